def matmul_kernel(
    a_ptr,
    b_ptr,
    c_ptr,
    M,
    N,
    K,
    stride_am,
    stride_ak,
    stride_bk,
    stride_bn,
    stride_cm,
    stride_cn,
    BLOCK_M: tl.constexpr,
    BLOCK_N: tl.constexpr,
    BLOCK_K: tl.constexpr,
    GROUP_M: tl.constexpr,
):
    pid = tl.program_id(axis=0)
    num_pid_m = tl.cdiv(M, BLOCK_M)
    num_pid_n = tl.cdiv(N, BLOCK_N)
    num_pid_in_group = GROUP_M * num_pid_n
    group_id = pid // num_pid_in_group
    first_pid_m = group_id * GROUP_M
    group_size_m = min(num_pid_m - first_pid_m, GROUP_M)
    pid_m = first_pid_m + ((pid % num_pid_in_group) % group_size_m)
    pid_n = (pid % num_pid_in_group) // group_size_m

    offs_am = (pid_m * BLOCK_M + tl.arange(0, BLOCK_M)) % M
    offs_bn = (pid_n * BLOCK_N + tl.arange(0, BLOCK_N)) % N
    offs_k = tl.arange(0, BLOCK_K)
    a_ptrs = a_ptr + offs_am[:, None] * stride_am + offs_k[None, :] * stride_ak
    b_ptrs = b_ptr + offs_k[:, None] * stride_bk + offs_bn[None, :] * stride_bn

    acc = tl.zeros((BLOCK_M, BLOCK_N), dtype=tl.float32)
    for kk in range(0, tl.cdiv(K, BLOCK_K)):
        a = tl.load(a_ptrs, mask=offs_k[None, :] < K - kk * BLOCK_K, other=0.0)
        b = tl.load(b_ptrs, mask=offs_k[:, None] < K - kk * BLOCK_K, other=0.0)
        acc = tl.dot(a, b, acc)
        a_ptrs += BLOCK_K * stride_ak
        b_ptrs += BLOCK_K * stride_bk

    c = acc.to(c_ptr.dtype.element_ty)
    offs_cm = pid_m * BLOCK_M + tl.arange(0, BLOCK_M)
    offs_cn = pid_n * BLOCK_N + tl.arange(0, BLOCK_N)
    c_ptrs = c_ptr + offs_cm[:, None] * stride_cm + offs_cn[None, :] * stride_cn
    mask = (offs_cm[:, None] < M) & (offs_cn[None, :] < N)
    tl.store(c_ptrs, c, mask=mask)

# config = {"BLOCK_K": 64, "BLOCK_M": 32, "BLOCK_N": 512, "GROUP_M": 8, "arch": "sm_100", "dtype": "fp16", "num_ctas": 1, "num_stages": 2, "num_warps": 8}
# arch = sm_100


// ===== COMPILED SASS (sm_100a) =====

	.target	sm_100a

	.elftype	@"ET_EXEC"


//--------------------- .note.nv.tkinfo           --------------------------
	.section	.note.nv.tkinfo,"",@"SHT_NOTE"
	.sectionflags	@"SHF_NOTE_NV_TKINFO"
	.tkinfo
        /*0018*/ 	.word	0x00000081
        /*0030*/ 	.string	""
        /*0030*/ 	.string	"ptxas-blackwell"
        /*0030*/ 	.string	"Cuda compilation tools, release 12.9, V12.9.86"
        /*0030*/ 	.string	"Build cuda_12.9.r12.9/compiler.36037853_0"
        /*0030*/ 	.string	"-v  -suppress-debug-info  -lineinfo  -arch sm_100a "



//--------------------- .note.nv.cuver            --------------------------
	.section	.note.nv.cuver,"",@"SHT_NOTE"
	.sectionflags	@"SHF_NOTE_NV_CUVER"
        /*0018*/ 	.short	0x0001
        /*001a*/ 	.short	0x0064
        /*001c*/ 	.short	0x0001
        /*001e*/ 	.short	0x0000
        /*0020*/ 	.short	0x0001
        /*0022*/ 	.short	0x0000


//--------------------- .nv.info                  --------------------------
	.section	.nv.info,"",@"SHT_CUDA_INFO"
	.align	4


	//----- nvinfo : EIATTR_REGCOUNT
	.align		4
        /*0000*/ 	.byte	0x04, 0x2f
        /*0002*/ 	.short	(.L_1 - .L_0)
	.align		4
.L_0:
        /*0004*/ 	.word	index@(matmul_kernel)
        /*0008*/ 	.word	0x00000020


	//----- nvinfo : EIATTR_FRAME_SIZE
	.align		4
.L_1:
        /*000c*/ 	.byte	0x04, 0x11
        /*000e*/ 	.short	(.L_3 - .L_2)
	.align		4
.L_2:
        /*0010*/ 	.word	index@(matmul_kernel)
        /*0014*/ 	.word	0x00001070


	//----- nvinfo : EIATTR_MIN_STACK_SIZE
	.align		4
.L_3:
        /*0018*/ 	.byte	0x04, 0x12
        /*001a*/ 	.short	(.L_5 - .L_4)
	.align		4
.L_4:
        /*001c*/ 	.word	index@(matmul_kernel)
        /*0020*/ 	.word	0x00001070
.L_5:


//--------------------- .nv.info.matmul_kernel    --------------------------
	.section	.nv.info.matmul_kernel,"",@"SHT_CUDA_INFO"
	.sectionflags	@""
	.align	4


	//----- nvinfo : EIATTR_CUDA_API_VERSION
	.align		4
        /*0000*/ 	.byte	0x04, 0x37
        /*0002*/ 	.short	(.L_7 - .L_6)
.L_6:
        /*0004*/ 	.word	0x00000081


	//----- nvinfo : EIATTR_KPARAM_INFO
	.align		4
.L_7:
        /*0008*/ 	.byte	0x04, 0x17
        /*000a*/ 	.short	(.L_9 - .L_8)
.L_8:
        /*000c*/ 	.word	0x00000000
        /*0010*/ 	.short	0x000d
        /*0012*/ 	.short	0x0048
        /*0014*/ 	.byte	0x00, 0xf4, 0x21, 0x00


	//----- nvinfo : EIATTR_KPARAM_INFO
	.align		4
.L_9:
        /*0018*/ 	.byte	0x04, 0x17
        /*001a*/ 	.short	(.L_11 - .L_10)
.L_10:
        /*001c*/ 	.word	0x00000000
        /*0020*/ 	.short	0x000c
        /*0022*/ 	.short	0x0040
        /*0024*/ 	.byte	0x00, 0xf4, 0x21, 0x00


	//----- nvinfo : EIATTR_KPARAM_INFO
	.align		4
.L_11:
        /*0028*/ 	.byte	0x04, 0x17
        /*002a*/ 	.short	(.L_13 - .L_12)
.L_12:
        /*002c*/ 	.word	0x00000000
        /*0030*/ 	.short	0x000b
        /*0032*/ 	.short	0x0038
        /*0034*/ 	.byte	0x00, 0xf0, 0x11, 0x00


	//----- nvinfo : EIATTR_KPARAM_INFO
	.align		4
.L_13:
        /*0038*/ 	.byte	0x04, 0x17
        /*003a*/ 	.short	(.L_15 - .L_14)
.L_14:
        /*003c*/ 	.word	0x00000000
        /*0040*/ 	.short	0x000a
        /*0042*/ 	.short	0x0034
        /*0044*/ 	.byte	0x00, 0xf0, 0x11, 0x00


	//----- nvinfo : EIATTR_KPARAM_INFO
	.align		4
.L_15:
        /*0048*/ 	.byte	0x04, 0x17
        /*004a*/ 	.short	(.L_17 - .L_16)
.L_16:
        /*004c*/ 	.word	0x00000000
        /*0050*/ 	.short	0x0009
        /*0052*/ 	.short	0x0030
        /*0054*/ 	.byte	0x00, 0xf0, 0x11, 0x00


	//----- nvinfo : EIATTR_KPARAM_INFO
	.align		4
.L_17:
        /*0058*/ 	.byte	0x04, 0x17
        /*005a*/ 	.short	(.L_19 - .L_18)
.L_18:
        /*005c*/ 	.word	0x00000000
        /*0060*/ 	.short	0x0008
        /*0062*/ 	.short	0x002c
        /*0064*/ 	.byte	0x00, 0xf0, 0x11, 0x00


	//----- nvinfo : EIATTR_KPARAM_INFO
	.align		4
.L_19:
        /*0068*/ 	.byte	0x04, 0x17
        /*006a*/ 	.short	(.L_21 - .L_20)
.L_20:
        /*006c*/ 	.word	0x00000000
        /*0070*/ 	.short	0x0007
        /*0072*/ 	.short	0x0028
        /*0074*/ 	.byte	0x00, 0xf0, 0x11, 0x00


	//----- nvinfo : EIATTR_KPARAM_INFO
	.align		4
.L_21:
        /*0078*/ 	.byte	0x04, 0x17
        /*007a*/ 	.short	(.L_23 - .L_22)
.L_22:
        /*007c*/ 	.word	0x00000000
        /*0080*/ 	.short	0x0006
        /*0082*/ 	.short	0x0024
        /*0084*/ 	.byte	0x00, 0xf0, 0x11, 0x00


	//----- nvinfo : EIATTR_KPARAM_INFO
	.align		4
.L_23:
        /*0088*/ 	.byte	0x04, 0x17
        /*008a*/ 	.short	(.L_25 - .L_24)
.L_24:
        /*008c*/ 	.word	0x00000000
        /*0090*/ 	.short	0x0005
        /*0092*/ 	.short	0x0020
        /*0094*/ 	.byte	0x00, 0xf0, 0x11, 0x00


	//----- nvinfo : EIATTR_KPARAM_INFO
	.align		4
.L_25:
        /*0098*/ 	.byte	0x04, 0x17
        /*009a*/ 	.short	(.L_27 - .L_26)
.L_26:
        /*009c*/ 	.word	0x00000000
        /*00a0*/ 	.short	0x0004
        /*00a2*/ 	.short	0x001c
        /*00a4*/ 	.byte	0x00, 0xf0, 0x11, 0x00


	//----- nvinfo : EIATTR_KPARAM_INFO
	.align		4
.L_27:
        /*00a8*/ 	.byte	0x04, 0x17
        /*00aa*/ 	.short	(.L_29 - .L_28)
.L_28:
        /*00ac*/ 	.word	0x00000000
        /*00b0*/ 	.short	0x0003
        /*00b2*/ 	.short	0x0018
        /*00b4*/ 	.byte	0x00, 0xf0, 0x11, 0x00


	//----- nvinfo : EIATTR_KPARAM_INFO
	.align		4
.L_29:
        /*00b8*/ 	.byte	0x04, 0x17
        /*00ba*/ 	.short	(.L_31 - .L_30)
.L_30:
        /*00bc*/ 	.word	0x00000000
        /*00c0*/ 	.short	0x0002
        /*00c2*/ 	.short	0x0010
        /*00c4*/ 	.byte	0x00, 0xf4, 0x21, 0x00


	//----- nvinfo : EIATTR_KPARAM_INFO
	.align		4
.L_31:
        /*00c8*/ 	.byte	0x04, 0x17
        /*00ca*/ 	.short	(.L_33 - .L_32)
.L_32:
        /*00cc*/ 	.word	0x00000000
        /*00d0*/ 	.short	0x0001
        /*00d2*/ 	.short	0x0008
        /*00d4*/ 	.byte	0x00, 0xf4, 0x21, 0x00


	//----- nvinfo : EIATTR_KPARAM_INFO
	.align		4
.L_33:
        /*00d8*/ 	.byte	0x04, 0x17
        /*00da*/ 	.short	(.L_35 - .L_34)
.L_34:
        /*00dc*/ 	.word	0x00000000
        /*00e0*/ 	.short	0x0000
        /*00e2*/ 	.short	0x0000
        /*00e4*/ 	.byte	0x00, 0xf4, 0x21, 0x00


	//----- nvinfo : EIATTR_SPARSE_MMA_MASK
	.align		4
.L_35:
        /*00e8*/ 	.byte	0x03, 0x50
        /*00ea*/ 	.short	0x0000


	//----- nvinfo : EIATTR_MAXREG_COUNT
	.align		4
        /*00ec*/ 	.byte	0x03, 0x1b
        /*00ee*/ 	.short	0x00ff


	//----- nvinfo : EIATTR_NUM_BARRIERS
	.align		4
        /*00f0*/ 	.byte	0x02, 0x4c
        /*00f2*/ 	.byte	0x01
	.zero		1


	//----- nvinfo : EIATTR_ANNOTATIONS
	.align		4
        /*00f4*/ 	.byte	0x04, 0x55
        /*00f6*/ 	.short	(.L_37 - .L_36)


	//   ....[0]....
.L_36:
        /*00f8*/ 	.word	0x00000001
        /*00fc*/ 	.byte	0x30, 0x05, 0x00, 0x00, 0x01, 0x00, 0x00, 0x00, 0x60, 0x05, 0x00, 0x00, 0x01, 0x00, 0x00, 0x00
        /* <DEDUP_REMOVED lines=1888> */
        /*770c*/ 	.byte	0x90, 0xf9, 0x01, 0x00


	//----- nvinfo : EIATTR_VRC_CTA_INIT_COUNT
	.align		4
.L_37:
        /*7710*/ 	.byte	0x02, 0x4a
	.zero		1
	.zero		1


	//----- nvinfo : EIATTR_EXIT_INSTR_OFFSETS
	.align		4
        /*7714*/ 	.byte	0x04, 0x1c
        /*7716*/ 	.short	(.L_39 - .L_38)


	//   ....[0]....
.L_38:
        /*7718*/ 	.word	0x0001fc80


	//   ....[1]....
        /*771c*/ 	.word	0x0001fcb0


	//----- nvinfo : EIATTR_REQNTID
	.align		4
.L_39:
        /*7720*/ 	.byte	0x04, 0x10
        /*7722*/ 	.short	(.L_41 - .L_40)
.L_40:
        /*7724*/ 	.word	0x00000100
        /*7728*/ 	.word	0x00000001
        /*772c*/ 	.word	0x00000001


	//----- nvinfo : EIATTR_CBANK_PARAM_SIZE
	.align		4
.L_41:
        /*7730*/ 	.byte	0x03, 0x19
        /*7732*/ 	.short	0x0050


	//----- nvinfo : EIATTR_PARAM_CBANK
	.align		4
        /*7734*/ 	.byte	0x04, 0x0a
        /*7736*/ 	.short	(.L_43 - .L_42)
	.align		4
.L_42:
        /*7738*/ 	.word	index@(.nv.constant0.matmul_kernel)
        /*773c*/ 	.short	0x0380
        /*773e*/ 	.short	0x0050


	//----- nvinfo : EIATTR_SW_WAR
	.align		4
.L_43:
        /*7740*/ 	.byte	0x04, 0x36
        /*7742*/ 	.short	(.L_45 - .L_44)
.L_44:
        /*7744*/ 	.word	0x00000008
.L_45:


//--------------------- .nv.compat                --------------------------
	.section	.nv.compat,"",@"SHT_CUDA_COMPAT_INFO"
	.align	4
        /*0000*/ 	.byte	0x02, 0x02, 0x01, 0x00, 0x02, 0x05, 0x05, 0x00, 0x02, 0x03, 0x00, 0x00, 0x02, 0x06, 0x01, 0x00


//--------------------- .nv.callgraph             --------------------------
	.section	.nv.callgraph,"",@"SHT_CUDA_CALLGRAPH"
	.align	4
	.sectionentsize	8
	.align		4
        /*0000*/ 	.word	0x00000000
	.align		4
        /*0004*/ 	.word	0xffffffff
	.align		4
        /*0008*/ 	.word	0x00000000
	.align		4
        /*000c*/ 	.word	0xfffffffe
	.align		4
        /*0010*/ 	.word	0x00000000
	.align		4
        /*0014*/ 	.word	0xfffffffd
	.align		4
        /*0018*/ 	.word	0x00000000
	.align		4
        /*001c*/ 	.word	0xfffffffc


//--------------------- .text.matmul_kernel       --------------------------
	.section	.text.matmul_kernel,"ax",@progbits
	.align	128
        .global         matmul_kernel
        .type           matmul_kernel,@function
        .size           matmul_kernel,(.L_x_4 - matmul_kernel)
        .other          matmul_kernel,@"STO_CUDA_ENTRY STV_DEFAULT"
matmul_kernel:
.text.matmul_kernel:
[----:B------:R-:W0:Y:S08]  /*0000*/  LDC R1, c[0x0][0x37c] ;  /* 0x0000df00ff017b82 */ /* 0x000e300000000800 */
[----:B------:R-:W1:Y:S01]  /*0010*/  LDC.64 R4, c[0x0][0x398] ;  /* 0x0000e600ff047b82 */ /* 0x000e620000000a00 */
[----:B------:R-:W2:Y:S01]  /*0020*/  S2R R14, SR_TID.X ;  /* 0x00000000000e7919 */ /* 0x000ea20000002100 */
[----:B------:R-:W3:Y:S01]  /*0030*/  LDCU UR4, c[0x0][0x3a0] ;  /* 0x00007400ff0477ac */ /* 0x000ee20008000800 */
[----:B0-----:R-:W-:Y:S01]  /*0040*/  VIADD R1, R1, 0xffffef90 ;  /* 0xffffef9001017836 */ /* 0x001fe20000000000 */
[----:B------:R-:W0:Y:S01]  /*0050*/  LDCU.64 UR8, c[0x0][0x358] ;  /* 0x00006b00ff0877ac */ /* 0x000e220008000a00 */
[----:B------:R-:W4:Y:S01]  /*0060*/  LDCU UR7, c[0x0][0x3a0] ;  /* 0x00007400ff0777ac */ /* 0x000f220008000800 */
[----:B---3--:R-:W-:Y:S01]  /*0070*/  UIADD3 UR4, UPT, UPT, UR4, 0x3f, URZ ;  /* 0x0000003f04047890 */ /* 0x008fe2000fffe0ff */
[----:B-1----:R-:W-:-:S03]  /*0080*/  VIADD R0, R5, 0x1ff ;  /* 0x000001ff05007836 */ /* 0x002fc60000000000 */
[----:B------:R-:W-:Y:S02]  /*0090*/  UISETP.GT.AND UP0, UPT, UR4, 0x3f, UPT ;  /* 0x0000003f0400788c */ /* 0x000fe4000bf04270 */
[----:B------:R-:W-:-:S04]  /*00a0*/  SHF.R.S32.HI R3, RZ, 0x1f, R0 ;  /* 0x0000001fff037819 */ /* 0x000fc80000011400 */
[----:B------:R-:W-:-:S04]  /*00b0*/  LEA.HI R3, R3, R0, RZ, 0x9 ;  /* 0x0000000003037211 */ /* 0x000fc800078f48ff */
[----:B------:R-:W-:Y:S02]  /*00c0*/  SHF.R.S32.HI R0, RZ, 0x9, R3 ;  /* 0x00000009ff007819 */ /* 0x000fe40000011403 */
[----:B------:R-:W1:Y:S03]  /*00d0*/  S2R R3, SR_CTAID.X ;  /* 0x0000000000037919 */ /* 0x000e660000002500 */
[----:B------:R-:W-:-:S05]  /*00e0*/  IMAD.SHL.U32 R0, R0, 0x8, RZ ;  /* 0x0000000800007824 */ /* 0x000fca00078e00ff */
[-C--:B------:R-:W-:Y:S02]  /*00f0*/  IABS R9, R0.reuse ;  /* 0x0000000000097213 */ /* 0x080fe40000000000 */
[----:B------:R-:W-:Y:S02]  /*0100*/  IABS R12, R0 ;  /* 0x00000000000c7213 */ /* 0x000fe40000000000 */
[----:B------:R-:W3:Y:S08]  /*0110*/  I2F.RP R2, R9 ;  /* 0x0000000900027306 */ /* 0x000ef00000209400 */
[----:B---3--:R-:W3:Y:S01]  /*0120*/  MUFU.RCP R2, R2 ;  /* 0x0000000200027308 */ /* 0x008ee20000001000 */
[----:B-1----:R-:W-:Y:S01]  /*0130*/  IABS R10, R3 ;  /* 0x00000003000a7213 */ /* 0x002fe20000000000 */
[----:B---3--:R-:W-:-:S02]  /*0140*/  VIADD R6, R2, 0xffffffe ;  /* 0x0ffffffe02067836 */ /* 0x008fc40000000000 */
[----:B------:R-:W-:-:S04]  /*0150*/  IMAD.MOV R2, RZ, RZ, -R12 ;  /* 0x000000ffff027224 */ /* 0x000fc800078e0a0c */
[----:B------:R1:W3:Y:S02]  /*0160*/  F2I.FTZ.U32.TRUNC.NTZ R7, R6 ;  /* 0x0000000600077305 */ /* 0x0002e4000021f000 */
[----:B-1----:R-:W-:Y:S02]  /*0170*/  IMAD.MOV.U32 R6, RZ, RZ, RZ ;  /* 0x000000ffff067224 */ /* 0x002fe400078e00ff */
[----:B---3--:R-:W-:-:S04]  /*0180*/  IMAD.MOV R8, RZ, RZ, -R7 ;  /* 0x000000ffff087224 */ /* 0x008fc800078e0a07 */
[----:B------:R-:W-:Y:S02]  /*0190*/  IMAD R11, R8, R9, RZ ;  /* 0x00000009080b7224 */ /* 0x000fe400078e02ff */
[----:B------:R-:W-:Y:S02]  /*01a0*/  IMAD.MOV.U32 R8, RZ, RZ, R10 ;  /* 0x000000ffff087224 */ /* 0x000fe400078e000a */
[----:B------:R-:W-:-:S06]  /*01b0*/  IMAD.HI.U32 R7, R7, R11, R6 ;  /* 0x0000000b07077227 */ /* 0x000fcc00078e0006 */
[----:B------:R-:W-:-:S04]  /*01c0*/  IMAD.HI.U32 R7, R7, R8, RZ ;  /* 0x0000000807077227 */ /* 0x000fc800078e00ff */
[----:B------:R-:W-:-:S05]  /*01d0*/  IMAD R2, R7, R2, R8 ;  /* 0x0000000207027224 */ /* 0x000fca00078e0208 */
[----:B------:R-:W-:-:S13]  /*01e0*/  ISETP.GT.U32.AND P1, PT, R9, R2, PT ;  /* 0x000000020900720c */ /* 0x000fda0003f24070 */
[----:B------:R-:W-:Y:S02]  /*01f0*/  @!P1 IMAD.IADD R2, R2, 0x1, -R9 ;  /* 0x0000000102029824 */ /* 0x000fe400078e0a09 */
[----:B------:R-:W-:Y:S01]  /*0200*/  @!P1 VIADD R7, R7, 0x1 ;  /* 0x0000000107079836 */ /* 0x000fe20000000000 */
[----:B------:R-:W-:Y:S02]  /*0210*/  ISETP.NE.AND P1, PT, R0, RZ, PT ;  /* 0x000000ff0000720c */ /* 0x000fe40003f25270 */
[----:B------:R-:W-:Y:S02]  /*0220*/  ISETP.GE.U32.AND P0, PT, R2, R9, PT ;  /* 0x000000090200720c */ /* 0x000fe40003f06070 */
[----:B------:R-:W-:-:S04]  /*0230*/  LOP3.LUT R2, R3, R0, RZ, 0x3c, !PT ;  /* 0x0000000003027212 */ /* 0x000fc800078e3cff */
[----:B------:R-:W-:Y:S01]  /*0240*/  ISETP.GE.AND P2, PT, R2, RZ, PT ;  /* 0x000000ff0200720c */ /* 0x000fe20003f46270 */
[----:B------:R-:W-:-:S06]  /*0250*/  VIADD R2, R4, 0x1f ;  /* 0x0000001f04027836 */ /* 0x000fcc0000000000 */
[----:B------:R-:W-:-:S04]  /*0260*/  @P0 VIADD R7, R7, 0x1 ;  /* 0x0000000107070836 */ /* 0x000fc80000000000 */
[----:B------:R-:W-:Y:S01]  /*0270*/  IMAD.MOV.U32 R6, RZ, RZ, R7 ;  /* 0x000000ffff067224 */ /* 0x000fe200078e0007 */
[----:B------:R-:W-:-:S03]  /*0280*/  SHF.R.S32.HI R7, RZ, 0x1f, R2 ;  /* 0x0000001fff077819 */ /* 0x000fc60000011402 */
[----:B------:R-:W-:Y:S01]  /*0290*/  @!P2 IMAD.MOV R6, RZ, RZ, -R6 ;  /* 0x000000ffff06a224 */ /* 0x000fe200078e0a06 */
[----:B------:R-:W-:Y:S02]  /*02a0*/  @!P1 LOP3.LUT R6, RZ, R0, RZ, 0x33, !PT ;  /* 0x00000000ff069212 */ /* 0x000fe400078e33ff */
[----:B------:R-:W-:-:S03]  /*02b0*/  LEA.HI R7, R7, R2, RZ, 0x5 ;  /* 0x0000000207077211 */ /* 0x000fc600078f28ff */
[----:B------:R-:W-:Y:S02]  /*02c0*/  IMAD.SHL.U32 R2, R6, 0x8, RZ ;  /* 0x0000000806027824 */ /* 0x000fe400078e00ff */
[----:B------:R-:W-:-:S03]  /*02d0*/  IMAD.MOV R6, RZ, RZ, -R6 ;  /* 0x000000ffff067224 */ /* 0x000fc600078e0a06 */
[----:B------:R-:W-:Y:S01]  /*02e0*/  LEA.HI.SX32 R7, R7, -R2, 0x1b ;  /* 0x8000000207077211 */ /* 0x000fe200078fdaff */
[----:B------:R-:W-:Y:S02]  /*02f0*/  IMAD R15, R0, R6, R3 ;  /* 0x00000006000f7224 */ /* 0x000fe400078e0203 */
[----:B------:R-:W-:Y:S01]  /*0300*/  IMAD.MOV.U32 R6, RZ, RZ, RZ ;  /* 0x000000ffff067224 */ /* 0x000fe200078e00ff */
[----:B------:R-:W-:Y:S02]  /*0310*/  VIMNMX R8, PT, PT, R7, 0x8, PT ;  /* 0x0000000807087848 */ /* 0x000fe40003fe0100 */
[----:B------:R-:W-:Y:S02]  /*0320*/  IABS R13, R15 ;  /* 0x0000000f000d7213 */ /* 0x000fe40000000000 */
[----:B------:R-:W-:-:S04]  /*0330*/  IABS R11, R8 ;  /* 0x00000008000b7213 */ /* 0x000fc80000000000 */
[----:B------:R-:W1:Y:S08]  /*0340*/  I2F.RP R9, R11 ;  /* 0x0000000b00097306 */ /* 0x000e700000209400 */
[----:B-1----:R-:W1:Y:S02]  /*0350*/  MUFU.RCP R9, R9 ;  /* 0x0000000900097308 */ /* 0x002e640000001000 */
[----:B-1----:R-:W-:-:S06]  /*0360*/  VIADD R7, R9, 0xffffffe ;  /* 0x0ffffffe09077836 */ /* 0x002fcc0000000000 */
[----:B------:R-:W1:Y:S02]  /*0370*/  F2I.FTZ.U32.TRUNC.NTZ R7, R7 ;  /* 0x0000000700077305 */ /* 0x000e64000021f000 */
[----:B-1----:R-:W-:-:S04]  /*0380*/  IMAD.MOV R10, RZ, RZ, -R7 ;  /* 0x000000ffff0a7224 */ /* 0x002fc800078e0a07 */
[----:B------:R-:W-:-:S04]  /*0390*/  IMAD.MOV.U32 R0, RZ, RZ, R10 ;  /* 0x000000ffff007224 */ /* 0x000fc800078e000a */
[----:B------:R-:W-:Y:S01]  /*03a0*/  IMAD R3, R0, R11, RZ ;  /* 0x0000000b00037224 */ /* 0x000fe200078e02ff */
[----:B------:R-:W-:-:S03]  /*03b0*/  IABS R0, R8 ;  /* 0x0000000800007213 */ /* 0x000fc60000000000 */
[----:B------:R-:W-:-:S04]  /*03c0*/  IMAD.HI.U32 R6, R7, R3, R6 ;  /* 0x0000000307067227 */ /* 0x000fc800078e0006 */
[----:B------:R-:W-:Y:S02]  /*03d0*/  IMAD.MOV R0, RZ, RZ, -R0 ;  /* 0x000000ffff007224 */ /* 0x000fe400078e0a00 */
        /* <DEDUP_REMOVED lines=8> */
[----:B------:R-:W-:Y:S02]  /*0460*/  ISETP.GE.AND P2, PT, R0, RZ, PT ;  /* 0x000000ff0000720c */ /* 0x000fe40003f46270 */
[----:B--2---:R-:W-:-:S05]  /*0470*/  LOP3.LUT R0, R14, 0x1f, RZ, 0xc0, !PT ;  /* 0x0000001f0e007812 */ /* 0x004fca00078ec0ff */
[----:B------:R-:W-:-:S06]  /*0480*/  @P0 VIADD R6, R6, 0x1 ;  /* 0x0000000106060836 */ /* 0x000fcc0000000000 */
[----:B------:R-:W-:Y:S02]  /*0490*/  @!P2 IADD3 R6, PT, PT, -R6, RZ, RZ ;  /* 0x000000ff0606a210 */ /* 0x000fe40007ffe1ff */
[----:B------:R-:W-:-:S05]  /*04a0*/  @!P1 LOP3.LUT R6, RZ, R8, RZ, 0x33, !PT ;  /* 0x00000008ff069212 */ /* 0x000fca00078e33ff */
[----:B------:R-:W-:Y:S02]  /*04b0*/  IMAD.MOV R3, RZ, RZ, -R6 ;  /* 0x000000ffff037224 */ /* 0x000fe400078e0a06 */
[----:B------:R-:W-:Y:S02]  /*04c0*/  IMAD.SHL.U32 R29, R6, 0x200, RZ ;  /* 0x00000200061d7824 */ /* 0x000fe400078e00ff */
[----:B------:R-:W-:-:S04]  /*04d0*/  IMAD R3, R8, R3, R15 ;  /* 0x0000000308037224 */ /* 0x000fc800078e020f */
[----:B------:R-:W-:Y:S01]  /*04e0*/  IMAD.IADD R3, R2, 0x1, R3 ;  /* 0x0000000102037824 */ /* 0x000fe200078e0203 */
[----:B------:R-:W-:-:S03]  /*04f0*/  SHF.R.U32.HI R2, RZ, 0x5, R14 ;  /* 0x00000005ff027819 */ /* 0x000fc6000001160e */
[----:B------:R-:W-:Y:S01]  /*0500*/  IMAD R28, R3, 0x20, R0 ;  /* 0x00000020031c7824 */ /* 0x000fe200078e0200 */
[----:B------:R-:W-:Y:S02]  /*0510*/  SGXT.U32 R0, R2, 0x3 ;  /* 0x000000030200781a */ /* 0x000fe40000000000 */
[----:B------:R-:W-:Y:S02]  /*0520*/  LOP3.LUT R3, R14, 0xc0, RZ, 0xc0, !PT ;  /* 0x000000c00e037812 */ /* 0x000fe400078ec0ff */
[----:B------:R1:W-:Y:S01]  /*0530*/  STL [R1+0x6f4], R28 ;  /* 0x0006f41c01007387 */ /* 0x0003e20000100800 */
[C---:B------:R-:W-:Y:S02]  /*0540*/  LOP3.LUT R2, R0.reuse, 0x8, RZ, 0xfc, !PT ;  /* 0x0000000800027812 */ /* 0x040fe400078efcff */
[C---:B------:R-:W-:Y:S01]  /*0550*/  LOP3.LUT R8, R0.reuse, 0x10, RZ, 0xfc, !PT ;  /* 0x0000001000087812 */ /* 0x040fe200078efcff */
[----:B------:R1:W-:Y:S01]  /*0560*/  STL [R1+0x6a0], R29 ;  /* 0x0006a01d01007387 */ /* 0x0003e20000100800 */
[----:B------:R-:W-:-:S02]  /*0570*/  LOP3.LUT R7, R0, 0x18, RZ, 0xfc, !PT ;  /* 0x0000001800077812 */ /* 0x000fc400078efcff */
[C---:B------:R-:W-:Y:S02]  /*0580*/  LOP3.LUT R2, R0.reuse, 0x20, RZ, 0xfc, !PT ;  /* 0x0000002000027812 */ /* 0x040fe400078efcff */
[----:B------:R-:W-:Y:S01]  /*0590*/  LOP3.LUT R0, R0, 0x28, RZ, 0xfc, !PT ;  /* 0x0000002800007812 */ /* 0x000fe200078efcff */
[----:B0---4-:R-:W-:Y:S06]  /*05a0*/  BRA.U UP0, `(.L_x_0) ;  /* 0x00000001005c7547 */ /* 0x011fec000b800000 */
[----:B------:R-:W-:Y:S01]  /*05b0*/  IMAD.SHL.U32 R0, R14, 0x20, RZ ;  /* 0x000000200e007824 */ /* 0x000fe200078e00ff */
[----:B------:R-:W-:Y:S02]  /*05c0*/  CS2R R24, SRZ ;  /* 0x0000000000187805 */ /* 0x000fe4000001ff00 */
[----:B------:R-:W-:Y:S02]  /*05d0*/  CS2R R26, SRZ ;  /* 0x00000000001a7805 */ /* 0x000fe4000001ff00 */
[----:B------:R-:W-:Y:S02]  /*05e0*/  CS2R R20, SRZ ;  /* 0x0000000000147805 */ /* 0x000fe4000001ff00 */
[----:B------:R-:W-:Y:S01]  /*05f0*/  CS2R R22, SRZ ;  /* 0x0000000000167805 */ /* 0x000fe2000001ff00 */
[----:B------:R0:W-:Y:S01]  /*0600*/  STL [R1+0x6f8], R0 ;  /* 0x0006f80001007387 */ /* 0x0001e20000100800 */
[----:B------:R-:W-:Y:S02]  /*0610*/  CS2R R16, SRZ ;  /* 0x0000000000107805 */ /* 0x000fe4000001ff00 */
[----:B------:R-:W-:-:S02]  /*0620*/  CS2R R18, SRZ ;  /* 0x0000000000127805 */ /* 0x000fc4000001ff00 */
[----:B------:R-:W-:Y:S01]  /*0630*/  CS2R R12, SRZ ;  /* 0x00000000000c7805 */ /* 0x000fe2000001ff00 */
[----:B------:R0:W-:Y:S01]  /*0640*/  STL [R1], RZ ;  /* 0x000000ff01007387 */ /* 0x0001e20000100800 */
[----:B------:R-:W-:Y:S02]  /*0650*/  CS2R R14, SRZ ;  /* 0x00000000000e7805 */ /* 0x000fe4000001ff00 */
[----:B------:R-:W-:Y:S02]  /*0660*/  CS2R R8, SRZ ;  /* 0x0000000000087805 */ /* 0x000fe4000001ff00 */
[----:B------:R-:W-:Y:S01]  /*0670*/  CS2R R10, SRZ ;  /* 0x00000000000a7805 */ /* 0x000fe2000001ff00 */
[----:B------:R0:W-:Y:S01]  /*0680*/  STL [R1+0x4], RZ ;  /* 0x000004ff01007387 */ /* 0x0001e20000100800 */
[----:B------:R-:W-:Y:S02]  /*0690*/  CS2R R4, SRZ ;  /* 0x0000000000047805 */ /* 0x000fe4000001ff00 */
[----:B------:R-:W-:Y:S01]  /*06a0*/  CS2R R6, SRZ ;  /* 0x0000000000067805 */ /* 0x000fe2000001ff00 */
[----:B------:R0:W-:Y:S04]  /*06b0*/  STL [R1+0x8], RZ ;  /* 0x000008ff01007387 */ /* 0x0001e80000100800 */
[----:B------:R0:W-:Y:S04]  /*06c0*/  STL [R1+0xc], RZ ;  /* 0x00000cff01007387 */ /* 0x0001e80000100800 */
[----:B------:R0:W-:Y:S04]  /*06d0*/  STL [R1+0x10], RZ ;  /* 0x000010ff01007387 */ /* 0x0001e80000100800 */
[----:B------:R0:W-:Y:S04]  /*06e0*/  STL [R1+0x14], RZ ;  /* 0x000014ff01007387 */ /* 0x0001e80000100800 */
[----:B------:R0:W-:Y:S04]  /*06f0*/  STL [R1+0x18], RZ ;  /* 0x000018ff01007387 */ /* 0x0001e80000100800 */
[----:B------:R0:W-:Y:S01]  /*0700*/  STL [R1+0x1c], RZ ;  /* 0x00001cff01007387 */ /* 0x0001e20000100800 */
[----:B------:R-:W-:Y:S05]  /*0710*/  BRA `(.L_x_1) ;  /* 0x000001cc007c7947 */ /* 0x000fea0003800000 */
.L_x_0:
[----:B------:R-:W-:Y:S01]  /*0720*/  IABS R0, R4 ;  /* 0x0000000400007213 */ /* 0x000fe20000000000 */
[----:B------:R0:W-:Y:S01]  /*0730*/  STL [R1+0x84c], R5 ;  /* 0x00084c0501007387 */ /* 0x0001e20000100800 */
[----:B------:R-:W-:Y:S01]  /*0740*/  IABS R2, R5 ;  /* 0x0000000500027213 */ /* 0x000fe20000000000 */
[----:B------:R-:W2:Y:S01]  /*0750*/  LDCU UR11, c[0x0][0x3a4] ;  /* 0x00007480ff0b77ac */ /* 0x000ea20008000800 */
[----:B------:R-:W3:Y:S01]  /*0760*/  I2F.RP R11, R0 ;  /* 0x00000000000b7306 */ /* 0x000ee20000209400 */
[----:B------:R-:W-:Y:S01]  /*0770*/  ISETP.GE.AND P3, PT, R28, RZ, PT ;  /* 0x000000ff1c00720c */ /* 0x000fe20003f66270 */
[----:B------:R-:W4:Y:S01]  /*0780*/  LDCU UR10, c[0x0][0x3b0] ;  /* 0x00007600ff0a77ac */ /* 0x000f220008000800 */
[----:B------:R-:W1:Y:S05]  /*0790*/  LDCU UR6, c[0x0][0x3ac] ;  /* 0x00007580ff0677ac */ /* 0x000e6a0008000800 */
[----:B------:R-:W0:Y:S08]  /*07a0*/  I2F.RP R10, R2 ;  /* 0x00000002000a7306 */ /* 0x000e300000209400 */
[----:B---3--:R-:W3:Y:S08]  /*07b0*/  MUFU.RCP R11, R11 ;  /* 0x0000000b000b7308 */ /* 0x008ef00000001000 */
[----:B0-----:R-:W0:Y:S01]  /*07c0*/  MUFU.RCP R10, R10 ;  /* 0x0000000a000a7308 */ /* 0x001e220000001000 */
[----:B---3--:R-:W-:Y:S01]  /*07d0*/  VIADD R6, R11, 0xffffffe ;  /* 0x0ffffffe0b067836 */ /* 0x008fe20000000000 */
[----:B------:R-:W-:-:S06]  /*07e0*/  IABS R11, R28 ;  /* 0x0000001c000b7213 */ /* 0x000fcc0000000000 */
[----:B------:R3:W1:Y:S01]  /*07f0*/  F2I.FTZ.U32.TRUNC.NTZ R7, R6 ;  /* 0x0000000600077305 */ /* 0x000662000021f000 */
[----:B0-----:R-:W-:-:S07]  /*0800*/  VIADD R8, R10, 0xffffffe ;  /* 0x0ffffffe0a087836 */ /* 0x001fce0000000000 */
[----:B------:R0:W2:Y:S01]  /*0810*/  F2I.FTZ.U32.TRUNC.NTZ R9, R8 ;  /* 0x0000000800097305 */ /* 0x0000a2000021f000 */
[----:B---3--:R-:W-:Y:S02]  /*0820*/  IMAD.MOV.U32 R6, RZ, RZ, RZ ;  /* 0x000000ffff067224 */ /* 0x008fe400078e00ff */
[----:B-1----:R-:W-:Y:S02]  /*0830*/  IMAD.MOV R13, RZ, RZ, -R7 ;  /* 0x000000ffff0d7224 */ /* 0x002fe400078e0a07 */
[----:B0-----:R-:W-:Y:S02]  /*0840*/  IMAD.MOV.U32 R8, RZ, RZ, RZ ;  /* 0x000000ffff087224 */ /* 0x001fe400078e00ff */
[----:B------:R-:W-:-:S04]  /*0850*/  IMAD R13, R13, R0, RZ ;  /* 0x000000000d0d7224 */ /* 0x000fc800078e02ff */
[----:B------:R-:W-:Y:S01]  /*0860*/  IMAD.HI.U32 R7, R7, R13, R6 ;  /* 0x0000000d07077227 */ /* 0x000fe200078e0006 */
[----:B------:R-:W-:-:S03]  /*0870*/  LEA.HI R6, R3, R29, RZ, 0x1a ;  /* 0x0000001d03067211 */ /* 0x000fc600078fd0ff */
[----:B------:R-:W-:Y:S01]  /*0880*/  IMAD.MOV.U32 R13, RZ, RZ, R11 ;  /* 0x000000ffff0d7224 */ /* 0x000fe200078e000b */
[----:B------:R-:W-:Y:S01]  /*0890*/  IABS R10, R6 ;  /* 0x00000006000a7213 */ /* 0x000fe20000000000 */
[----:B--2---:R-:W-:Y:S02]  /*08a0*/  IMAD.MOV R11, RZ, RZ, -R9 ;  /* 0x000000ffff0b7224 */ /* 0x004fe400078e0a09 */
[----:B------:R-:W-:-:S04]  /*08b0*/  IMAD.HI.U32 R7, R7, R13, RZ ;  /* 0x0000000d07077227 */ /* 0x000fc800078e00ff */
[----:B------:R-:W-:Y:S02]  /*08c0*/  IMAD.MOV R3, RZ, RZ, -R7 ;  /* 0x000000ffff037224 */ /* 0x000fe400078e0a07 */
[----:B------:R-:W-:Y:S02]  /*08d0*/  IMAD R7, R11, R2, RZ ;  /* 0x000000020b077224 */ /* 0x000fe400078e02ff */
[----:B------:R-:W-:Y:S02]  /*08e0*/  IMAD R13, R0, R3, R13 ;  /* 0x00000003000d7224 */ /* 0x000fe400078e020d */
[----:B------:R-:W-:-:S03]  /*08f0*/  IMAD.HI.U32 R7, R9, R7, R8 ;  /* 0x0000000709077227 */ /* 0x000fc600078e0008 */
[----:B------:R-:W-:Y:S01]  /*0900*/  ISETP.GT.U32.AND P0, PT, R0, R13, PT ;  /* 0x0000000d0000720c */ /* 0x000fe20003f04070 */
[----:B------:R-:W-:Y:S02]  /*0910*/  IMAD.MOV.U32 R11, RZ, RZ, R10 ;  /* 0x000000ffff0b7224 */ /* 0x000fe400078e000a */
[----:B------:R-:W-:Y:S02]  /*0920*/  VIADD R9, R6, 0x1fc ;  /* 0x000001fc06097836 */ /* 0x000fe40000000000 */
[----:B------:R-:W-:-:S03]  /*0930*/  IMAD.HI.U32 R3, R7, R11, RZ ;  /* 0x0000000b07037227 */ /* 0x000fc600078e00ff */
[----:B------:R-:W-:Y:S01]  /*0940*/  IABS R8, R9 ;  /* 0x0000000900087213 */ /* 0x000fe20000000000 */
[----:B------:R-:W-:Y:S01]  /*0950*/  IMAD.MOV R3, RZ, RZ, -R3 ;  /* 0x000000ffff037224 */ /* 0x000fe200078e0a03 */
[----:B------:R-:W-:Y:S01]  /*0960*/  ISETP.GE.AND P5, PT, R9, RZ, PT ;  /* 0x000000ff0900720c */ /* 0x000fe20003fa6270 */
[----:B------:R-:W-:Y:S02]  /*0970*/  VIADD R12, R6, 0x1f4 ;  /* 0x000001f4060c7836 */ /* 0x000fe40000000000 */
[----:B------:R-:W-:Y:S02]  /*0980*/  @!P0 IMAD.IADD R13, R13, 0x1, -R0 ;  /* 0x000000010d0d8824 */ /* 0x000fe400078e0a00 */
[----:B------:R-:W-:Y:S01]  /*0990*/  IMAD R11, R2, R3, R11 ;  /* 0x00000003020b7224 */ /* 0x000fe200078e020b */
[----:B------:R-:W-:Y:S01]  /*09a0*/  IABS R14, R12 ;  /* 0x0000000c000e7213 */ /* 0x000fe20000000000 */
[----:B------:R-:W-:Y:S01]  /*09b0*/  IMAD.HI.U32 R3, R7, R8, RZ ;  /* 0x0000000807037227 */ /* 0x000fe200078e00ff */
[----:B------:R-:W-:-:S02]  /*09c0*/  ISETP.GT.U32.AND P0, PT, R0, R13, PT ;  /* 0x0000000d0000720c */ /* 0x000fc40003f04070 */
[----:B------:R-:W-:Y:S01]  /*09d0*/  ISETP.GT.U32.AND P1, PT, R2, R11, PT ;  /* 0x0000000b0200720c */ /* 0x000fe20003f24070 */
[----:B------:R-:W-:Y:S02]  /*09e0*/  IMAD.MOV R3, RZ, RZ, -R3 ;  /* 0x000000ffff037224 */ /* 0x000fe400078e0a03 */
[----:B------:R-:W-:-:S04]  /*09f0*/  IMAD.HI.U32 R9, R7, R14, RZ ;  /* 0x0000000e07097227 */ /* 0x000fc800078e00ff */
[----:B------:R-:W-:Y:S02]  /*0a00*/  IMAD R3, R2, R3, R8 ;  /* 0x0000000302037224 */ /* 0x000fe400078e0208 */
[----:B------:R-:W-:Y:S02]  /*0a10*/  IMAD.MOV R9, RZ, RZ, -R9 ;  /* 0x000000ffff097224 */ /* 0x000fe400078e0a09 */
[----:B------:R-:W-:Y:S01]  /*0a20*/  VIADD R10, R6, 0x1f8 ;  /* 0x000001f8060a7836 */ /* 0x000fe20000000000 */
[----:B------:R-:W-:Y:S01]  /*0a30*/  ISETP.GT.U32.AND P2, PT, R2, R3, PT ;  /* 0x000000030200720c */ /* 0x000fe20003f44070 */
[----:B------:R-:W-:Y:S01]  /*0a40*/  @!P0 IMAD.IADD R13, R13, 0x1, -R0 ;  /* 0x000000010d0d8824 */ /* 0x000fe200078e0a00 */
[----:B------:R-:W-:Y:S01]  /*0a50*/  ISETP.NE.AND P0, PT, R4, RZ, PT ;  /* 0x000000ff0400720c */ /* 0x000fe20003f05270 */
[----:B------:R-:W-:Y:S01]  /*0a60*/  IMAD R9, R2, R9, R14 ;  /* 0x0000000902097224 */ /* 0x000fe200078e020e */
[----:B------:R-:W-:Y:S01]  /*0a70*/  @!P1 IADD3 R11, PT, PT, R11, -R2, RZ ;  /* 0x800000020b0b9210 */ /* 0x000fe20007ffe0ff */
[----:B------:R-:W-:Y:S01]  /*0a80*/  IMAD.MOV.U32 R0, RZ, RZ, R13 ;  /* 0x000000ffff007224 */ /* 0x000fe200078e000d */
[----:B------:R-:W-:Y:S01]  /*0a90*/  IABS R19, R10 ;  /* 0x0000000a00137213 */ /* 0x000fe20000000000 */
[----:B------:R-:W-:Y:S01]  /*0aa0*/  VIADD R14, R6, 0x1ec ;  /* 0x000001ec060e7836 */ /* 0x000fe20000000000 */
[----:B------:R-:W-:Y:S01]  /*0ab0*/  ISETP.GE.AND P4, PT, R10, RZ, PT ;  /* 0x000000ff0a00720c */ /* 0x000fe20003f86270 */
[----:B------:R-:W-:Y:S01]  /*0ac0*/  VIADD R10, R6, 0x1f0 ;  /* 0x000001f0060a7836 */ /* 0x000fe20000000000 */
[C---:B------:R-:W-:Y:S01]  /*0ad0*/  ISETP.GT.U32.AND P1, PT, R2.reuse, R11, PT ;  /* 0x0000000b0200720c */ /* 0x040fe20003f24070 */
[----:B------:R-:W-:Y:S01]  /*0ae0*/  @!P3 IMAD.MOV R0, RZ, RZ, -R0 ;  /* 0x000000ffff00b224 */ /* 0x000fe200078e0a00 */
[----:B------:R-:W-:Y:S01]  /*0af0*/  ISETP.GT.U32.AND P6, PT, R2, R9, PT ;  /* 0x000000090200720c */ /* 0x000fe20003fc4070 */
[----:B------:R-:W-:Y:S01]  /*0b00*/  IMAD.HI.U32 R8, R7, R19, RZ ;  /* 0x0000001307087227 */ /* 0x000fe200078e00ff */
[----:B------:R-:W-:-:S02]  /*0b10*/  ISETP.GE.AND P3, PT, R6, RZ, PT ;  /* 0x000000ff0600720c */ /* 0x000fc40003f66270 */
[----:B------:R-:W-:Y:S01]  /*0b20*/  IABS R17, R10 ;  /* 0x0000000a00117213 */ /* 0x000fe20000000000 */
[----:B------:R-:W-:Y:S01]  /*0b30*/  @!P2 IMAD.IADD R3, R3, 0x1, -R2 ;  /* 0x000000010303a824 */ /* 0x000fe200078e0a02 */
[----:B------:R-:W-:Y:S01]  /*0b40*/  @!P0 LOP3.LUT R0, RZ, R4, RZ, 0x33, !PT ;  /* 0x00000004ff008212 */ /* 0x000fe200078e33ff */
[----:B------:R-:W-:Y:S01]  /*0b50*/  IMAD.MOV R8, RZ, RZ, -R8 ;  /* 0x000000ffff087224 */ /* 0x000fe200078e0a08 */
[----:B------:R-:W-:Y:S01]  /*0b60*/  IABS R15, R14 ;  /* 0x0000000e000f7213 */ /* 0x000fe20000000000 */
[----:B------:R-:W-:Y:S01]  /*0b70*/  IMAD.HI.U32 R4, R7, R17, RZ ;  /* 0x0000001107047227 */ /* 0x000fe200078e00ff */
[----:B------:R-:W-:Y:S01]  /*0b80*/  ISETP.GT.U32.AND P2, PT, R2, R3, PT ;  /* 0x000000030200720c */ /* 0x000fe20003f44070 */
[----:B------:R0:W-:Y:S02]  /*0b90*/  STL [R1+0x7c4], R0 ;  /* 0x0007c40001007387 */ /* 0x0001e40000100800 */
[--C-:B------:R-:W-:Y:S01]  /*0ba0*/  @!P1 IMAD.IADD R11, R11, 0x1, -R2.reuse ;  /* 0x000000010b0b9824 */ /* 0x100fe200078e0a02 */
[----:B------:R-:W-:Y:S01]  /*0bb0*/  ISETP.GE.AND P1, PT, R12, RZ, PT ;  /* 0x000000ff0c00720c */ /* 0x000fe20003f26270 */
[----:B------:R-:W-:Y:S01]  /*0bc0*/  @!P6 IMAD.IADD R9, R9, 0x1, -R2 ;  /* 0x000000010909e824 */ /* 0x000fe200078e0a02 */
[----:B------:R-:W-:Y:S01]  /*0bd0*/  ISETP.GE.AND P6, PT, R10, RZ, PT ;  /* 0x000000ff0a00720c */ /* 0x000fe20003fc6270 */
[----:B------:R-:W-:-:S02]  /*0be0*/  IMAD.MOV R4, RZ, RZ, -R4 ;  /* 0x000000ffff047224 */ /* 0x000fc400078e0a04 */
[C---:B------:R-:W-:Y:S02]  /*0bf0*/  IMAD R19, R2.reuse, R8, R19 ;  /* 0x0000000802137224 */ /* 0x040fe400078e0213 */
[----:B------:R-:W-:Y:S01]  /*0c00*/  @!P3 IMAD.MOV R11, RZ, RZ, -R11 ;  /* 0x000000ffff0bb224 */ /* 0x000fe200078e0a0b */
[C---:B------:R-:W-:Y:S01]  /*0c10*/  ISETP.GT.U32.AND P3, PT, R2.reuse, R9, PT ;  /* 0x000000090200720c */ /* 0x040fe20003f64070 */
[C---:B------:R-:W-:Y:S01]  /*0c20*/  IMAD R17, R2.reuse, R4, R17 ;  /* 0x0000000402117224 */ /* 0x040fe200078e0211 */
[----:B------:R-:W-:Y:S01]  /*0c30*/  ISETP.GT.U32.AND P0, PT, R2, R19, PT ;  /* 0x000000130200720c */ /* 0x000fe20003f04070 */
[----:B------:R-:W-:Y:S01]  /*0c40*/  IMAD.HI.U32 R4, R7, R15, RZ ;  /* 0x0000000f07047227 */ /* 0x000fe200078e00ff */
[----:B------:R-:W-:Y:S03]  /*0c50*/  STL [R1+0x850], R11 ;  /* 0x0008500b01007387 */ /* 0x000fe60000100800 */
[----:B------:R-:W-:-:S02]  /*0c60*/  IMAD.MOV R4, RZ, RZ, -R4 ;  /* 0x000000ffff047224 */ /* 0x000fc400078e0a04 */
[--C-:B------:R-:W-:Y:S01]  /*0c70*/  @!P2 IMAD.IADD R3, R3, 0x1, -R2.reuse ;  /* 0x000000010303a824 */ /* 0x100fe200078e0a02 */
[C---:B------:R-:W-:Y:S01]  /*0c80*/  ISETP.GT.U32.AND P2, PT, R2.reuse, R17, PT ;  /* 0x000000110200720c */ /* 0x040fe20003f44070 */
[C---:B------:R-:W-:Y:S02]  /*0c90*/  IMAD R15, R2.reuse, R4, R15 ;  /* 0x00000004020f7224 */ /* 0x040fe400078e020f */
[--C-:B------:R-:W-:Y:S02]  /*0ca0*/  @!P3 IMAD.IADD R9, R9, 0x1, -R2.reuse ;  /* 0x000000010909b824 */ /* 0x100fe400078e0a02 */
[--C-:B------:R-:W-:Y:S01]  /*0cb0*/  @!P0 IMAD.IADD R19, R19, 0x1, -R2.reuse ;  /* 0x0000000113138824 */ /* 0x100fe200078e0a02 */
[----:B------:R-:W-:Y:S01]  /*0cc0*/  ISETP.GT.U32.AND P3, PT, R2, R15, PT ;  /* 0x0000000f0200720c */ /* 0x000fe20003f64070 */
[----:B------:R-:W-:Y:S02]  /*0cd0*/  VIADD R8, R6, 0x1e8 ;  /* 0x000001e806087836 */ /* 0x000fe40000000000 */
[----:B------:R-:W-:Y:S01]  /*0ce0*/  IMAD.MOV.U32 R5, RZ, RZ, R3 ;  /* 0x000000ffff057224 */ /* 0x000fe200078e0003 */
[----:B------:R-:W-:Y:S01]  /*0cf0*/  ISETP.GT.U32.AND P0, PT, R2, R19, PT ;  /* 0x000000130200720c */ /* 0x000fe20003f04070 */
[----:B------:R-:W-:Y:S01]  /*0d00*/  VIADD R3, R6, 0x1e4 ;  /* 0x000001e406037836 */ /* 0x000fe20000000000 */
[----:B------:R-:W-:Y:S01]  /*0d10*/  IABS R13, R8 ;  /* 0x00000008000d7213 */ /* 0x000fe20000000000 */
[----:B------:R-:W-:-:S02]  /*0d20*/  @!P2 IMAD.IADD R17, R17, 0x1, -R2 ;  /* 0x000000011111a824 */ /* 0x000fc400078e0a02 */
[----:B------:R-:W-:Y:S01]  /*0d30*/  @!P5 IMAD.MOV R5, RZ, RZ, -R5 ;  /* 0x000000ffff05d224 */ /* 0x000fe200078e0a05 */
[----:B------:R-:W-:Y:S01]  /*0d40*/  IABS R10, R3 ;  /* 0x00000003000a7213 */ /* 0x000fe20000000000 */
[----:B------:R-:W-:Y:S01]  /*0d50*/  IMAD.HI.U32 R12, R7, R13, RZ ;  /* 0x0000000d070c7227 */ /* 0x000fe200078e00ff */
[----:B------:R-:W-:Y:S02]  /*0d60*/  ISETP.GT.U32.AND P2, PT, R2, R17, PT ;  /* 0x000000110200720c */ /* 0x000fe40003f44070 */
[----:B------:R1:W-:Y:S01]  /*0d70*/  STL [R1+0x34], R5 ;  /* 0x0000340501007387 */ /* 0x0003e20000100800 */
[----:B------:R-:W-:Y:S01]  /*0d80*/  @!P3 IMAD.IADD R15, R15, 0x1, -R2 ;  /* 0x000000010f0fb824 */ /* 0x000fe200078e0a02 */
[----:B------:R-:W-:Y:S01]  /*0d90*/  ISETP.GE.AND P5, PT, R14, RZ, PT ;  /* 0x000000ff0e00720c */ /* 0x000fe20003fa6270 */
[----:B------:R-:W-:Y:S02]  /*0da0*/  IMAD.MOV R12, RZ, RZ, -R12 ;  /* 0x000000ffff0c7224 */ /* 0x000fe400078e0a0c */
[----:B0-----:R-:W-:Y:S01]  /*0db0*/  IMAD.MOV.U32 R0, RZ, RZ, R9 ;  /* 0x000000ffff007224 */ /* 0x001fe200078e0009 */
[----:B------:R-:W-:Y:S01]  /*0dc0*/  ISETP.GT.U32.AND P3, PT, R2, R15, PT ;  /* 0x0000000f0200720c */ /* 0x000fe20003f64070 */
[----:B------:R-:W-:Y:S01]  /*0dd0*/  @!P0 IMAD.IADD R19, R19, 0x1, -R2 ;  /* 0x0000000113138824 */ /* 0x000fe200078e0a02 */
[----:B------:R-:W-:Y:S01]  /*0de0*/  ISETP.GE.AND P0, PT, R8, RZ, PT ;  /* 0x000000ff0800720c */ /* 0x000fe20003f06270 */
[----:B------:R-:W-:-:S02]  /*0df0*/  VIADD R4, R6, 0x1e0 ;  /* 0x000001e006047836 */ /* 0x000fc40000000000 */
[----:B------:R-:W-:Y:S01]  /*0e00*/  IMAD.HI.U32 R9, R7, R10, RZ ;  /* 0x0000000a07097227 */ /* 0x000fe200078e00ff */
[----:B------:R-:W-:Y:S02]  /*0e10*/  @!P2 IADD3 R17, PT, PT, R17, -R2, RZ ;  /* 0x800000021111a210 */ /* 0x000fe40007ffe0ff */
[----:B------:R-:W-:Y:S01]  /*0e20*/  IABS R23, R4 ;  /* 0x0000000400177213 */ /* 0x000fe20000000000 */
[C---:B------:R-:W-:Y:S02]  /*0e30*/  IMAD R13, R2.reuse, R12, R13 ;  /* 0x0000000c020d7224 */ /* 0x040fe400078e020d */
[----:B-1----:R-:W-:Y:S02]  /*0e40*/  IMAD.MOV.U32 R5, RZ, RZ, R19 ;  /* 0x000000ffff057224 */ /* 0x002fe400078e0013 */
[----:B------:R-:W-:Y:S01]  /*0e50*/  IMAD.MOV R9, RZ, RZ, -R9 ;  /* 0x000000ffff097224 */ /* 0x000fe200078e0a09 */
[C---:B------:R-:W-:Y:S01]  /*0e60*/  ISETP.GT.U32.AND P2, PT, R2.reuse, R13, PT ;  /* 0x0000000d0200720c */ /* 0x040fe20003f44070 */
[----:B------:R-:W-:Y:S01]  /*0e70*/  @!P4 IMAD.MOV R5, RZ, RZ, -R5 ;  /* 0x000000ffff05c224 */ /* 0x000fe200078e0a05 */
[----:B------:R-:W-:Y:S01]  /*0e80*/  ISETP.GE.AND P4, PT, R3, RZ, PT ;  /* 0x000000ff0300720c */ /* 0x000fe20003f86270 */
[----:B------:R-:W-:-:S02]  /*0e90*/  IMAD R10, R2, R9, R10 ;  /* 0x00000009020a7224 */ /* 0x000fc400078e020a */
[----:B------:R-:W-:Y:S01]  /*0ea0*/  IMAD.HI.U32 R3, R7, R23, RZ ;  /* 0x0000001707037227 */ /* 0x000fe200078e00ff */
[----:B------:R0:W-:Y:S03]  /*0eb0*/  STL [R1+0x2c], R5 ;  /* 0x00002c0501007387 */ /* 0x0001e60000100800 */
[----:B------:R-:W-:Y:S01]  /*0ec0*/  @!P3 IMAD.IADD R15, R15, 0x1, -R2 ;  /* 0x000000010f0fb824 */ /* 0x000fe200078e0a02 */
[----:B------:R-:W-:Y:S01]  /*0ed0*/  ISETP.GT.U32.AND P3, PT, R2, R10, PT ;  /* 0x0000000a0200720c */ /* 0x000fe20003f64070 */
[----:B------:R-:W-:Y:S02]  /*0ee0*/  IMAD.MOV R3, RZ, RZ, -R3 ;  /* 0x000000ffff037224 */ /* 0x000fe400078e0a03 */
[----:B------:R-:W-:Y:S01]  /*0ef0*/  @!P1 IMAD.MOV R0, RZ, RZ, -R0 ;  /* 0x000000ffff009224 */ /* 0x000fe200078e0a00 */
[----:B------:R-:W-:Y:S01]  /*0f00*/  ISETP.GE.AND P1, PT, R4, RZ, PT ;  /* 0x000000ff0400720c */ /* 0x000fe20003f26270 */
[----:B------:R-:W-:-:S02]  /*0f10*/  IMAD R23, R2, R3, R23 ;  /* 0x0000000302177224 */ /* 0x000fc400078e0217 */
[----:B0-----:R-:W-:Y:S01]  /*0f20*/  IMAD.MOV.U32 R5, RZ, RZ, R17 ;  /* 0x000000ffff057224 */ /* 0x001fe200078e0011 */
[----:B------:R0:W-:Y:S01]  /*0f30*/  STL [R1+0x24], R0 ;  /* 0x0000240001007387 */ /* 0x0001e20000100800 */
[--C-:B------:R-:W-:Y:S02]  /*0f40*/  @!P2 IMAD.IADD R13, R13, 0x1, -R2.reuse ;  /* 0x000000010d0da824 */ /* 0x100fe400078e0a02 */
[----:B------:R-:W-:Y:S02]  /*0f50*/  VIADD R4, R6, 0x1dc ;  /* 0x000001dc06047836 */ /* 0x000fe40000000000 */
[----:B------:R-:W-:Y:S01]  /*0f60*/  @!P6 IMAD.MOV R5, RZ, RZ, -R5 ;  /* 0x000000ffff05e224 */ /* 0x000fe200078e0a05 */
[----:B------:R-:W-:Y:S01]  /*0f70*/  ISETP.GT.U32.AND P6, PT, R2, R23, PT ;  /* 0x000000170200720c */ /* 0x000fe20003fc4070 */
[----:B------:R-:W-:Y:S01]  /*0f80*/  @!P3 IMAD.IADD R10, R10, 0x1, -R2 ;  /* 0x000000010a0ab824 */ /* 0x000fe200078e0a02 */
[----:B------:R-:W-:Y:S01]  /*0f90*/  ISETP.GT.U32.AND P2, PT, R2, R13, PT ;  /* 0x0000000d0200720c */ /* 0x000fe20003f44070 */
[C---:B------:R-:W-:Y:S01]  /*0fa0*/  VIADD R8, R6.reuse, 0x1d8 ;  /* 0x000001d806087836 */ /* 0x040fe20000000000 */
[----:B------:R-:W-:Y:S01]  /*0fb0*/  IABS R14, R4 ;  /* 0x00000004000e7213 */ /* 0x000fe20000000000 */
[----:B------:R-:W-:Y:S01]  /*0fc0*/  VIADD R21, R6, 0x1d4 ;  /* 0x000001d406157836 */ /* 0x000fe20000000000 */
[----:B------:R-:W-:Y:S01]  /*0fd0*/  ISETP.GT.U32.AND P3, PT, R2, R10, PT ;  /* 0x0000000a0200720c */ /* 0x000fe20003f64070 */
[----:B------:R-:W-:Y:S01]  /*0fe0*/  VIADD R22, R6, 0x1d0 ;  /* 0x000001d006167836 */ /* 0x000fe20000000000 */
[----:B------:R-:W-:Y:S01]  /*0ff0*/  IABS R18, R8 ;  /* 0x0000000800127213 */ /* 0x000fe20000000000 */
[----:B------:R-:W-:Y:S01]  /*1000*/  IMAD.HI.U32 R9, R7, R14, RZ ;  /* 0x0000000e07097227 */ /* 0x000fe200078e00ff */
[----:B------:R-:W-:Y:S02]  /*1010*/  STL [R1+0x1d4], R5 ;  /* 0x0001d40501007387 */ /* 0x000fe40000100800 */
[----:B------:R-:W-:Y:S01]  /*1020*/  IABS R17, R22 ;  /* 0x0000001600117213 */ /* 0x000fe20000000000 */
[----:B------:R-:W-:-:S02]  /*1030*/  IMAD.MOV R9, RZ, RZ, -R9 ;  /* 0x000000ffff097224 */ /* 0x000fc400078e0a09 */
[--C-:B------:R-:W-:Y:S02]  /*1040*/  @!P6 IMAD.IADD R23, R23, 0x1, -R2.reuse ;  /* 0x000000011717e824 */ /* 0x100fe400078e0a02 */
[----:B------:R-:W-:Y:S01]  /*1050*/  @!P2 IMAD.IADD R13, R13, 0x1, -R2 ;  /* 0x000000010d0da824 */ /* 0x000fe200078e0a02 */
[----:B------:R-:W-:Y:S01]  /*1060*/  ISETP.GE.AND P2, PT, R8, RZ, PT ;  /* 0x000000ff0800720c */ /* 0x000fe20003f46270 */
[C---:B------:R-:W-:Y:S01]  /*1070*/  IMAD R14, R2.reuse, R9, R14 ;  /* 0x00000009020e7224 */ /* 0x040fe200078e020e */
[----:B------:R-:W-:Y:S01]  /*1080*/  IABS R8, R21 ;  /* 0x0000001500087213 */ /* 0x000fe20000000000 */
[----:B------:R-:W-:Y:S01]  /*1090*/  IMAD.HI.U32 R3, R7, R18, RZ ;  /* 0x0000001207037227 */ /* 0x000fe200078e00ff */
[----:B------:R-:W-:-:S03]  /*10a0*/  ISETP.GT.U32.AND P6, PT, R2, R23, PT ;  /* 0x000000170200720c */ /* 0x000fc60003fc4070 */
[----:B------:R-:W-:Y:S01]  /*10b0*/  @!P3 IMAD.IADD R10, R10, 0x1, -R2 ;  /* 0x000000010a0ab824 */ /* 0x000fe200078e0a02 */
[----:B------:R-:W-:Y:S01]  /*10c0*/  ISETP.GT.U32.AND P3, PT, R2, R14, PT ;  /* 0x0000000e0200720c */ /* 0x000fe20003f64070 */
[----:B------:R-:W-:Y:S02]  /*10d0*/  IMAD.MOV R3, RZ, RZ, -R3 ;  /* 0x000000ffff037224 */ /* 0x000fe400078e0a03 */
[----:B------:R-:W-:-:S04]  /*10e0*/  IMAD.HI.U32 R12, R7, R8, RZ ;  /* 0x00000008070c7227 */ /* 0x000fc800078e00ff */
[----:B0-----:R-:W-:Y:S02]  /*10f0*/  IMAD.MOV.U32 R0, RZ, RZ, R15 ;  /* 0x000000ffff007224 */ /* 0x001fe400078e000f */
[----:B------:R-:W-:Y:S02]  /*1100*/  IMAD R18, R2, R3, R18 ;  /* 0x0000000302127224 */ /* 0x000fe400078e0212 */
[----:B------:R-:W-:Y:S02]  /*1110*/  IMAD.MOV R12, RZ, RZ, -R12 ;  /* 0x000000ffff0c7224 */ /* 0x000fe400078e0a0c */
[----:B------:R-:W-:Y:S01]  /*1120*/  @!P5 IMAD.MOV R0, RZ, RZ, -R0 ;  /* 0x000000ffff00d224 */ /* 0x000fe200078e0a00 */
[----:B------:R-:W-:Y:S01]  /*1130*/  ISETP.GE.AND P5, PT, R4, RZ, PT ;  /* 0x000000ff0400720c */ /* 0x000fe20003fa6270 */
[----:B------:R-:W-:-:S03]  /*1140*/  IMAD.HI.U32 R25, R7, R17, RZ ;  /* 0x0000001107197227 */ /* 0x000fc600078e00ff */
[----:B------:R0:W-:Y:S01]  /*1150*/  STL [R1+0x1d8], R0 ;  /* 0x0001d80001007387 */ /* 0x0001e20000100800 */
[----:B------:R-:W-:Y:S01]  /*1160*/  @!P6 IMAD.IADD R23, R23, 0x1, -R2 ;  /* 0x000000011717e824 */ /* 0x000fe200078e0a02 */
[C---:B------:R-:W-:Y:S01]  /*1170*/  ISETP.GT.U32.AND P6, PT, R2.reuse, R18, PT ;  /* 0x000000120200720c */ /* 0x040fe20003fc4070 */
[----:B------:R-:W-:Y:S01]  /*1180*/  IMAD R8, R2, R12, R8 ;  /* 0x0000000c02087224 */ /* 0x000fe200078e0208 */
[----:B------:R-:W-:Y:S01]  /*1190*/  IADD3 R25, PT, PT, -R25, RZ, RZ ;  /* 0x000000ff19197210 */ /* 0x000fe20007ffe1ff */
[----:B------:R-:W-:Y:S02]  /*11a0*/  @!P3 IMAD.IADD R14, R14, 0x1, -R2 ;  /* 0x000000010e0eb824 */ /* 0x000fe400078e0a02 */
[----:B------:R-:W-:Y:S01]  /*11b0*/  VIADD R4, R6, 0x1cc ;  /* 0x000001cc06047836 */ /* 0x000fe20000000000 */
[----:B------:R-:W-:Y:S01]  /*11c0*/  ISETP.GT.U32.AND P3, PT, R2, R8, PT ;  /* 0x000000080200720c */ /* 0x000fe20003f64070 */
[----:B------:R-:W-:Y:S02]  /*11d0*/  VIADD R20, R6, 0x1c8 ;  /* 0x000001c806147836 */ /* 0x000fe40000000000 */
[----:B0-----:R-:W-:Y:S01]  /*11e0*/  IMAD.MOV.U32 R0, RZ, RZ, R13 ;  /* 0x000000ffff007224 */ /* 0x001fe200078e000d */
[----:B------:R-:W-:Y:S01]  /*11f0*/  IABS R19, R4 ;  /* 0x0000000400137213 */ /* 0x000fe20000000000 */
[----:B------:R-:W-:Y:S01]  /*1200*/  IMAD R17, R2, R25, R17 ;  /* 0x0000001902117224 */ /* 0x000fe200078e0211 */
[----:B------:R-:W-:Y:S01]  /*1210*/  IABS R9, R20 ;  /* 0x0000001400097213 */ /* 0x000fe20000000000 */
[----:B------:R-:W-:-:S02]  /*1220*/  @!P0 IMAD.MOV R0, RZ, RZ, -R0 ;  /* 0x000000ffff008224 */ /* 0x000fc400078e0a00 */
[--C-:B------:R-:W-:Y:S01]  /*1230*/  @!P6 IMAD.IADD R18, R18, 0x1, -R2.reuse ;  /* 0x000000011212e824 */ /* 0x100fe200078e0a02 */
[C---:B------:R-:W-:Y:S01]  /*1240*/  ISETP.GT.U32.AND P6, PT, R2.reuse, R17, PT ;  /* 0x000000110200720c */ /* 0x040fe20003fc4070 */
[C---:B------:R-:W-:Y:S01]  /*1250*/  IMAD.HI.U32 R24, R7.reuse, R19, RZ ;  /* 0x0000001307187227 */ /* 0x040fe200078e00ff */
[----:B------:R0:W-:Y:S02]  /*1260*/  STL [R1+0x20], R0 ;  /* 0x0000200001007387 */ /* 0x0001e40000100800 */
[----:B------:R-:W-:Y:S01]  /*1270*/  ISETP.GT.U32.AND P0, PT, R2, R18, PT ;  /* 0x000000120200720c */ /* 0x000fe20003f04070 */
[----:B------:R-:W-:Y:S01]  /*1280*/  @!P3 IMAD.IADD R8, R8, 0x1, -R2 ;  /* 0x000000010808b824 */ /* 0x000fe200078e0a02 */
[----:B------:R-:W-:Y:S01]  /*1290*/  ISETP.GT.U32.AND P3, PT, R2, R14, PT ;  /* 0x0000000e0200720c */ /* 0x000fe20003f64070 */
[----:B------:R-:W-:Y:S02]  /*12a0*/  VIADD R15, R6, 0x1c4 ;  /* 0x000001c4060f7836 */ /* 0x000fe40000000000 */
[----:B------:R-:W-:-:S03]  /*12b0*/  IMAD.HI.U32 R12, R7, R9, RZ ;  /* 0x00000009070c7227 */ /* 0x000fc600078e00ff */
[----:B------:R-:W-:Y:S01]  /*12c0*/  IABS R3, R15 ;  /* 0x0000000f00037213 */ /* 0x000fe20000000000 */
[----:B0-----:R-:W-:Y:S02]  /*12d0*/  IMAD.MOV.U32 R0, RZ, RZ, R10 ;  /* 0x000000ffff007224 */ /* 0x001fe400078e000a */
[----:B------:R-:W-:Y:S02]  /*12e0*/  IMAD.MOV R24, RZ, RZ, -R24 ;  /* 0x000000ffff187224 */ /* 0x000fe400078e0a18 */
[----:B------:R-:W-:Y:S02]  /*12f0*/  @!P4 IMAD.MOV R0, RZ, RZ, -R0 ;  /* 0x000000ffff00c224 */ /* 0x000fe400078e0a00 */
[----:B------:R-:W-:Y:S02]  /*1300*/  IMAD.MOV R25, RZ, RZ, -R12 ;  /* 0x000000ffff197224 */ /* 0x000fe400078e0a0c */
[C---:B------:R-:W-:Y:S01]  /*1310*/  IMAD R12, R2.reuse, R24, R19 ;  /* 0x00000018020c7224 */ /* 0x040fe200078e0213 */
[----:B------:R0:W-:Y:S01]  /*1320*/  STL [R1+0x74], R0 ;  /* 0x0000740001007387 */ /* 0x0001e20000100800 */
[----:B------:R-:W-:-:S02]  /*1330*/  IMAD R9, R2, R25, R9 ;  /* 0x0000001902097224 */ /* 0x000fc400078e0209 */
[----:B------:R-:W-:Y:S01]  /*1340*/  @!P6 IMAD.IADD R17, R17, 0x1, -R2 ;  /* 0x000000011111e824 */ /* 0x000fe200078e0a02 */
[----:B------:R-:W-:Y:S01]  /*1350*/  ISETP.GT.U32.AND P6, PT, R2, R8, PT ;  /* 0x000000080200720c */ /* 0x000fe20003fc4070 */
[----:B------:R-:W-:-:S03]  /*1360*/  IMAD.HI.U32 R16, R7, R3, RZ ;  /* 0x0000000307107227 */ /* 0x000fc600078e00ff */
[----:B------:R-:W-:Y:S01]  /*1370*/  ISETP.GT.U32.AND P4, PT, R2, R17, PT ;  /* 0x000000110200720c */ /* 0x000fe20003f84070 */
[----:B------:R-:W-:Y:S01]  /*1380*/  @!P3 IMAD.IADD R14, R14, 0x1, -R2 ;  /* 0x000000010e0eb824 */ /* 0x000fe200078e0a02 */
[C---:B------:R-:W-:Y:S01]  /*1390*/  ISETP.GT.U32.AND P3, PT, R2.reuse, R9, PT ;  /* 0x000000090200720c */ /* 0x040fe20003f64070 */
[----:B0-----:R-:W-:Y:S02]  /*13a0*/  IMAD.MOV.U32 R0, RZ, RZ, R23 ;  /* 0x000000ffff007224 */ /* 0x001fe400078e0017 */
[----:B------:R-:W-:Y:S02]  /*13b0*/  IMAD.MOV R19, RZ, RZ, -R16 ;  /* 0x000000ffff137224 */ /* 0x000fe400078e0a10 */
[----:B------:R-:W-:Y:S01]  /*13c0*/  @!P1 IMAD.MOV R0, RZ, RZ, -R0 ;  /* 0x000000ffff009224 */ /* 0x000fe200078e0a00 */
[C---:B------:R-:W-:Y:S01]  /*13d0*/  ISETP.GT.U32.AND P1, PT, R2.reuse, R12, PT ;  /* 0x0000000c0200720c */ /* 0x040fe20003f24070 */
[----:B------:R-:W-:Y:S02]  /*13e0*/  IMAD R3, R2, R19, R3 ;  /* 0x0000001302037224 */ /* 0x000fe400078e0203 */
[C---:B------:R-:W-:Y:S01]  /*13f0*/  VIADD R13, R6.reuse, 0x1bc ;  /* 0x000001bc060d7836 */ /* 0x040fe20000000000 */
[----:B------:R0:W-:Y:S01]  /*1400*/  STL [R1+0x1d0], R0 ;  /* 0x0001d00001007387 */ /* 0x0001e20000100800 */
[----:B------:R-:W-:-:S02]  /*1410*/  VIADD R16, R6, 0x1c0 ;  /* 0x000001c006107836 */ /* 0x000fc40000000000 */
[--C-:B------:R-:W-:Y:S01]  /*1420*/  @!P0 IMAD.IADD R18, R18, 0x1, -R2.reuse ;  /* 0x0000000112128824 */ /* 0x100fe200078e0a02 */
[----:B------:R-:W-:Y:S01]  /*1430*/  IABS R10, R13 ;  /* 0x0000000d000a7213 */ /* 0x000fe20000000000 */
[----:B------:R-:W-:Y:S01]  /*1440*/  @!P6 IMAD.IADD R8, R8, 0x1, -R2 ;  /* 0x000000010808e824 */ /* 0x000fe200078e0a02 */
[----:B------:R-:W-:Y:S01]  /*1450*/  ISETP.GT.U32.AND P6, PT, R2, R3, PT ;  /* 0x000000030200720c */ /* 0x000fe20003fc4070 */
[----:B------:R-:W-:Y:S01]  /*1460*/  IMAD.MOV.U32 R5, RZ, RZ, R14 ;  /* 0x000000ffff057224 */ /* 0x000fe200078e000e */
[----:B------:R-:W-:Y:S01]  /*1470*/  IABS R19, R16 ;  /* 0x0000001000137213 */ /* 0x000fe20000000000 */
[--C-:B------:R-:W-:Y:S01]  /*1480*/  @!P1 IMAD.IADD R12, R12, 0x1, -R2.reuse ;  /* 0x000000010c0c9824 */ /* 0x100fe200078e0a02 */
[----:B------:R-:W-:Y:S01]  /*1490*/  ISETP.GE.AND P0, PT, R21, RZ, PT ;  /* 0x000000ff1500720c */ /* 0x000fe20003f06270 */
[----:B------:R-:W-:Y:S01]  /*14a0*/  @!P3 IMAD.IADD R9, R9, 0x1, -R2 ;  /* 0x000000010909b824 */ /* 0x000fe200078e0a02 */
[----:B------:R-:W-:Y:S01]  /*14b0*/  ISETP.GE.AND P1, PT, R4, RZ, PT ;  /* 0x000000ff0400720c */ /* 0x000fe20003f26270 */
[----:B0-----:R-:W-:Y:S01]  /*14c0*/  IMAD.MOV.U32 R0, RZ, RZ, R18 ;  /* 0x000000ffff007224 */ /* 0x001fe200078e0012 */
[----:B------:R-:W-:Y:S01]  /*14d0*/  ISETP.GE.AND P3, PT, R20, RZ, PT ;  /* 0x000000ff1400720c */ /* 0x000fe20003f66270 */
[----:B------:R-:W-:Y:S01]  /*14e0*/  @!P4 IMAD.IADD R17, R17, 0x1, -R2 ;  /* 0x000000011111c824 */ /* 0x000fe200078e0a02 */
[----:B------:R-:W-:Y:S01]  /*14f0*/  ISETP.GE.AND P4, PT, R22, RZ, PT ;  /* 0x000000ff1600720c */ /* 0x000fe20003f86270 */
[----:B------:R-:W-:Y:S01]  /*1500*/  @!P5 IMAD.MOV R5, RZ, RZ, -R5 ;  /* 0x000000ffff05d224 */ /* 0x000fe200078e0a05 */
[----:B------:R-:W-:Y:S01]  /*1510*/  ISETP.GT.U32.AND P5, PT, R2, R12, PT ;  /* 0x0000000c0200720c */ /* 0x000fe20003fa4070 */
[----:B------:R-:W-:Y:S01]  /*1520*/  IMAD.HI.U32 R21, R7, R10, RZ ;  /* 0x0000000a07157227 */ /* 0x000fe200078e00ff */
[----:B------:R-:W-:-:S02]  /*1530*/  IADD3 R14, PT, PT, R6, 0x1b8, RZ ;  /* 0x000001b8060e7810 */ /* 0x000fc40007ffe0ff */
[----:B------:R0:W-:Y:S01]  /*1540*/  STL [R1+0x90], R5 ;  /* 0x0000900501007387 */ /* 0x0001e20000100800 */
[----:B------:R-:W-:Y:S01]  /*1550*/  @!P2 IMAD.MOV R0, RZ, RZ, -R0 ;  /* 0x000000ffff00a224 */ /* 0x000fe200078e0a00 */
[----:B------:R-:W-:Y:S01]  /*1560*/  ISETP.GT.U32.AND P2, PT, R2, R9, PT ;  /* 0x000000090200720c */ /* 0x000fe20003f44070 */
[----:B------:R-:W-:Y:S01]  /*1570*/  IMAD.HI.U32 R23, R7, R19, RZ ;  /* 0x0000001307177227 */ /* 0x000fe200078e00ff */
[----:B------:R-:W-:Y:S02]  /*1580*/  IABS R18, R14 ;  /* 0x0000000e00127213 */ /* 0x000fe40000000000 */
[----:B------:R1:W-:Y:S01]  /*1590*/  STL [R1+0xa0], R0 ;  /* 0x0000a00001007387 */ /* 0x0003e20000100800 */
[----:B------:R-:W-:Y:S02]  /*15a0*/  IMAD.MOV R21, RZ, RZ, -R21 ;  /* 0x000000ffff157224 */ /* 0x000fe400078e0a15 */
[----:B------:R-:W-:Y:S02]  /*15b0*/  IMAD.MOV R23, RZ, RZ, -R23 ;  /* 0x000000ffff177224 */ /* 0x000fe400078e0a17 */
[----:B------:R-:W-:-:S02]  /*15c0*/  @!P6 IMAD.IADD R3, R3, 0x1, -R2 ;  /* 0x000000010303e824 */ /* 0x000fc400078e0a02 */
[----:B0-----:R-:W-:Y:S02]  /*15d0*/  IMAD.MOV.U32 R5, RZ, RZ, R8 ;  /* 0x000000ffff057224 */ /* 0x001fe400078e0008 */
[C---:B------:R-:W-:Y:S01]  /*15e0*/  IMAD R10, R2.reuse, R21, R10 ;  /* 0x00000015020a7224 */ /* 0x040fe200078e020a */
[C---:B------:R-:W-:Y:S01]  /*15f0*/  ISETP.GT.U32.AND P6, PT, R2.reuse, R3, PT ;  /* 0x000000030200720c */ /* 0x040fe20003fc4070 */
[----:B-1----:R-:W-:Y:S02]  /*1600*/  IMAD.MOV.U32 R0, RZ, RZ, R17 ;  /* 0x000000ffff007224 */ /* 0x002fe400078e0011 */
[C---:B------:R-:W-:Y:S02]  /*1610*/  IMAD R4, R2.reuse, R23, R19 ;  /* 0x0000001702047224 */ /* 0x040fe400078e0213 */
[----:B------:R-:W-:Y:S02]  /*1620*/  @!P0 IMAD.MOV R5, RZ, RZ, -R5 ;  /* 0x000000ffff058224 */ /* 0x000fe400078e0a05 */
[----:B------:R-:W-:Y:S01]  /*1630*/  @!P4 IMAD.MOV R0, RZ, RZ, -R0 ;  /* 0x000000ffff00c224 */ /* 0x000fe200078e0a00 */
[----:B------:R-:W-:Y:S01]  /*1640*/  ISETP.GT.U32.AND P0, PT, R2, R4, PT ;  /* 0x000000040200720c */ /* 0x000fe20003f04070 */
[--C-:B------:R-:W-:Y:S01]  /*1650*/  @!P5 IMAD.IADD R12, R12, 0x1, -R2.reuse ;  /* 0x000000010c0cd824 */ /* 0x100fe200078e0a02 */
[----:B------:R-:W-:Y:S01]  /*1660*/  ISETP.GT.U32.AND P5, PT, R2, R10, PT ;  /* 0x0000000a0200720c */ /* 0x000fe20003fa4070 */
[----:B------:R-:W-:Y:S01]  /*1670*/  @!P2 IMAD.IADD R9, R9, 0x1, -R2 ;  /* 0x000000010909a824 */ /* 0x000fe200078e0a02 */
[----:B------:R0:W-:Y:S01]  /*1680*/  STL [R1+0xa4], R5 ;  /* 0x0000a40501007387 */ /* 0x0001e20000100800 */
[----:B------:R-:W-:Y:S01]  /*1690*/  ISETP.GE.AND P4, PT, R15, RZ, PT ;  /* 0x000000ff0f00720c */ /* 0x000fe20003f86270 */
[----:B------:R-:W-:Y:S01]  /*16a0*/  VIADD R8, R6, 0x1b4 ;  /* 0x000001b406087836 */ /* 0x000fe20000000000 */
[----:B------:R-:W-:Y:S01]  /*16b0*/  ISETP.GE.AND P2, PT, R16, RZ, PT ;  /* 0x000000ff1000720c */ /* 0x000fe20003f46270 */
[----:B------:R1:W-:Y:S01]  /*16c0*/  STL [R1+0xac], R0 ;  /* 0x0000ac0001007387 */ /* 0x0003e20000100800 */
[----:B------:R-:W-:-:S02]  /*16d0*/  IMAD.HI.U32 R16, R7, R18, RZ ;  /* 0x0000001207107227 */ /* 0x000fc400078e00ff */
[----:B------:R-:W-:Y:S02]  /*16e0*/  IABS R15, R8 ;  /* 0x00000008000f7213 */ /* 0x000fe40000000000 */
[----:B------:R-:W-:Y:S01]  /*16f0*/  @!P6 IMAD.IADD R3, R3, 0x1, -R2 ;  /* 0x000000010303e824 */ /* 0x000fe200078e0a02 */
[----:B------:R-:W-:Y:S01]  /*1700*/  ISETP.GE.AND P6, PT, R13, RZ, PT ;  /* 0x000000ff0d00720c */ /* 0x000fe20003fc6270 */
[----:B0-----:R-:W-:Y:S02]  /*1710*/  IMAD.MOV.U32 R5, RZ, RZ, R12 ;  /* 0x000000ffff057224 */ /* 0x001fe400078e000c */
[----:B------:R-:W-:Y:S02]  /*1720*/  IMAD.MOV R16, RZ, RZ, -R16 ;  /* 0x000000ffff107224 */ /* 0x000fe400078e0a10 */
[----:B-1----:R-:W-:Y:S02]  /*1730*/  IMAD.MOV.U32 R0, RZ, RZ, R9 ;  /* 0x000000ffff007224 */ /* 0x002fe400078e0009 */
[----:B------:R-:W-:-:S02]  /*1740*/  @!P1 IMAD.MOV R5, RZ, RZ, -R5 ;  /* 0x000000ffff059224 */ /* 0x000fc400078e0a05 */
[----:B------:R-:W-:Y:S01]  /*1750*/  @!P3 IMAD.MOV R0, RZ, RZ, -R0 ;  /* 0x000000ffff00b224 */ /* 0x000fe200078e0a00 */
[----:B------:R-:W-:Y:S01]  /*1760*/  ISETP.GE.AND P3, PT, R8, RZ, PT ;  /* 0x000000ff0800720c */ /* 0x000fe20003f66270 */
[--C-:B------:R-:W-:Y:S01]  /*1770*/  @!P5 IMAD.IADD R10, R10, 0x1, -R2.reuse ;  /* 0x000000010a0ad824 */ /* 0x100fe200078e0a02 */
[----:B------:R-:W-:Y:S01]  /*1780*/  STL [R1+0x19c], R5 ;  /* 0x00019c0501007387 */ /* 0x000fe20000100800 */
[----:B------:R-:W-:Y:S01]  /*1790*/  @!P0 IMAD.IADD R4, R4, 0x1, -R2 ;  /* 0x0000000104048824 */ /* 0x000fe200078e0a02 */
[----:B------:R-:W-:Y:S01]  /*17a0*/  IADD3 R8, PT, PT, R6, 0x1a8, RZ ;  /* 0x000001a806087810 */ /* 0x000fe20007ffe0ff */
[C---:B------:R-:W-:Y:S01]  /*17b0*/  IMAD R18, R2.reuse, R16, R18 ;  /* 0x0000001002127224 */ /* 0x040fe200078e0212 */
[----:B------:R0:W-:Y:S01]  /*17c0*/  STL [R1+0x1ac], R0 ;  /* 0x0001ac0001007387 */ /* 0x0001e20000100800 */
[C---:B------:R-:W-:Y:S01]  /*17d0*/  ISETP.GT.U32.AND P5, PT, R2.reuse, R10, PT ;  /* 0x0000000a0200720c */ /* 0x040fe20003fa4070 */
[----:B------:R-:W-:Y:S01]  /*17e0*/  IMAD.HI.U32 R13, R7, R15, RZ ;  /* 0x0000000f070d7227 */ /* 0x000fe200078e00ff */
[----:B------:R-:W-:-:S02]  /*17f0*/  ISETP.GT.U32.AND P1, PT, R2, R4, PT ;  /* 0x000000040200720c */ /* 0x000fc40003f24070 */
[----:B------:R-:W-:Y:S01]  /*1800*/  IABS R12, R8 ;  /* 0x00000008000c7213 */ /* 0x000fe20000000000 */
[----:B------:R-:W-:Y:S01]  /*1810*/  IMAD.MOV R13, RZ, RZ, -R13 ;  /* 0x000000ffff0d7224 */ /* 0x000fe200078e0a0d */
[----:B------:R-:W-:Y:S01]  /*1820*/  ISETP.GE.AND P0, PT, R14, RZ, PT ;  /* 0x000000ff0e00720c */ /* 0x000fe20003f06270 */
[----:B------:R-:W-:Y:S02]  /*1830*/  VIADD R17, R6, 0x1b0 ;  /* 0x000001b006117836 */ /* 0x000fe40000000000 */
[----:B0-----:R-:W-:Y:S02]  /*1840*/  IMAD.MOV.U32 R0, RZ, RZ, R3 ;  /* 0x000000ffff007224 */ /* 0x001fe400078e0003 */
[C---:B------:R-:W-:Y:S02]  /*1850*/  IMAD R15, R2.reuse, R13, R15 ;  /* 0x0000000d020f7224 */ /* 0x040fe400078e020f */
[----:B------:R-:W-:Y:S01]  /*1860*/  @!P4 IMAD.MOV R0, RZ, RZ, -R0 ;  /* 0x000000ffff00c224 */ /* 0x000fe200078e0a00 */
[----:B------:R-:W-:Y:S01]  /*1870*/  ISETP.GT.U32.AND P4, PT, R2, R18, PT ;  /* 0x000000120200720c */ /* 0x000fe20003f84070 */
[--C-:B------:R-:W-:Y:S01]  /*1880*/  @!P5 IMAD.IADD R10, R10, 0x1, -R2.reuse ;  /* 0x000000010a0ad824 */ /* 0x100fe200078e0a02 */
[----:B------:R-:W-:Y:S01]  /*1890*/  ISETP.GT.U32.AND P5, PT, R2, R15, PT ;  /* 0x0000000f0200720c */ /* 0x000fe20003fa4070 */
[----:B------:R-:W-:Y:S01]  /*18a0*/  @!P1 IMAD.IADD R4, R4, 0x1, -R2 ;  /* 0x0000000104049824 */ /* 0x000fe200078e0a02 */
[----:B------:R-:W-:Y:S01]  /*18b0*/  ISETP.GE.AND P1, PT, R17, RZ, PT ;  /* 0x000000ff1100720c */ /* 0x000fe20003f26270 */
[----:B------:R0:W-:Y:S01]  /*18c0*/  STL [R1+0x1c0], R0 ;  /* 0x0001c00001007387 */ /* 0x0001e20000100800 */
[----:B------:R-:W-:Y:S01]  /*18d0*/  IABS R17, R17 ;  /* 0x0000001100117213 */ /* 0x000fe20000000000 */
[----:B------:R-:W-:-:S02]  /*18e0*/  VIADD R3, R6, 0x1ac ;  /* 0x000001ac06037836 */ /* 0x000fc40000000000 */
[----:B------:R-:W-:Y:S02]  /*18f0*/  VIADD R14, R6, 0x1a0 ;  /* 0x000001a0060e7836 */ /* 0x000fe40000000000 */
[----:B------:R-:W-:Y:S01]  /*1900*/  IMAD.HI.U32 R9, R7, R17, RZ ;  /* 0x0000001107097227 */ /* 0x000fe200078e00ff */
[----:B------:R-:W-:Y:S02]  /*1910*/  IABS R13, R3 ;  /* 0x00000003000d7213 */ /* 0x000fe40000000000 */
[----:B------:R-:W-:Y:S01]  /*1920*/  IABS R19, R14 ;  /* 0x0000000e00137213 */ /* 0x000fe20000000000 */
[----:B------:R-:W-:Y:S02]  /*1930*/  @!P4 IMAD.IADD R18, R18, 0x1, -R2 ;  /* 0x000000011212c824 */ /* 0x000fe400078e0a02 */
[----:B0-----:R-:W-:Y:S02]  /*1940*/  IMAD.MOV.U32 R0, RZ, RZ, R4 ;  /* 0x000000ffff007224 */ /* 0x001fe400078e0004 */
[----:B------:R-:W-:Y:S01]  /*1950*/  IMAD.MOV R9, RZ, RZ, -R9 ;  /* 0x000000ffff097224 */ /* 0x000fe200078e0a09 */
[----:B------:R-:W-:Y:S01]  /*1960*/  ISETP.GT.U32.AND P4, PT, R2, R18, PT ;  /* 0x000000120200720c */ /* 0x000fe20003f84070 */
[----:B------:R-:W-:Y:S01]  /*1970*/  @!P2 IMAD.MOV R0, RZ, RZ, -R0 ;  /* 0x000000ffff00a224 */ /* 0x000fe200078e0a00 */
[----:B------:R-:W-:Y:S01]  /*1980*/  ISETP.GE.AND P2, PT, R3, RZ, PT ;  /* 0x000000ff0300720c */ /* 0x000fe20003f46270 */
[----:B------:R-:W-:-:S02]  /*1990*/  @!P5 IMAD.IADD R15, R15, 0x1, -R2 ;  /* 0x000000010f0fd824 */ /* 0x000fc400078e0a02 */
[C---:B------:R-:W-:Y:S01]  /*19a0*/  IMAD R17, R2.reuse, R9, R17 ;  /* 0x0000000902117224 */ /* 0x040fe200078e0211 */
[----:B------:R0:W-:Y:S01]  /*19b0*/  STL [R1+0x1cc], R0 ;  /* 0x0001cc0001007387 */ /* 0x0001e20000100800 */
[----:B------:R-:W-:Y:S01]  /*19c0*/  IMAD.HI.U32 R3, R7, R12, RZ ;  /* 0x0000000c07037227 */ /* 0x000fe200078e00ff */
[----:B------:R-:W-:-:S03]  /*19d0*/  ISETP.GT.U32.AND P5, PT, R2, R15, PT ;  /* 0x0000000f0200720c */ /* 0x000fc60003fa4070 */
[----:B------:R-:W-:-:S04]  /*19e0*/  IMAD.HI.U32 R4, R7, R13, RZ ;  /* 0x0000000d07047227 */ /* 0x000fc800078e00ff */
[----:B------:R-:W-:Y:S01]  /*19f0*/  @!P4 IMAD.IADD R18, R18, 0x1, -R2 ;  /* 0x000000011212c824 */ /* 0x000fe200078e0a02 */
[----:B------:R-:W-:Y:S01]  /*1a00*/  ISETP.GT.U32.AND P4, PT, R2, R17, PT ;  /* 0x000000110200720c */ /* 0x000fe20003f84070 */
[----:B0-----:R-:W-:Y:S02]  /*1a10*/  IMAD.MOV.U32 R0, RZ, RZ, R10 ;  /* 0x000000ffff007224 */ /* 0x001fe400078e000a */
[----:B------:R-:W-:Y:S02]  /*1a20*/  IMAD.MOV R4, RZ, RZ, -R4 ;  /* 0x000000ffff047224 */ /* 0x000fe400078e0a04 */
[----:B------:R-:W-:Y:S01]  /*1a30*/  @!P6 IMAD.MOV R0, RZ, RZ, -R0 ;  /* 0x000000ffff00e224 */ /* 0x000fe200078e0a00 */
[----:B------:R-:W-:Y:S01]  /*1a40*/  ISETP.GE.AND P6, PT, R8, RZ, PT ;  /* 0x000000ff0800720c */ /* 0x000fe20003fc6270 */
[----:B------:R-:W-:Y:S02]  /*1a50*/  IMAD.MOV R8, RZ, RZ, -R3 ;  /* 0x000000ffff087224 */ /* 0x000fe400078e0a03 */
[C---:B------:R-:W-:Y:S01]  /*1a60*/  IMAD R13, R2.reuse, R4, R13 ;  /* 0x00000004020d7224 */ /* 0x040fe200078e020d */
[----:B------:R0:W-:Y:S01]  /*1a70*/  STL [R1+0x1c8], R0 ;  /* 0x0001c80001007387 */ /* 0x0001e20000100800 */
[----:B------:R-:W-:-:S02]  /*1a80*/  IMAD R12, R2, R8, R12 ;  /* 0x00000008020c7224 */ /* 0x000fc400078e020c */
[----:B------:R-:W-:Y:S02]  /*1a90*/  VIADD R3, R6, 0x1a4 ;  /* 0x000001a406037836 */ /* 0x000fe40000000000 */
[--C-:B------:R-:W-:Y:S01]  /*1aa0*/  @!P5 IMAD.IADD R15, R15, 0x1, -R2.reuse ;  /* 0x000000010f0fd824 */ /* 0x100fe200078e0a02 */
[----:B------:R-:W-:Y:S01]  /*1ab0*/  ISETP.GT.U32.AND P5, PT, R2, R13, PT ;  /* 0x0000000d0200720c */ /* 0x000fe20003fa4070 */
[----:B------:R-:W-:Y:S01]  /*1ac0*/  @!P4 IMAD.IADD R17, R17, 0x1, -R2 ;  /* 0x000000011111c824 */ /* 0x000fe200078e0a02 */
[----:B------:R-:W-:Y:S01]  /*1ad0*/  IABS R8, R3 ;  /* 0x0000000300087213 */ /* 0x000fe20000000000 */
[----:B------:R-:W-:Y:S02]  /*1ae0*/  VIADD R10, R6, 0x19c ;  /* 0x0000019c060a7836 */ /* 0x000fe40000000000 */
[----:B0-----:R-:W-:Y:S01]  /*1af0*/  IMAD.MOV.U32 R0, RZ, RZ, R18 ;  /* 0x000000ffff007224 */ /* 0x001fe200078e0012 */
[C---:B------:R-:W-:Y:S01]  /*1b00*/  ISETP.GT.U32.AND P4, PT, R2.reuse, R17, PT ;  /* 0x000000110200720c */ /* 0x040fe20003f84070 */
[----:B------:R-:W-:Y:S01]  /*1b10*/  IMAD.MOV.U32 R18, RZ, RZ, R19 ;  /* 0x000000ffff127224 */ /* 0x000fe200078e0013 */
[----:B------:R-:W-:Y:S01]  /*1b20*/  IABS R16, R10 ;  /* 0x0000000a00107213 */ /* 0x000fe20000000000 */
[----:B------:R-:W-:Y:S01]  /*1b30*/  @!P0 IMAD.MOV R0, RZ, RZ, -R0 ;  /* 0x000000ffff008224 */ /* 0x000fe200078e0a00 */
[----:B------:R-:W-:Y:S01]  /*1b40*/  ISETP.GT.U32.AND P0, PT, R2, R12, PT ;  /* 0x0000000c0200720c */ /* 0x000fe20003f04070 */
[----:B------:R-:W-:-:S03]  /*1b50*/  IMAD.HI.U32 R19, R7, R8, RZ ;  /* 0x0000000807137227 */ /* 0x000fc600078e00ff */
[----:B------:R0:W-:Y:S01]  /*1b60*/  STL [R1+0x1c4], R0 ;  /* 0x0001c40001007387 */ /* 0x0001e20000100800 */
[----:B------:R-:W-:Y:S02]  /*1b70*/  IMAD.MOV R19, RZ, RZ, -R19 ;  /* 0x000000ffff137224 */ /* 0x000fe400078e0a13 */
[--C-:B------:R-:W-:Y:S02]  /*1b80*/  @!P5 IMAD.IADD R13, R13, 0x1, -R2.reuse ;  /* 0x000000010d0dd824 */ /* 0x100fe400078e0a02 */
[----:B------:R-:W-:Y:S02]  /*1b90*/  VIADD R4, R6, 0x198 ;  /* 0x0000019806047836 */ /* 0x000fe40000000000 */
[--C-:B------:R-:W-:Y:S01]  /*1ba0*/  @!P4 IMAD.IADD R17, R17, 0x1, -R2.reuse ;  /* 0x000000011111c824 */ /* 0x100fe200078e0a02 */
[----:B------:R-:W-:Y:S01]  /*1bb0*/  ISETP.GT.U32.AND P5, PT, R2, R13, PT ;  /* 0x0000000d0200720c */ /* 0x000fe20003fa4070 */
[----:B------:R-:W-:Y:S01]  /*1bc0*/  @!P0 IMAD.IADD R12, R12, 0x1, -R2 ;  /* 0x000000010c0c8824 */ /* 0x000fe200078e0a02 */
[----:B------:R-:W-:Y:S01]  /*1bd0*/  IABS R9, R4 ;  /* 0x0000000400097213 */ /* 0x000fe20000000000 */
[----:B0-----:R-:W-:Y:S01]  /*1be0*/  IMAD.MOV.U32 R0, RZ, RZ, R15 ;  /* 0x000000ffff007224 */ /* 0x001fe200078e000f */
[----:B------:R-:W-:Y:S01]  /*1bf0*/  MOV R15, R16 ;  /* 0x00000010000f7202 */ /* 0x000fe20000000f00 */
[----:B------:R-:W-:Y:S01]  /*1c00*/  VIADD R23, R6, 0xb8 ;  /* 0x000000b806177836 */ /* 0x000fe20000000000 */
[C---:B------:R-:W-:Y:S01]  /*1c10*/  ISETP.GT.U32.AND P0, PT, R2.reuse, R12, PT ;  /* 0x0000000c0200720c */ /* 0x040fe20003f04070 */
[----:B------:R-:W-:Y:S01]  /*1c20*/  @!P3 IMAD.MOV R0, RZ, RZ, -R0 ;  /* 0x000000ffff00b224 */ /* 0x000fe200078e0a00 */
[----:B------:R-:W-:Y:S01]  /*1c30*/  ISETP.GE.AND P3, PT, R3, RZ, PT ;  /* 0x000000ff0300720c */ /* 0x000fe20003f66270 */
[----:B------:R-:W-:-:S02]  /*1c40*/  IMAD R3, R2, R19, R8 ;  /* 0x0000001302037224 */ /* 0x000fc400078e0208 */
[C---:B------:R-:W-:Y:S01]  /*1c50*/  IMAD.HI.U32 R8, R7.reuse, R15, RZ ;  /* 0x0000000f07087227 */ /* 0x040fe200078e00ff */
[----:B------:R0:W-:Y:S02]  /*1c60*/  STL [R1+0x1bc], R0 ;  /* 0x0001bc0001007387 */ /* 0x0001e40000100800 */
[----:B------:R-:W-:Y:S01]  /*1c70*/  ISETP.GT.U32.AND P4, PT, R2, R3, PT ;  /* 0x000000030200720c */ /* 0x000fe20003f84070 */
[----:B------:R-:W-:-:S04]  /*1c80*/  IMAD.HI.U32 R19, R7, R18, RZ ;  /* 0x0000001207137227 */ /* 0x000fc800078e00ff */
[----:B------:R-:W-:-:S04]  /*1c90*/  IMAD.HI.U32 R16, R7, R9, RZ ;  /* 0x0000000907107227 */ /* 0x000fc800078e00ff */
[----:B0-----:R-:W-:Y:S02]  /*1ca0*/  IMAD.MOV.U32 R0, RZ, RZ, R17 ;  /* 0x000000ffff007224 */ /* 0x001fe400078e0011 */
[----:B------:R-:W-:Y:S02]  /*1cb0*/  IMAD.MOV R8, RZ, RZ, -R8 ;  /* 0x000000ffff087224 */ /* 0x000fe400078e0a08 */
[----:B------:R-:W-:Y:S02]  /*1cc0*/  @!P1 IMAD.MOV R0, RZ, RZ, -R0 ;  /* 0x000000ffff009224 */ /* 0x000fe400078e0a00 */
[----:B------:R-:W-:Y:S02]  /*1cd0*/  IMAD.MOV R19, RZ, RZ, -R19 ;  /* 0x000000ffff137224 */ /* 0x000fe400078e0a13 */
[----:B------:R-:W-:Y:S01]  /*1ce0*/  IMAD.MOV R16, RZ, RZ, -R16 ;  /* 0x000000ffff107224 */ /* 0x000fe200078e0a10 */
[----:B------:R0:W-:Y:S01]  /*1cf0*/  STL [R1+0xb4], R0 ;  /* 0x0000b40001007387 */ /* 0x0001e20000100800 */
[----:B------:R-:W-:-:S02]  /*1d00*/  IMAD R15, R2, R8, R15 ;  /* 0x00000008020f7224 */ /* 0x000fc400078e020f */
[--C-:B------:R-:W-:Y:S02]  /*1d10*/  @!P0 IMAD.IADD R12, R12, 0x1, -R2.reuse ;  /* 0x000000010c0c8824 */ /* 0x100fe400078e0a02 */
[----:B------:R-:W-:Y:S01]  /*1d20*/  VIADD R8, R6, 0x194 ;  /* 0x0000019406087836 */ /* 0x000fe20000000000 */
[----:B------:R-:W-:Y:S01]  /*1d30*/  ISETP.GT.U32.AND P0, PT, R2, R15, PT ;  /* 0x0000000f0200720c */ /* 0x000fe20003f04070 */
[----:B------:R-:W-:Y:S01]  /*1d40*/  @!P5 IMAD.IADD R13, R13, 0x1, -R2 ;  /* 0x000000010d0dd824 */ /* 0x000fe200078e0a02 */
[----:B------:R-:W-:Y:S01]  /*1d50*/  ISETP.GE.AND P5, PT, R14, RZ, PT ;  /* 0x000000ff0e00720c */ /* 0x000fe20003fa6270 */
[C---:B------:R-:W-:Y:S02]  /*1d60*/  IMAD R14, R2.reuse, R19, R18 ;  /* 0x00000013020e7224 */ /* 0x040fe400078e0212 */
[----:B------:R-:W-:Y:S02]  /*1d70*/  @!P4 IMAD.IADD R3, R3, 0x1, -R2 ;  /* 0x000000010303c824 */ /* 0x000fe400078e0a02 */
[C---:B------:R-:W-:Y:S01]  /*1d80*/  IMAD R9, R2.reuse, R16, R9 ;  /* 0x0000001002097224 */ /* 0x040fe200078e0209 */
[----:B------:R-:W-:Y:S01]  /*1d90*/  IABS R16, R8 ;  /* 0x0000000800107213 */ /* 0x000fe20000000000 */
[----:B0-----:R-:W-:Y:S01]  /*1da0*/  IMAD.MOV.U32 R0, RZ, RZ, R12 ;  /* 0x000000ffff007224 */ /* 0x001fe200078e000c */
[C---:B------:R-:W-:Y:S01]  /*1db0*/  ISETP.GT.U32.AND P4, PT, R2.reuse, R3, PT ;  /* 0x000000030200720c */ /* 0x040fe20003f84070 */
[----:B------:R-:W-:Y:S01]  /*1dc0*/  IMAD.MOV.U32 R5, RZ, RZ, R13 ;  /* 0x000000ffff057224 */ /* 0x000fe200078e000d */
[C---:B------:R-:W-:Y:S01]  /*1dd0*/  ISETP.GT.U32.AND P1, PT, R2.reuse, R14, PT ;  /* 0x0000000e0200720c */ /* 0x040fe20003f24070 */
[----:B------:R-:W-:Y:S01]  /*1de0*/  @!P6 IMAD.MOV R0, RZ, RZ, -R0 ;  /* 0x000000ffff00e224 */ /* 0x000fe200078e0a00 */
[----:B------:R-:W-:Y:S01]  /*1df0*/  ISETP.GT.U32.AND P6, PT, R2, R9, PT ;  /* 0x000000090200720c */ /* 0x000fe20003fc4070 */
[----:B------:R-:W-:-:S02]  /*1e00*/  IMAD.MOV.U32 R13, RZ, RZ, R16 ;  /* 0x000000ffff0d7224 */ /* 0x000fc400078e0010 */
[----:B------:R-:W-:Y:S01]  /*1e10*/  @!P2 IMAD.MOV R5, RZ, RZ, -R5 ;  /* 0x000000ffff05a224 */ /* 0x000fe200078e0a05 */
[----:B------:R-:W-:Y:S01]  /*1e20*/  ISETP.GE.AND P2, PT, R10, RZ, PT ;  /* 0x000000ff0a00720c */ /* 0x000fe20003f46270 */
[----:B------:R-:W-:Y:S02]  /*1e30*/  VIADD R10, R6, 0x190 ;  /* 0x00000190060a7836 */ /* 0x000fe40000000000 */
[----:B------:R-:W-:Y:S01]  /*1e40*/  IMAD.HI.U32 R12, R7, R13, RZ ;  /* 0x0000000d070c7227 */ /* 0x000fe200078e00ff */
[----:B------:R-:W-:Y:S02]  /*1e50*/  STL [R1+0xb8], R5 ;  /* 0x0000b80501007387 */ /* 0x000fe40000100800 */
[----:B------:R-:W-:Y:S01]  /*1e60*/  IABS R16, R10 ;  /* 0x0000000a00107213 */ /* 0x000fe20000000000 */
[----:B------:R-:W-:Y:S01]  /*1e70*/  @!P0 IMAD.IADD R15, R15, 0x1, -R2 ;  /* 0x000000010f0f8824 */ /* 0x000fe200078e0a02 */
[----:B------:R0:W-:Y:S01]  /*1e80*/  STL [R1+0xbc], R0 ;  /* 0x0000bc0001007387 */ /* 0x0001e20000100800 */
[----:B------:R-:W-:-:S02]  /*1e90*/  IMAD.MOV R12, RZ, RZ, -R12 ;  /* 0x000000ffff0c7224 */ /* 0x000fc400078e0a0c */
[--C-:B------:R-:W-:Y:S01]  /*1ea0*/  @!P4 IMAD.IADD R3, R3, 0x1, -R2.reuse ;  /* 0x000000010303c824 */ /* 0x100fe200078e0a02 */
[----:B------:R-:W-:Y:S01]  /*1eb0*/  ISETP.GE.AND P4, PT, R4, RZ, PT ;  /* 0x000000ff0400720c */ /* 0x000fe20003f86270 */
[--C-:B------:R-:W-:Y:S01]  /*1ec0*/  @!P1 IMAD.IADD R14, R14, 0x1, -R2.reuse ;  /* 0x000000010e0e9824 */ /* 0x100fe200078e0a02 */
[----:B------:R-:W-:Y:S01]  /*1ed0*/  ISETP.GE.AND P1, PT, R8, RZ, PT ;  /* 0x000000ff0800720c */ /* 0x000fe20003f26270 */
[----:B------:R-:W-:Y:S01]  /*1ee0*/  @!P6 IMAD.IADD R9, R9, 0x1, -R2 ;  /* 0x000000010909e824 */ /* 0x000fe200078e0a02 */
[C---:B------:R-:W-:Y:S01]  /*1ef0*/  ISETP.GT.U32.AND P6, PT, R2.reuse, R15, PT ;  /* 0x0000000f0200720c */ /* 0x040fe20003fc4070 */
[C---:B------:R-:W-:Y:S01]  /*1f00*/  IMAD R13, R2.reuse, R12, R13 ;  /* 0x0000000c020d7224 */ /* 0x040fe200078e020d */
[----:B------:R-:W-:Y:S01]  /*1f10*/  ISETP.GT.U32.AND P0, PT, R2, R14, PT ;  /* 0x0000000e0200720c */ /* 0x000fe20003f04070 */
[----:B------:R-:W-:-:S04]  /*1f20*/  IMAD.HI.U32 R12, R7, R16, RZ ;  /* 0x00000010070c7227 */ /* 0x000fc800078e00ff */
[----:B0-----:R-:W-:Y:S02]  /*1f30*/  IMAD.MOV.U32 R0, RZ, RZ, R3 ;  /* 0x000000ffff007224 */ /* 0x001fe400078e0003 */
[----:B------:R-:W-:Y:S02]  /*1f40*/  IMAD.MOV R12, RZ, RZ, -R12 ;  /* 0x000000ffff0c7224 */ /* 0x000fe400078e0a0c */
[----:B------:R-:W-:Y:S01]  /*1f50*/  VIADD R4, R6, 0x184 ;  /* 0x0000018406047836 */ /* 0x000fe20000000000 */
[----:B------:R-:W-:Y:S01]  /*1f60*/  @!P3 IADD3 R0, PT, PT, -R0, RZ, RZ ;  /* 0x000000ff0000b210 */ /* 0x000fe20007ffe1ff */
[C---:B------:R-:W-:Y:S01]  /*1f70*/  IMAD R16, R2.reuse, R12, R16 ;  /* 0x0000000c02107224 */ /* 0x040fe200078e0210 */
[----:B------:R-:W-:Y:S01]  /*1f80*/  ISETP.GT.U32.AND P3, PT, R2, R9, PT ;  /* 0x000000090200720c */ /* 0x000fe20003f64070 */
[--C-:B------:R-:W-:Y:S01]  /*1f90*/  @!P6 IMAD.IADD R15, R15, 0x1, -R2.reuse ;  /* 0x000000010f0fe824 */ /* 0x100fe200078e0a02 */
[----:B------:R-:W-:Y:S01]  /*1fa0*/  IABS R18, R4 ;  /* 0x0000000400127213 */ /* 0x000fe20000000000 */
[----:B------:R-:W-:Y:S01]  /*1fb0*/  VIADD R8, R6, 0x18c ;  /* 0x0000018c06087836 */ /* 0x000fe20000000000 */
[----:B------:R-:W-:Y:S01]  /*1fc0*/  ISETP.GT.U32.AND P6, PT, R2, R16, PT ;  /* 0x000000100200720c */ /* 0x000fe20003fc4070 */
[----:B------:R-:W-:Y:S01]  /*1fd0*/  @!P0 IMAD.IADD R14, R14, 0x1, -R2 ;  /* 0x000000010e0e8824 */ /* 0x000fe200078e0a02 */
[----:B------:R-:W-:Y:S01]  /*1fe0*/  ISETP.GT.U32.AND P0, PT, R2, R13, PT ;  /* 0x0000000d0200720c */ /* 0x000fe20003f04070 */
[----:B------:R-:W-:Y:S01]  /*1ff0*/  VIADD R3, R6, 0x188 ;  /* 0x0000018806037836 */ /* 0x000fe20000000000 */
[----:B------:R-:W-:Y:S01]  /*2000*/  IABS R17, R8 ;  /* 0x0000000800117213 */ /* 0x000fe20000000000 */
[----:B------:R0:W-:Y:S01]  /*2010*/  STL [R1+0x188], R0 ;  /* 0x0001880001007387 */ /* 0x0001e20000100800 */
[----:B------:R-:W-:-:S02]  /*2020*/  IMAD.MOV.U32 R5, RZ, RZ, R15 ;  /* 0x000000ffff057224 */ /* 0x000fc400078e000f */
[----:B------:R-:W-:Y:S01]  /*2030*/  IABS R12, R3 ;  /* 0x00000003000c7213 */ /* 0x000fe20000000000 */
[----:B------:R-:W-:Y:S01]  /*2040*/  @!P3 IMAD.IADD R9, R9, 0x1, -R2 ;  /* 0x000000010909b824 */ /* 0x000fe200078e0a02 */
[----:B------:R-:W-:Y:S01]  /*2050*/  ISETP.GE.AND P3, PT, R10, RZ, PT ;  /* 0x000000ff0a00720c */ /* 0x000fe20003f66270 */
[----:B------:R-:W-:Y:S02]  /*2060*/  IMAD.MOV.U32 R10, RZ, RZ, R18 ;  /* 0x000000ffff0a7224 */ /* 0x000fe400078e0012 */
[----:B------:R-:W-:-:S04]  /*2070*/  IMAD.HI.U32 R18, R7, R17, RZ ;  /* 0x0000001107127227 */ /* 0x000fc800078e00ff */
[----:B0-----:R-:W-:Y:S02]  /*2080*/  IMAD.MOV.U32 R0, RZ, RZ, R14 ;  /* 0x000000ffff007224 */ /* 0x001fe400078e000e */
[----:B------:R-:W-:Y:S02]  /*2090*/  @!P6 IMAD.IADD R16, R16, 0x1, -R2 ;  /* 0x000000011010e824 */ /* 0x000fe400078e0a02 */
[----:B------:R-:W-:-:S03]  /*20a0*/  IMAD.HI.U32 R19, R7, R12, RZ ;  /* 0x0000000c07137227 */ /* 0x000fc600078e00ff */
[----:B------:R-:W-:Y:S01]  /*20b0*/  ISETP.GT.U32.AND P6, PT, R2, R16, PT ;  /* 0x000000100200720c */ /* 0x000fe20003fc4070 */
[----:B------:R-:W-:Y:S02]  /*20c0*/  IMAD.MOV R18, RZ, RZ, -R18 ;  /* 0x000000ffff127224 */ /* 0x000fe400078e0a12 */
[----:B------:R-:W-:Y:S01]  /*20d0*/  @!P0 IMAD.IADD R13, R13, 0x1, -R2 ;  /* 0x000000010d0d8824 */ /* 0x000fe200078e0a02 */
[----:B------:R-:W-:Y:S01]  /*20e0*/  ISETP.GE.AND P0, PT, R8, RZ, PT ;  /* 0x000000ff0800720c */ /* 0x000fe20003f06270 */
[----:B------:R-:W-:Y:S02]  /*20f0*/  @!P5 IMAD.MOV R0, RZ, RZ, -R0 ;  /* 0x000000ffff00d224 */ /* 0x000fe400078e0a00 */
[----:B------:R-:W-:Y:S01]  /*2100*/  IMAD.HI.U32 R8, R7, R10, RZ ;  /* 0x0000000a07087227 */ /* 0x000fe200078e00ff */
[----:B------:R-:W-:Y:S02]  /*2110*/  ISETP.GT.U32.AND P5, PT, R2, R13, PT ;  /* 0x0000000d0200720c */ /* 0x000fe40003fa4070 */
[----:B------:R0:W-:Y:S01]  /*2120*/  STL [R1+0xcc], R0 ;  /* 0x0000cc0001007387 */ /* 0x0001e20000100800 */
[----:B------:R-:W-:-:S02]  /*2130*/  IMAD.MOV R14, RZ, RZ, -R19 ;  /* 0x000000ffff0e7224 */ /* 0x000fc400078e0a13 */
[C---:B------:R-:W-:Y:S02]  /*2140*/  IMAD R17, R2.reuse, R18, R17 ;  /* 0x0000001202117224 */ /* 0x040fe400078e0211 */
[----:B------:R-:W-:Y:S02]  /*2150*/  IMAD.MOV R8, RZ, RZ, -R8 ;  /* 0x000000ffff087224 */ /* 0x000fe400078e0a08 */
[C---:B------:R-:W-:Y:S02]  /*2160*/  IMAD R12, R2.reuse, R14, R12 ;  /* 0x0000000e020c7224 */ /* 0x040fe400078e020c */
[----:B------:R-:W-:Y:S01]  /*2170*/  @!P2 IMAD.MOV R5, RZ, RZ, -R5 ;  /* 0x000000ffff05a224 */ /* 0x000fe200078e0a05 */
[C---:B------:R-:W-:Y:S01]  /*2180*/  ISETP.GT.U32.AND P2, PT, R2.reuse, R17, PT ;  /* 0x000000110200720c */ /* 0x040fe20003f44070 */
[----:B0-----:R-:W-:Y:S02]  /*2190*/  IMAD.MOV.U32 R0, RZ, RZ, R9 ;  /* 0x000000ffff007224 */ /* 0x001fe400078e0009 */
[C---:B------:R-:W-:Y:S01]  /*21a0*/  IMAD R10, R2.reuse, R8, R10 ;  /* 0x00000008020a7224 */ /* 0x040fe200078e020a */
[----:B------:R0:W-:Y:S01]  /*21b0*/  STL [R1+0xd0], R5 ;  /* 0x0000d00501007387 */ /* 0x0001e20000100800 */
[----:B------:R-:W-:Y:S01]  /*21c0*/  @!P4 IMAD.MOV R0, RZ, RZ, -R0 ;  /* 0x000000ffff00c224 */ /* 0x000fe200078e0a00 */
[----:B------:R-:W-:Y:S01]  /*21d0*/  ISETP.GT.U32.AND P4, PT, R2, R12, PT ;  /* 0x0000000c0200720c */ /* 0x000fe20003f84070 */
[--C-:B------:R-:W-:Y:S01]  /*21e0*/  @!P6 IMAD.IADD R16, R16, 0x1, -R2.reuse ;  /* 0x000000011010e824 */ /* 0x100fe200078e0a02 */
[----:B------:R-:W-:Y:S01]  /*21f0*/  ISETP.GT.U32.AND P6, PT, R2, R10, PT ;  /* 0x0000000a0200720c */ /* 0x000fe20003fc4070 */
[C---:B------:R-:W-:Y:S01]  /*2200*/  VIADD R18, R6.reuse, 0x180 ;  /* 0x0000018006127836 */ /* 0x040fe20000000000 */
[----:B------:R1:W-:Y:S01]  /*2210*/  STL [R1+0xd8], R0 ;  /* 0x0000d80001007387 */ /* 0x0003e20000100800 */
[--C-:B------:R-:W-:Y:S01]  /*2220*/  @!P5 IMAD.IADD R13, R13, 0x1, -R2.reuse ;  /* 0x000000010d0dd824 */ /* 0x100fe200078e0a02 */
[----:B------:R-:W-:Y:S01]  /*2230*/  ISETP.GE.AND P5, PT, R3, RZ, PT ;  /* 0x000000ff0300720c */ /* 0x000fe20003fa6270 */
[----:B------:R-:W-:Y:S01]  /*2240*/  VIADD R3, R6, 0x17c ;  /* 0x0000017c06037836 */ /* 0x000fe20000000000 */
[----:B------:R-:W-:Y:S01]  /*2250*/  IABS R8, R18 ;  /* 0x0000001200087213 */ /* 0x000fe20000000000 */
[----:B------:R-:W-:Y:S01]  /*2260*/  @!P2 IMAD.IADD R17, R17, 0x1, -R2 ;  /* 0x000000011111a824 */ /* 0x000fe200078e0a02 */
[----:B------:R-:W-:Y:S01]  /*2270*/  ISETP.GE.AND P2, PT, R4, RZ, PT ;  /* 0x000000ff0400720c */ /* 0x000fe20003f46270 */
[----:B0-----:R-:W-:Y:S01]  /*2280*/  IMAD.MOV.U32 R5, RZ, RZ, R16 ;  /* 0x000000ffff057224 */ /* 0x001fe200078e0010 */
[----:B------:R-:W-:Y:S01]  /*2290*/  IABS R9, R3 ;  /* 0x0000000300097213 */ /* 0x000fe20000000000 */
[----:B------:R-:W-:Y:S01]  /*22a0*/  @!P4 IMAD.IADD R12, R12, 0x1, -R2 ;  /* 0x000000010c0cc824 */ /* 0x000fe200078e0a02 */
[----:B------:R-:W-:Y:S01]  /*22b0*/  ISETP.GT.U32.AND P4, PT, R2, R17, PT ;  /* 0x000000110200720c */ /* 0x000fe20003f84070 */
[----:B------:R-:W-:Y:S01]  /*22c0*/  IMAD.HI.U32 R14, R7, R8, RZ ;  /* 0x00000008070e7227 */ /* 0x000fe200078e00ff */
[----:B------:R-:W-:-:S03]  /*22d0*/  IADD3 R4, PT, PT, R6, 0x178, RZ ;  /* 0x0000017806047810 */ /* 0x000fc60007ffe0ff */
[----:B------:R-:W-:Y:S01]  /*22e0*/  @!P6 IMAD.IADD R10, R10, 0x1, -R2 ;  /* 0x000000010a0ae824 */ /* 0x000fe200078e0a02 */
[----:B------:R-:W-:Y:S01]  /*22f0*/  ISETP.GT.U32.AND P6, PT, R2, R12, PT ;  /* 0x0000000c0200720c */ /* 0x000fe20003fc4070 */
[----:B-1----:R-:W-:Y:S01]  /*2300*/  IMAD.MOV.U32 R0, RZ, RZ, R13 ;  /* 0x000000ffff007224 */ /* 0x002fe200078e000d */
[----:B------:R-:W-:Y:S01]  /*2310*/  IABS R20, R4 ;  /* 0x0000000400147213 */ /* 0x000fe20000000000 */
[----:B------:R-:W-:Y:S02]  /*2320*/  IMAD.MOV R14, RZ, RZ, -R14 ;  /* 0x000000ffff0e7224 */ /* 0x000fe400078e0a0e */
[----:B------:R-:W-:-:S04]  /*2330*/  IMAD.HI.U32 R13, R7, R9, RZ ;  /* 0x00000009070d7227 */ /* 0x000fc800078e00ff */
[C---:B------:R-:W-:Y:S02]  /*2340*/  IMAD R8, R2.reuse, R14, R8 ;  /* 0x0000000e02087224 */ /* 0x040fe400078e0208 */
[----:B------:R-:W-:Y:S02]  /*2350*/  IMAD.MOV R13, RZ, RZ, -R13 ;  /* 0x000000ffff0d7224 */ /* 0x000fe400078e0a0d */
[--C-:B------:R-:W-:Y:S01]  /*2360*/  @!P4 IMAD.IADD R17, R17, 0x1, -R2.reuse ;  /* 0x000000011111c824 */ /* 0x100fe200078e0a02 */
[C---:B------:R-:W-:Y:S01]  /*2370*/  ISETP.GT.U32.AND P4, PT, R2.reuse, R8, PT ;  /* 0x000000080200720c */ /* 0x040fe20003f84070 */
[----:B------:R-:W-:Y:S02]  /*2380*/  IMAD R9, R2, R13, R9 ;  /* 0x0000000d02097224 */ /* 0x000fe400078e0209 */
[----:B------:R-:W-:Y:S02]  /*2390*/  @!P6 IMAD.IADD R12, R12, 0x1, -R2 ;  /* 0x000000010c0ce824 */ /* 0x000fe400078e0a02 */
[----:B------:R-:W-:Y:S01]  /*23a0*/  @!P1 IMAD.MOV R0, RZ, RZ, -R0 ;  /* 0x000000ffff009224 */ /* 0x000fe200078e0a00 */
[----:B------:R-:W-:Y:S01]  /*23b0*/  ISETP.GT.U32.AND P6, PT, R2, R9, PT ;  /* 0x000000090200720c */ /* 0x000fe20003fc4070 */
[----:B------:R-:W-:Y:S01]  /*23c0*/  VIADD R14, R6, 0x174 ;  /* 0x00000174060e7836 */ /* 0x000fe20000000000 */
[----:B------:R-:W-:Y:S01]  /*23d0*/  ISETP.GT.U32.AND P1, PT, R2, R10, PT ;  /* 0x0000000a0200720c */ /* 0x000fe20003f24070 */
[----:B------:R-:W-:Y:S01]  /*23e0*/  IMAD.HI.U32 R21, R7, R20, RZ ;  /* 0x0000001407157227 */ /* 0x000fe200078e00ff */
[----:B------:R0:W-:Y:S02]  /*23f0*/  STL [R1+0xdc], R0 ;  /* 0x0000dc0001007387 */ /* 0x0001e40000100800 */
[----:B------:R-:W-:Y:S01]  /*2400*/  IABS R13, R14 ;  /* 0x0000000e000d7213 */ /* 0x000fe20000000000 */
[----:B------:R-:W-:Y:S01]  /*2410*/  @!P4 IMAD.IADD R8, R8, 0x1, -R2 ;  /* 0x000000010808c824 */ /* 0x000fe200078e0a02 */
[----:B------:R-:W-:Y:S01]  /*2420*/  ISETP.GE.AND P4, PT, R3, RZ, PT ;  /* 0x000000ff0300720c */ /* 0x000fe20003f86270 */
[----:B------:R-:W-:-:S02]  /*2430*/  IMAD.MOV R21, RZ, RZ, -R21 ;  /* 0x000000ffff157224 */ /* 0x000fc400078e0a15 */
[----:B------:R-:W-:-:S04]  /*2440*/  IMAD.HI.U32 R19, R7, R13, RZ ;  /* 0x0000000d07137227 */ /* 0x000fc800078e00ff */
[----:B0-----:R-:W-:Y:S02]  /*2450*/  IMAD.MOV.U32 R0, RZ, RZ, R17 ;  /* 0x000000ffff007224 */ /* 0x001fe400078e0011 */
[----:B------:R-:W-:Y:S01]  /*2460*/  @!P6 IMAD.IADD R9, R9, 0x1, -R2 ;  /* 0x000000010909e824 */ /* 0x000fe200078e0a02 */
[C---:B------:R-:W-:Y:S01]  /*2470*/  ISETP.GT.U32.AND P6, PT, R2.reuse, R8, PT ;  /* 0x000000080200720c */ /* 0x040fe20003fc4070 */
[----:B------:R-:W-:Y:S02]  /*2480*/  @!P3 IMAD.MOV R5, RZ, RZ, -R5 ;  /* 0x000000ffff05b224 */ /* 0x000fe400078e0a05 */
[----:B------:R-:W-:Y:S01]  /*2490*/  @!P0 IMAD.MOV R0, RZ, RZ, -R0 ;  /* 0x000000ffff008224 */ /* 0x000fe200078e0a00 */
[----:B------:R-:W-:Y:S01]  /*24a0*/  ISETP.GT.U32.AND P0, PT, R2, R9, PT ;  /* 0x000000090200720c */ /* 0x000fe20003f04070 */
[----:B------:R-:W-:Y:S01]  /*24b0*/  @!P1 IMAD.IADD R10, R10, 0x1, -R2 ;  /* 0x000000010a0a9824 */ /* 0x000fe200078e0a02 */
[----:B------:R0:W-:Y:S01]  /*24c0*/  STL [R1+0xe4], R5 ;  /* 0x0000e40501007387 */ /* 0x0001e20000100800 */
[----:B------:R-:W-:Y:S01]  /*24d0*/  IMAD R3, R2, R21, R20 ;  /* 0x0000001502037224 */ /* 0x000fe200078e0214 */
[----:B------:R-:W-:Y:S01]  /*24e0*/  ISETP.GE.AND P1, PT, R18, RZ, PT ;  /* 0x000000ff1200720c */ /* 0x000fe20003f26270 */
[----:B------:R-:W-:Y:S01]  /*24f0*/  IMAD.MOV R19, RZ, RZ, -R19 ;  /* 0x000000ffff137224 */ /* 0x000fe200078e0a13 */
[----:B------:R1:W-:Y:S01]  /*2500*/  STL [R1+0xe8], R0 ;  /* 0x0000e80001007387 */ /* 0x0003e20000100800 */
[----:B------:R-:W-:Y:S01]  /*2510*/  VIADD R15, R6, 0x170 ;  /* 0x00000170060f7836 */ /* 0x000fe20000000000 */
[----:B------:R-:W-:Y:S01]  /*2520*/  ISETP.GT.U32.AND P3, PT, R2, R3, PT ;  /* 0x000000030200720c */ /* 0x000fe20003f64070 */
[----:B------:R-:W-:-:S02]  /*2530*/  @!P6 IMAD.IADD R8, R8, 0x1, -R2 ;  /* 0x000000010808e824 */ /* 0x000fc400078e0a02 */
[C---:B------:R-:W-:Y:S01]  /*2540*/  VIADD R11, R6.reuse, 0x28 ;  /* 0x00000028060b7836 */ /* 0x040fe20000000000 */
[----:B------:R-:W-:Y:S01]  /*2550*/  IABS R18, R15 ;  /* 0x0000000f00127213 */ /* 0x000fe20000000000 */
[----:B0-----:R-:W-:Y:S01]  /*2560*/  IMAD.MOV.U32 R5, RZ, RZ, R12 ;  /* 0x000000ffff057224 */ /* 0x001fe200078e000c */
[----:B------:R-:W-:Y:S01]  /*2570*/  IADD3 R12, PT, PT, R6, 0x16c, RZ ;  /* 0x0000016c060c7810 */ /* 0x000fe20007ffe0ff */
[----:B------:R-:W-:Y:S01]  /*2580*/  @!P0 IMAD.IADD R9, R9, 0x1, -R2 ;  /* 0x0000000109098824 */ /* 0x000fe200078e0a02 */
[----:B------:R-:W-:Y:S01]  /*2590*/  ISETP.GE.AND P0, PT, R15, RZ, PT ;  /* 0x000000ff0f00720c */ /* 0x000fe20003f06270 */
[----:B-1----:R-:W-:Y:S01]  /*25a0*/  IMAD.MOV.U32 R0, RZ, RZ, R10 ;  /* 0x000000ffff007224 */ /* 0x002fe200078e000a */
[----:B------:R-:W-:Y:S01]  /*25b0*/  IABS R15, R12 ;  /* 0x0000000c000f7213 */ /* 0x000fe20000000000 */
[----:B------:R-:W-:Y:S01]  /*25c0*/  IMAD R10, R2, R19, R13 ;  /* 0x00000013020a7224 */ /* 0x000fe200078e020d */
[----:B------:R-:W-:Y:S01]  /*25d0*/  IABS R27, R11 ;  /* 0x0000000b001b7213 */ /* 0x000fe20000000000 */
[----:B------:R-:W-:Y:S01]  /*25e0*/  @!P5 IMAD.MOV R5, RZ, RZ, -R5 ;  /* 0x000000ffff05d224 */ /* 0x000fe200078e0a05 */
[----:B------:R-:W-:Y:S01]  /*25f0*/  ISETP.GE.AND P5, PT, R4, RZ, PT ;  /* 0x000000ff0400720c */ /* 0x000fe20003fa6270 */
[----:B------:R-:W-:Y:S01]  /*2600*/  @!P2 IMAD.MOV R0, RZ, RZ, -R0 ;  /* 0x000000ffff00a224 */ /* 0x000fe200078e0a00 */
[----:B------:R-:W-:Y:S01]  /*2610*/  ISETP.GT.U32.AND P6, PT, R2, R10, PT ;  /* 0x0000000a0200720c */ /* 0x000fe20003fc4070 */
[----:B------:R-:W-:Y:S01]  /*2620*/  IMAD.HI.U32 R4, R7, R18, RZ ;  /* 0x0000001207047227 */ /* 0x000fe200078e00ff */
[----:B------:R-:W-:Y:S01]  /*2630*/  STL [R1+0xec], R5 ;  /* 0x0000ec0501007387 */ /* 0x000fe20000100800 */
[----:B------:R-:W-:-:S02]  /*2640*/  ISETP.GE.AND P2, PT, R14, RZ, PT ;  /* 0x000000ff0e00720c */ /* 0x000fc40003f46270 */
[----:B------:R-:W-:Y:S01]  /*2650*/  @!P3 IMAD.IADD R3, R3, 0x1, -R2 ;  /* 0x000000010303b824 */ /* 0x000fe200078e0a02 */
[----:B------:R0:W-:Y:S01]  /*2660*/  STL [R1+0xfc], R0 ;  /* 0x0000fc0001007387 */ /* 0x0001e20000100800 */
[----:B------:R-:W-:Y:S01]  /*2670*/  IMAD.MOV R4, RZ, RZ, -R4 ;  /* 0x000000ffff047224 */ /* 0x000fe200078e0a04 */
[----:B------:R-:W-:Y:S01]  /*2680*/  ISETP.GE.AND P3, PT, R12, RZ, PT ;  /* 0x000000ff0c00720c */ /* 0x000fe20003f66270 */
[----:B------:R-:W-:Y:S02]  /*2690*/  VIADD R13, R6, 0x168 ;  /* 0x00000168060d7836 */ /* 0x000fe40000000000 */
[----:B------:R-:W-:Y:S02]  /*26a0*/  IMAD R20, R2, R4, R18 ;  /* 0x0000000402147224 */ /* 0x000fe400078e0212 */
[----:B------:R-:W-:Y:S01]  /*26b0*/  @!P6 IMAD.IADD R10, R10, 0x1, -R2 ;  /* 0x000000010a0ae824 */ /* 0x000fe200078e0a02 */
[----:B------:R-:W-:Y:S01]  /*26c0*/  ISETP.GT.U32.AND P6, PT, R2, R3, PT ;  /* 0x000000030200720c */ /* 0x000fe20003fc4070 */
[----:B------:R-:W-:Y:S01]  /*26d0*/  VIADD R12, R6, 0x164 ;  /* 0x00000164060c7836 */ /* 0x000fe20000000000 */
[----:B------:R-:W-:Y:S01]  /*26e0*/  IABS R16, R13 ;  /* 0x0000000d00107213 */ /* 0x000fe20000000000 */
[----:B0-----:R-:W-:-:S02]  /*26f0*/  IMAD.MOV.U32 R0, RZ, RZ, R8 ;  /* 0x000000ffff007224 */ /* 0x001fc400078e0008 */
[----:B------:R-:W-:Y:S01]  /*2700*/  IMAD.HI.U32 R8, R7, R15, RZ ;  /* 0x0000000f07087227 */ /* 0x000fe200078e00ff */
[----:B------:R-:W-:-:S03]  /*2710*/  IABS R18, R12 ;  /* 0x0000000c00127213 */ /* 0x000fc60000000000 */
[----:B------:R-:W-:Y:S01]  /*2720*/  @!P1 IMAD.MOV R0, RZ, RZ, -R0 ;  /* 0x000000ffff009224 */ /* 0x000fe200078e0a00 */
[C---:B------:R-:W-:Y:S01]  /*2730*/  ISETP.GT.U32.AND P1, PT, R2.reuse, R10, PT ;  /* 0x0000000a0200720c */ /* 0x040fe20003f24070 */
[----:B------:R-:W-:Y:S02]  /*2740*/  IMAD.MOV R8, RZ, RZ, -R8 ;  /* 0x000000ffff087224 */ /* 0x000fe400078e0a08 */
[----:B------:R-:W-:Y:S01]  /*2750*/  @!P6 IMAD.IADD R3, R3, 0x1, -R2 ;  /* 0x000000010303e824 */ /* 0x000fe200078e0a02 */
[----:B------:R0:W-:Y:S01]  /*2760*/  STL [R1+0x104], R0 ;  /* 0x0001040001007387 */ /* 0x0001e20000100800 */
[----:B------:R-:W-:Y:S02]  /*2770*/  IMAD R15, R2, R8, R15 ;  /* 0x00000008020f7224 */ /* 0x000fe400078e020f */
[----:B------:R-:W-:-:S03]  /*2780*/  IMAD.HI.U32 R8, R7, R16, RZ ;  /* 0x0000001007087227 */ /* 0x000fc600078e00ff */
[----:B------:R-:W-:Y:S01]  /*2790*/  ISETP.GT.U32.AND P6, PT, R2, R15, PT ;  /* 0x0000000f0200720c */ /* 0x000fe20003fc4070 */
[----:B------:R-:W-:Y:S02]  /*27a0*/  VIADD R4, R6, 0x160 ;  /* 0x0000016006047836 */ /* 0x000fe40000000000 */
[----:B------:R-:W-:Y:S01]  /*27b0*/  @!P1 IMAD.IADD R10, R10, 0x1, -R2 ;  /* 0x000000010a0a9824 */ /* 0x000fe200078e0a02 */
[----:B------:R-:W-:Y:S01]  /*27c0*/  ISETP.GE.AND P1, PT, R13, RZ, PT ;  /* 0x000000ff0d00720c */ /* 0x000fe20003f26270 */
[----:B0-----:R-:W-:Y:S01]  /*27d0*/  IMAD.MOV.U32 R0, RZ, RZ, R9 ;  /* 0x000000ffff007224 */ /* 0x001fe200078e0009 */
[----:B------:R-:W-:Y:S01]  /*27e0*/  IABS R17, R4 ;  /* 0x0000000400117213 */ /* 0x000fe20000000000 */
[----:B------:R-:W-:-:S04]  /*27f0*/  IMAD.HI.U32 R9, R7, R18, RZ ;  /* 0x0000001207097227 */ /* 0x000fc800078e00ff */
[----:B------:R-:W-:Y:S01]  /*2800*/  @!P4 IMAD.MOV R0, RZ, RZ, -R0 ;  /* 0x000000ffff00c224 */ /* 0x000fe200078e0a00 */
[C---:B------:R-:W-:Y:S01]  /*2810*/  ISETP.GT.U32.AND P4, PT, R2.reuse, R20, PT ;  /* 0x000000140200720c */ /* 0x040fe20003f84070 */
[----:B------:R-:W-:Y:S02]  /*2820*/  IMAD.MOV R13, RZ, RZ, -R8 ;  /* 0x000000ffff0d7224 */ /* 0x000fe400078e0a08 */
[----:B------:R-:W-:Y:S01]  /*2830*/  IMAD.MOV R9, RZ, RZ, -R9 ;  /* 0x000000ffff097224 */ /* 0x000fe200078e0a09 */
[----:B------:R0:W-:Y:S01]  /*2840*/  STL [R1+0x108], R0 ;  /* 0x0001080001007387 */ /* 0x0001e20000100800 */
[C---:B------:R-:W-:Y:S02]  /*2850*/  IMAD R16, R2.reuse, R13, R16 ;  /* 0x0000000d02107224 */ /* 0x040fe400078e0210 */
[----:B------:R-:W-:Y:S02]  /*2860*/  @!P6 IMAD.IADD R15, R15, 0x1, -R2 ;  /* 0x000000010f0fe824 */ /* 0x000fe400078e0a02 */
[----:B------:R-:W-:-:S02]  /*2870*/  IMAD R18, R2, R9, R18 ;  /* 0x0000000902127224 */ /* 0x000fc400078e0212 */
[----:B------:R-:W-:Y:S01]  /*2880*/  IMAD.HI.U32 R8, R7, R17, RZ ;  /* 0x0000001107087227 */ /* 0x000fe200078e00ff */
[----:B------:R-:W-:-:S03]  /*2890*/  ISETP.GT.U32.AND P6, PT, R2, R15, PT ;  /* 0x0000000f0200720c */ /* 0x000fc60003fc4070 */
[----:B0-----:R-:W-:Y:S02]  /*28a0*/  IMAD.MOV.U32 R0, RZ, RZ, R3 ;  /* 0x000000ffff007224 */ /* 0x001fe400078e0003 */
[----:B------:R-:W-:Y:S01]  /*28b0*/  @!P4 IMAD.IADD R20, R20, 0x1, -R2 ;  /* 0x000000011414c824 */ /* 0x000fe200078e0a02 */
[----:B------:R-:W-:Y:S01]  /*28c0*/  ISETP.GE.AND P4, PT, R12, RZ, PT ;  /* 0x000000ff0c00720c */ /* 0x000fe20003f86270 */
[----:B------:R-:W-:Y:S02]  /*28d0*/  @!P5 IMAD.MOV R0, RZ, RZ, -R0 ;  /* 0x000000ffff00d224 */ /* 0x000fe400078e0a00 */
[----:B------:R-:W-:Y:S01]  /*28e0*/  IMAD.MOV R8, RZ, RZ, -R8 ;  /* 0x000000ffff087224 */ /* 0x000fe200078e0a08 */
[----:B------:R-:W-:Y:S01]  /*28f0*/  ISETP.GT.U32.AND P5, PT, R2, R20, PT ;  /* 0x000000140200720c */ /* 0x000fe20003fa4070 */
[----:B------:R-:W-:Y:S01]  /*2900*/  VIADD R13, R6, 0x15c ;  /* 0x0000015c060d7836 */ /* 0x000fe20000000000 */
[----:B------:R0:W-:Y:S01]  /*2910*/  STL [R1+0x110], R0 ;  /* 0x0001100001007387 */ /* 0x0001e20000100800 */
[----:B------:R-:W-:-:S02]  /*2920*/  IMAD R17, R2, R8, R17 ;  /* 0x0000000802117224 */ /* 0x000fc400078e0211 */
[--C-:B------:R-:W-:Y:S01]  /*2930*/  @!P6 IMAD.IADD R15, R15, 0x1, -R2.reuse ;  /* 0x000000010f0fe824 */ /* 0x100fe200078e0a02 */
[----:B------:R-:W-:Y:S01]  /*2940*/  IABS R19, R13 ;  /* 0x0000000d00137213 */ /* 0x000fe20000000000 */
[----:B------:R-:W-:Y:S01]  /*2950*/  VIADD R9, R6, 0x158 ;  /* 0x0000015806097836 */ /* 0x000fe20000000000 */
[----:B------:R-:W-:Y:S01]  /*2960*/  ISETP.GT.U32.AND P6, PT, R2, R17, PT ;  /* 0x000000110200720c */ /* 0x000fe20003fc4070 */
[----:B------:R-:W-:Y:S02]  /*2970*/  VIADD R14, R6, 0x150 ;  /* 0x00000150060e7836 */ /* 0x000fe40000000000 */
[----:B------:R-:W-:Y:S01]  /*2980*/  IMAD.HI.U32 R21, R7, R19, RZ ;  /* 0x0000001307157227 */ /* 0x000fe200078e00ff */
[----:B0-----:R-:W-:Y:S02]  /*2990*/  MOV R0, R10 ;  /* 0x0000000a00007202 */ /* 0x001fe40000000f00 */
[----:B------:R-:W-:Y:S01]  /*29a0*/  IABS R10, R9 ;  /* 0x00000009000a7213 */ /* 0x000fe20000000000 */
[----:B------:R-:W-:Y:S01]  /*29b0*/  @!P5 IMAD.IADD R20, R20, 0x1, -R2 ;  /* 0x000000011414d824 */ /* 0x000fe200078e0a02 */
[C---:B------:R-:W-:Y:S01]  /*29c0*/  ISETP.GT.U32.AND P5, PT, R2.reuse, R18, PT ;  /* 0x000000120200720c */ /* 0x040fe20003fa4070 */
[----:B------:R-:W-:Y:S01]  /*29d0*/  @!P2 IMAD.MOV R0, RZ, RZ, -R0 ;  /* 0x000000ffff00a224 */ /* 0x000fe200078e0a00 */
[----:B------:R-:W-:Y:S01]  /*29e0*/  ISETP.GT.U32.AND P2, PT, R2, R16, PT ;  /* 0x000000100200720c */ /* 0x000fe20003f44070 */
[----:B------:R-:W-:Y:S01]  /*29f0*/  IMAD.MOV R21, RZ, RZ, -R21 ;  /* 0x000000ffff157224 */ /* 0x000fe200078e0a15 */
[----:B------:R-:W-:Y:S01]  /*2a00*/  IABS R8, R14 ;  /* 0x0000000e00087213 */ /* 0x000fe20000000000 */
[----:B------:R-:W-:Y:S01]  /*2a10*/  @!P6 IMAD.IADD R17, R17, 0x1, -R2 ;  /* 0x000000011111e824 */ /* 0x000fe200078e0a02 */
[----:B------:R0:W-:Y:S01]  /*2a20*/  STL [R1+0x114], R0 ;  /* 0x0001140001007387 */ /* 0x0001e20000100800 */
[----:B------:R-:W-:-:S02]  /*2a30*/  IMAD.MOV.U32 R5, RZ, RZ, R20 ;  /* 0x000000ffff057224 */ /* 0x000fc400078e0014 */
[----:B------:R-:W-:Y:S02]  /*2a40*/  VIADD R3, R6, 0x154 ;  /* 0x0000015406037836 */ /* 0x000fe40000000000 */
[----:B------:R-:W-:Y:S01]  /*2a50*/  @!P0 IMAD.MOV R5, RZ, RZ, -R5 ;  /* 0x000000ffff058224 */ /* 0x000fe200078e0a05 */
[----:B------:R-:W-:Y:S01]  /*2a60*/  ISETP.GT.U32.AND P0, PT, R2, R17, PT ;  /* 0x000000110200720c */ /* 0x000fe20003f04070 */
[--C-:B------:R-:W-:Y:S01]  /*2a70*/  @!P5 IMAD.IADD R18, R18, 0x1, -R2.reuse ;  /* 0x000000011212d824 */ /* 0x100fe200078e0a02 */
[----:B------:R-:W-:Y:S01]  /*2a80*/  IABS R12, R3 ;  /* 0x00000003000c7213 */ /* 0x000fe20000000000 */
[----:B------:R-:W-:Y:S01]  /*2a90*/  @!P2 IMAD.IADD R16, R16, 0x1, -R2 ;  /* 0x000000011010a824 */ /* 0x000fe200078e0a02 */
[----:B------:R-:W-:Y:S01]  /*2aa0*/  ISETP.GE.AND P2, PT, R4, RZ, PT ;  /* 0x000000ff0400720c */ /* 0x000fe20003f46270 */
[----:B0-----:R-:W-:Y:S01]  /*2ab0*/  IMAD.MOV.U32 R0, RZ, RZ, R15 ;  /* 0x000000ffff007224 */ /* 0x001fe200078e000f */
[C---:B------:R-:W-:Y:S01]  /*2ac0*/  ISETP.GT.U32.AND P6, PT, R2.reuse, R18, PT ;  /* 0x000000120200720c */ /* 0x040fe20003fc4070 */
[----:B------:R-:W-:Y:S01]  /*2ad0*/  IMAD.HI.U32 R4, R7, R10, RZ ;  /* 0x0000000a07047227 */ /* 0x000fe200078e00ff */
[C---:B------:R-:W-:Y:S01]  /*2ae0*/  ISETP.GT.U32.AND P5, PT, R2.reuse, R16, PT ;  /* 0x000000100200720c */ /* 0x040fe20003fa4070 */
[----:B------:R-:W-:Y:S02]  /*2af0*/  STL [R1+0x11c], R5 ;  /* 0x00011c0501007387 */ /* 0x000fe40000100800 */
[----:B------:R-:W-:Y:S01]  /*2b00*/  @!P3 IMAD.MOV R0, RZ, RZ, -R0 ;  /* 0x000000ffff00b224 */ /* 0x000fe200078e0a00 */
[----:B------:R-:W-:Y:S01]  /*2b10*/  ISETP.GE.AND P3, PT, R13, RZ, PT ;  /* 0x000000ff0d00720c */ /* 0x000fe20003f66270 */
[----:B------:R-:W-:-:S02]  /*2b20*/  IMAD R13, R2, R21, R19 ;  /* 0x00000015020d7224 */ /* 0x000fc400078e0213 */
[----:B------:R-:W-:Y:S01]  /*2b30*/  IMAD.MOV R4, RZ, RZ, -R4 ;  /* 0x000000ffff047224 */ /* 0x000fe200078e0a04 */
[----:B------:R0:W-:Y:S01]  /*2b40*/  STL [R1+0x124], R0 ;  /* 0x0001240001007387 */ /* 0x0001e20000100800 */
[----:B------:R-:W-:-:S04]  /*2b50*/  IMAD.HI.U32 R19, R7, R8, RZ ;  /* 0x0000000807137227 */ /* 0x000fc800078e00ff */
[----:B------:R-:W-:Y:S01]  /*2b60*/  @!P5 IMAD.IADD R16, R16, 0x1, -R2 ;  /* 0x000000011010d824 */ /* 0x000fe200078e0a02 */
[C---:B------:R-:W-:Y:S01]  /*2b70*/  ISETP.GT.U32.AND P5, PT, R2.reuse, R13, PT ;  /* 0x0000000d0200720c */ /* 0x040fe20003fa4070 */
[----:B------:R-:W-:Y:S02]  /*2b80*/  IMAD R10, R2, R4, R10 ;  /* 0x00000004020a7224 */ /* 0x000fe400078e020a */
[----:B------:R-:W-:Y:S01]  /*2b90*/  @!P6 IMAD.IADD R18, R18, 0x1, -R2 ;  /* 0x000000011212e824 */ /* 0x000fe200078e0a02 */
[----:B0-----:R-:W-:Y:S01]  /*2ba0*/  MOV R0, R16 ;  /* 0x0000001000007202 */ /* 0x001fe20000000f00 */
[----:B------:R-:W-:Y:S01]  /*2bb0*/  IMAD.MOV R19, RZ, RZ, -R19 ;  /* 0x000000ffff137224 */ /* 0x000fe200078e0a13 */
[C---:B------:R-:W-:Y:S01]  /*2bc0*/  ISETP.GT.U32.AND P6, PT, R2.reuse, R10, PT ;  /* 0x0000000a0200720c */ /* 0x040fe20003fc4070 */
[----:B------:R-:W-:Y:S02]  /*2bd0*/  IMAD.MOV.U32 R5, RZ, RZ, R18 ;  /* 0x000000ffff057224 */ /* 0x000fe400078e0012 */
[----:B------:R-:W-:-:S02]  /*2be0*/  IMAD R8, R2, R19, R8 ;  /* 0x0000001302087224 */ /* 0x000fc400078e0208 */
[----:B------:R-:W-:Y:S02]  /*2bf0*/  @!P1 IMAD.MOV R0, RZ, RZ, -R0 ;  /* 0x000000ffff009224 */ /* 0x000fe400078e0a00 */
[--C-:B------:R-:W-:Y:S02]  /*2c00*/  @!P5 IMAD.IADD R13, R13, 0x1, -R2.reuse ;  /* 0x000000010d0dd824 */ /* 0x100fe400078e0a02 */
[----:B------:R-:W-:Y:S01]  /*2c10*/  IMAD.HI.U32 R20, R7, R12, RZ ;  /* 0x0000000c07147227 */ /* 0x000fe200078e00ff */
[----:B------:R0:W-:Y:S02]  /*2c20*/  STL [R1+0x140], R0 ;  /* 0x0001400001007387 */ /* 0x0001e40000100800 */
[----:B------:R-:W-:Y:S01]  /*2c30*/  ISETP.GT.U32.AND P1, PT, R2, R13, PT ;  /* 0x0000000d0200720c */ /* 0x000fe20003f24070 */
[----:B------:R-:W-:Y:S02]  /*2c40*/  VIADD R4, R6, 0x14c ;  /* 0x0000014c06047836 */ /* 0x000fe40000000000 */
[----:B------:R-:W-:Y:S01]  /*2c50*/  @!P0 IMAD.IADD R17, R17, 0x1, -R2 ;  /* 0x0000000111118824 */ /* 0x000fe200078e0a02 */
[----:B------:R-:W-:Y:S01]  /*2c60*/  ISETP.GE.AND P0, PT, R9, RZ, PT ;  /* 0x000000ff0900720c */ /* 0x000fe20003f06270 */
[----:B------:R-:W-:Y:S01]  /*2c70*/  @!P4 IMAD.MOV R5, RZ, RZ, -R5 ;  /* 0x000000ffff05c224 */ /* 0x000fe200078e0a05 */
[----:B------:R-:W-:Y:S01]  /*2c80*/  ISETP.GT.U32.AND P4, PT, R2, R8, PT ;  /* 0x000000080200720c */ /* 0x000fe20003f84070 */
[----:B------:R-:W-:Y:S01]  /*2c90*/  IMAD.MOV R20, RZ, RZ, -R20 ;  /* 0x000000ffff147224 */ /* 0x000fe200078e0a14 */
[----:B------:R-:W-:Y:S01]  /*2ca0*/  IABS R15, R4 ;  /* 0x00000004000f7213 */ /* 0x000fe20000000000 */
[----:B------:R-:W-:Y:S01]  /*2cb0*/  @!P6 IMAD.IADD R10, R10, 0x1, -R2 ;  /* 0x000000010a0ae824 */ /* 0x000fe200078e0a02 */
[----:B------:R-:W-:Y:S01]  /*2cc0*/  STL [R1+0x148], R5 ;  /* 0x0001480501007387 */ /* 0x000fe20000100800 */
[----:B0-----:R-:W-:-:S02]  /*2cd0*/  IMAD.MOV.U32 R0, RZ, RZ, R17 ;  /* 0x000000ffff007224 */ /* 0x001fc400078e0011 */
[C---:B------:R-:W-:Y:S01]  /*2ce0*/  IMAD R9, R2.reuse, R20, R12 ;  /* 0x0000001402097224 */ /* 0x040fe200078e020c */
[----:B------:R-:W-:Y:S01]  /*2cf0*/  ISETP.GT.U32.AND P6, PT, R2, R10, PT ;  /* 0x0000000a0200720c */ /* 0x000fe20003fc4070 */
[----:B------:R-:W-:Y:S01]  /*2d00*/  @!P2 IMAD.MOV R0, RZ, RZ, -R0 ;  /* 0x000000ffff00a224 */ /* 0x000fe200078e0a00 */
[----:B------:R-:W-:Y:S01]  /*2d10*/  ISETP.GE.AND P2, PT, R3, RZ, PT ;  /* 0x000000ff0300720c */ /* 0x000fe20003f46270 */
        /* <DEDUP_REMOVED lines=8> */
[----:B------:R-:W-:Y:S01]  /*2da0*/  @!P4 IMAD.IADD R8, R8, 0x1, -R2 ;  /* 0x000000010808c824 */ /* 0x000fe200078e0a02 */
[----:B------:R-:W-:Y:S01]  /*2db0*/  ISETP.GE.AND P4, PT, R4, RZ, PT ;  /* 0x000000ff0400720c */ /* 0x000fe20003f86270 */
[----:B------:R-:W-:Y:S02]  /*2dc0*/  IMAD R3, R2, R18, R15 ;  /* 0x0000001202037224 */ /* 0x000fe400078e020f */
[----:B0-----:R-:W-:Y:S02]  /*2dd0*/  IMAD.MOV.U32 R0, RZ, RZ, R13 ;  /* 0x000000ffff007224 */ /* 0x001fe400078e000d */
[----:B------:R-:W-:-:S04]  /*2de0*/  IMAD.HI.U32 R14, R7, R16, RZ ;  /* 0x00000010070e7227 */ /* 0x000fc800078e00ff */
[----:B------:R-:W-:Y:S01]  /*2df0*/  @!P3 IMAD.MOV R0, RZ, RZ, -R0 ;  /* 0x000000ffff00b224 */ /* 0x000fe200078e0a00 */
[----:B------:R-:W-:Y:S01]  /*2e00*/  ISETP.GT.U32.AND P3, PT, R2, R8, PT ;  /* 0x000000080200720c */ /* 0x000fe20003f64070 */
[--C-:B------:R-:W-:Y:S01]  /*2e10*/  @!P6 IMAD.IADD R10, R10, 0x1, -R2.reuse ;  /* 0x000000010a0ae824 */ /* 0x100fe200078e0a02 */
[----:B------:R-:W-:Y:S01]  /*2e20*/  ISETP.GT.U32.AND P6, PT, R2, R3, PT ;  /* 0x000000030200720c */ /* 0x000fe20003fc4070 */
[----:B------:R-:W-:Y:S01]  /*2e30*/  @!P5 IMAD.IADD R9, R9, 0x1, -R2 ;  /* 0x000000010909d824 */ /* 0x000fe200078e0a02 */
[----:B------:R0:W-:Y:S01]  /*2e40*/  STL [R1+0x150], R0 ;  /* 0x0001500001007387 */ /* 0x0001e20000100800 */
[----:B------:R-:W-:Y:S02]  /*2e50*/  IMAD.MOV R14, RZ, RZ, -R14 ;  /* 0x000000ffff0e7224 */ /* 0x000fe400078e0a0e */
[----:B------:R-:W-:Y:S01]  /*2e60*/  VIADD R15, R6, 0x144 ;  /* 0x00000144060f7836 */ /* 0x000fe20000000000 */
[C---:B------:R-:W-:Y:S01]  /*2e70*/  ISETP.GT.U32.AND P5, PT, R2.reuse, R9, PT ;  /* 0x000000090200720c */ /* 0x040fe20003fa4070 */
[----:B------:R-:W-:-:S02]  /*2e80*/  IMAD R4, R2, R14, R16 ;  /* 0x0000000e02047224 */ /* 0x000fc400078e0210 */
[----:B------:R-:W-:Y:S01]  /*2e90*/  VIADD R14, R6, 0x140 ;  /* 0x00000140060e7836 */ /* 0x000fe20000000000 */
[----:B------:R-:W-:Y:S01]  /*2ea0*/  IABS R20, R15 ;  /* 0x0000000f00147213 */ /* 0x000fe20000000000 */
[--C-:B------:R-:W-:Y:S01]  /*2eb0*/  @!P3 IMAD.IADD R8, R8, 0x1, -R2.reuse ;  /* 0x000000010808b824 */ /* 0x100fe200078e0a02 */
[----:B------:R-:W-:Y:S01]  /*2ec0*/  ISETP.GT.U32.AND P3, PT, R2, R4, PT ;  /* 0x000000040200720c */ /* 0x000fe20003f64070 */
[----:B------:R-:W-:Y:S02]  /*2ed0*/  @!P6 IMAD.IADD R3, R3, 0x1, -R2 ;  /* 0x000000010303e824 */ /* 0x000fe400078e0a02 */
[----:B0-----:R-:W-:Y:S02]  /*2ee0*/  IMAD.MOV.U32 R0, RZ, RZ, R10 ;  /* 0x000000ffff007224 */ /* 0x001fe400078e000a */
[----:B------:R-:W-:Y:S01]  /*2ef0*/  VIADD R13, R6, 0x13c ;  /* 0x0000013c060d7836 */ /* 0x000fe20000000000 */
[----:B------:R-:W-:Y:S01]  /*2f00*/  ISETP.GT.U32.AND P6, PT, R2, R3, PT ;  /* 0x000000030200720c */ /* 0x000fe20003fc4070 */
[----:B------:R-:W-:Y:S01]  /*2f10*/  @!P5 IMAD.IADD R9, R9, 0x1, -R2 ;  /* 0x000000010909d824 */ /* 0x000fe200078e0a02 */
[----:B------:R-:W-:Y:S01]  /*2f20*/  ISETP.GE.AND P5, PT, R12, RZ, PT ;  /* 0x000000ff0c00720c */ /* 0x000fe20003fa6270 */
[----:B------:R-:W-:Y:S01]  /*2f30*/  @!P0 IMAD.MOV R0, RZ, RZ, -R0 ;  /* 0x000000ffff008224 */ /* 0x000fe200078e0a00 */
[----:B------:R-:W-:Y:S01]  /*2f40*/  ISETP.GE.AND P0, PT, R15, RZ, PT ;  /* 0x000000ff0f00720c */ /* 0x000fe20003f06270 */
[----:B------:R-:W-:Y:S01]  /*2f50*/  IMAD.HI.U32 R10, R7, R20, RZ ;  /* 0x00000014070a7227 */ /* 0x000fe200078e00ff */
[----:B------:R-:W-:-:S02]  /*2f60*/  MOV R5, R9 ;  /* 0x0000000900057202 */ /* 0x000fc40000000f00 */
[----:B------:R0:W-:Y:S01]  /*2f70*/  STL [R1+0x154], R0 ;  /* 0x0001540001007387 */ /* 0x0001e20000100800 */
[--C-:B------:R-:W-:Y:S02]  /*2f80*/  @!P3 IMAD.IADD R4, R4, 0x1, -R2.reuse ;  /* 0x000000010404b824 */ /* 0x100fe400078e0a02 */
[----:B------:R-:W-:Y:S01]  /*2f90*/  @!P2 IMAD.MOV R5, RZ, RZ, -R5 ;  /* 0x000000ffff05a224 */ /* 0x000fe200078e0a05 */
[----:B------:R-:W-:Y:S01]  /*2fa0*/  ISETP.GE.AND P2, PT, R14, RZ, PT ;  /* 0x000000ff0e00720c */ /* 0x000fe20003f46270 */
[----:B------:R-:W-:Y:S01]  /*2fb0*/  @!P6 IMAD.IADD R3, R3, 0x1, -R2 ;  /* 0x000000010303e824 */ /* 0x000fe200078e0a02 */
[----:B------:R-:W-:Y:S01]  /*2fc0*/  ISETP.GT.U32.AND P3, PT, R2, R4, PT ;  /* 0x000000040200720c */ /* 0x000fe20003f64070 */
[----:B------:R-:W-:Y:S01]  /*2fd0*/  IMAD.MOV R10, RZ, RZ, -R10 ;  /* 0x000000ffff0a7224 */ /* 0x000fe200078e0a0a */
[----:B------:R-:W-:Y:S01]  /*2fe0*/  IABS R14, R14 ;  /* 0x0000000e000e7213 */ /* 0x000fe20000000000 */
[----:B------:R-:W-:Y:S01]  /*2ff0*/  STL [R1+0x15c], R5 ;  /* 0x00015c0501007387 */ /* 0x000fe20000100800 */
[----:B0-----:R-:W-:-:S02]  /*3000*/  IMAD.MOV.U32 R0, RZ, RZ, R8 ;  /* 0x000000ffff007224 */ /* 0x001fc400078e0008 */
[----:B------:R-:W-:Y:S02]  /*3010*/  IMAD R20, R2, R10, R20 ;  /* 0x0000000a02147224 */ /* 0x000fe400078e0214 */
[----:B------:R-:W-:Y:S01]  /*3020*/  @!P1 IMAD.MOV R0, RZ, RZ, -R0 ;  /* 0x000000ffff009224 */ /* 0x000fe200078e0a00 */
[----:B------:R-:W-:Y:S01]  /*3030*/  ISETP.GE.AND P1, PT, R13, RZ, PT ;  /* 0x000000ff0d00720c */ /* 0x000fe20003f26270 */
[C---:B------:R-:W-:Y:S01]  /*3040*/  IMAD.HI.U32 R9, R7.reuse, R14, RZ ;  /* 0x0000000e07097227 */ /* 0x040fe200078e00ff */
[----:B------:R-:W-:Y:S02]  /*3050*/  IABS R13, R13 ;  /* 0x0000000d000d7213 */ /* 0x000fe40000000000 */
[----:B------:R0:W-:Y:S01]  /*3060*/  STL [R1+0x160], R0 ;  /* 0x0001600001007387 */ /* 0x0001e20000100800 */
[----:B------:R-:W-:Y:S02]  /*3070*/  IMAD.MOV R9, RZ, RZ, -R9 ;  /* 0x000000ffff097224 */ /* 0x000fe400078e0a09 */
[----:B------:R-:W-:-:S04]  /*3080*/  IMAD.HI.U32 R8, R7, R13, RZ ;  /* 0x0000000d07087227 */ /* 0x000fc800078e00ff */
[----:B------:R-:W-:Y:S02]  /*3090*/  IMAD.MOV R8, RZ, RZ, -R8 ;  /* 0x000000ffff087224 */ /* 0x000fe400078e0a08 */
[----:B------:R-:W-:Y:S02]  /*30a0*/  @!P3 IMAD.IADD R4, R4, 0x1, -R2 ;  /* 0x000000010404b824 */ /* 0x000fe400078e0a02 */
[----:B0-----:R-:W-:Y:S02]  /*30b0*/  IMAD.MOV.U32 R0, RZ, RZ, R3 ;  /* 0x000000ffff007224 */ /* 0x001fe400078e0003 */
[----:B------:R-:W-:Y:S02]  /*30c0*/  VIADD R12, R6, 0x138 ;  /* 0x00000138060c7836 */ /* 0x000fe40000000000 */
[----:B------:R-:W-:Y:S01]  /*30d0*/  @!P4 IMAD.MOV R0, RZ, RZ, -R0 ;  /* 0x000000ffff00c224 */ /* 0x000fe200078e0a00 */
[C---:B------:R-:W-:Y:S01]  /*30e0*/  ISETP.GT.U32.AND P4, PT, R2.reuse, R20, PT ;  /* 0x000000140200720c */ /* 0x040fe20003f84070 */
[----:B------:R-:W-:Y:S01]  /*30f0*/  IMAD R14, R2, R9, R14 ;  /* 0x00000009020e7224 */ /* 0x000fe200078e020e */
[----:B------:R-:W-:Y:S01]  /*3100*/  ISETP.GE.AND P6, PT, R12, RZ, PT ;  /* 0x000000ff0c00720c */ /* 0x000fe20003fc6270 */
[----:B------:R-:W-:Y:S01]  /*3110*/  IMAD R13, R2, R8, R13 ;  /* 0x00000008020d7224 */ /* 0x000fe200078e020d */
[----:B------:R0:W-:Y:S01]  /*3120*/  STL [R1+0x168], R0 ;  /* 0x0001680001007387 */ /* 0x0001e20000100800 */
[----:B------:R-:W-:Y:S01]  /*3130*/  IABS R12, R12 ;  /* 0x0000000c000c7213 */ /* 0x000fe20000000000 */
[----:B------:R-:W-:Y:S01]  /*3140*/  VIADD R21, R6, 0x134 ;  /* 0x0000013406157836 */ /* 0x000fe20000000000 */
[----:B------:R-:W-:Y:S01]  /*3150*/  ISETP.GT.U32.AND P3, PT, R2, R14, PT ;  /* 0x0000000e0200720c */ /* 0x000fe20003f64070 */
[----:B------:R-:W-:-:S02]  /*3160*/  VIADD R17, R6, 0x130 ;  /* 0x0000013006117836 */ /* 0x000fc40000000000 */
[----:B------:R-:W-:-:S03]  /*3170*/  IMAD.HI.U32 R3, R7, R12, RZ ;  /* 0x0000000c07037227 */ /* 0x000fc600078e00ff */
[----:B------:R-:W-:Y:S01]  /*3180*/  IABS R19, R17 ;  /* 0x0000001100137213 */ /* 0x000fe20000000000 */
[----:B0-----:R-:W-:Y:S02]  /*3190*/  IMAD.MOV.U32 R0, RZ, RZ, R4 ;  /* 0x000000ffff007224 */ /* 0x001fe400078e0004 */
[----:B------:R-:W-:Y:S02]  /*31a0*/  @!P4 IMAD.IADD R20, R20, 0x1, -R2 ;  /* 0x000000011414c824 */ /* 0x000fe400078e0a02 */
[----:B------:R-:W-:Y:S01]  /*31b0*/  @!P5 IMAD.MOV R0, RZ, RZ, -R0 ;  /* 0x000000ffff00d224 */ /* 0x000fe200078e0a00 */
[C---:B------:R-:W-:Y:S01]  /*31c0*/  ISETP.GT.U32.AND P5, PT, R2.reuse, R13, PT ;  /* 0x0000000d0200720c */ /* 0x040fe20003fa4070 */
[----:B------:R-:W-:Y:S01]  /*31d0*/  IMAD.MOV R3, RZ, RZ, -R3 ;  /* 0x000000ffff037224 */ /* 0x000fe200078e0a03 */
[----:B------:R-:W-:Y:S01]  /*31e0*/  ISETP.GT.U32.AND P4, PT, R2, R20, PT ;  /* 0x000000140200720c */ /* 0x000fe20003f84070 */
[----:B------:R-:W-:Y:S01]  /*31f0*/  @!P3 IMAD.IADD R14, R14, 0x1, -R2 ;  /* 0x000000010e0eb824 */ /* 0x000fe200078e0a02 */
[----:B------:R0:W-:Y:S01]  /*3200*/  STL [R1+0x170], R0 ;  /* 0x0001700001007387 */ /* 0x0001e20000100800 */
[C---:B------:R-:W-:Y:S01]  /*3210*/  IMAD R12, R2.reuse, R3, R12 ;  /* 0x00000003020c7224 */ /* 0x040fe200078e020c */
[----:B------:R-:W-:Y:S01]  /*3220*/  IABS R3, R21 ;  /* 0x0000001500037213 */ /* 0x000fe20000000000 */
[----:B------:R-:W-:Y:S01]  /*3230*/  IMAD.HI.U32 R8, R7, R19, RZ ;  /* 0x0000001307087227 */ /* 0x000fe200078e00ff */
[----:B------:R-:W-:-:S03]  /*3240*/  ISETP.GT.U32.AND P3, PT, R2, R14, PT ;  /* 0x0000000e0200720c */ /* 0x000fc60003f64070 */
[----:B------:R-:W-:-:S04]  /*3250*/  IMAD.HI.U32 R15, R7, R3, RZ ;  /* 0x00000003070f7227 */ /* 0x000fc800078e00ff */
[----:B------:R-:W-:Y:S01]  /*3260*/  @!P5 IMAD.IADD R13, R13, 0x1, -R2 ;  /* 0x000000010d0dd824 */ /* 0x000fe200078e0a02 */
[----:B------:R-:W-:Y:S01]  /*3270*/  @!P4 IADD3 R20, PT, PT, R20, -R2, RZ ;  /* 0x800000021414c210 */ /* 0x000fe20007ffe0ff */
[----:B------:R-:W-:Y:S01]  /*3280*/  IMAD.MOV R15, RZ, RZ, -R15 ;  /* 0x000000ffff0f7224 */ /* 0x000fe200078e0a0f */
[C---:B------:R-:W-:Y:S01]  /*3290*/  ISETP.GT.U32.AND P4, PT, R2.reuse, R12, PT ;  /* 0x0000000c0200720c */ /* 0x040fe20003f84070 */
[----:B------:R-:W-:Y:S01]  /*32a0*/  IMAD.MOV R8, RZ, RZ, -R8 ;  /* 0x000000ffff087224 */ /* 0x000fe200078e0a08 */
[C---:B------:R-:W-:Y:S01]  /*32b0*/  ISETP.GT.U32.AND P5, PT, R2.reuse, R13, PT ;  /* 0x0000000d0200720c */ /* 0x040fe20003fa4070 */
[C---:B------:R-:W-:Y:S02]  /*32c0*/  IMAD R3, R2.reuse, R15, R3 ;  /* 0x0000000f02037224 */ /* 0x040fe400078e0203 */
[----:B------:R-:W-:Y:S02]  /*32d0*/  IMAD R19, R2, R8, R19 ;  /* 0x0000000802137224 */ /* 0x000fe400078e0213 */
[----:B------:R-:W-:Y:S01]  /*32e0*/  @!P3 IMAD.IADD R14, R14, 0x1, -R2 ;  /* 0x000000010e0eb824 */ /* 0x000fe200078e0a02 */
[----:B------:R-:W-:Y:S01]  /*32f0*/  ISETP.GT.U32.AND P3, PT, R2, R3, PT ;  /* 0x000000030200720c */ /* 0x000fe20003f64070 */
[----:B------:R-:W-:-:S02]  /*3300*/  VIADD R4, R6, 0x12c ;  /* 0x0000012c06047836 */ /* 0x000fc40000000000 */
[----:B------:R-:W-:Y:S02]  /*3310*/  VIADD R8, R6, 0x124 ;  /* 0x0000012406087836 */ /* 0x000fe40000000000 */
[----:B0-----:R-:W-:Y:S01]  /*3320*/  IMAD.MOV.U32 R0, RZ, RZ, R20 ;  /* 0x000000ffff007224 */ /* 0x001fe200078e0014 */
[----:B------:R-:W-:Y:S01]  /*3330*/  IABS R9, R4 ;  /* 0x0000000400097213 */ /* 0x000fe20000000000 */
[--C-:B------:R-:W-:Y:S01]  /*3340*/  @!P5 IMAD.IADD R13, R13, 0x1, -R2.reuse ;  /* 0x000000010d0dd824 */ /* 0x100fe200078e0a02 */
[----:B------:R-:W-:Y:S01]  /*3350*/  ISETP.GT.U32.AND P5, PT, R2, R19, PT ;  /* 0x000000130200720c */ /* 0x000fe20003fa4070 */
[----:B------:R-:W-:Y:S01]  /*3360*/  @!P4 IMAD.IADD R12, R12, 0x1, -R2 ;  /* 0x000000010c0cc824 */ /* 0x000fe200078e0a02 */
[----:B------:R-:W-:Y:S01]  /*3370*/  IABS R20, R8 ;  /* 0x0000000800147213 */ /* 0x000fe20000000000 */
[----:B------:R-:W-:Y:S01]  /*3380*/  VIADD R10, R6, 0x128 ;  /* 0x00000128060a7836 */ /* 0x000fe20000000000 */
[----:B------:R-:W-:Y:S01]  /*3390*/  ISETP.GE.AND P4, PT, R21, RZ, PT ;  /* 0x000000ff1500720c */ /* 0x000fe20003f86270 */
[----:B------:R-:W-:Y:S01]  /*33a0*/  @!P0 IMAD.MOV R0, RZ, RZ, -R0 ;  /* 0x000000ffff008224 */ /* 0x000fe200078e0a00 */
[----:B------:R-:W-:Y:S01]  /*33b0*/  ISETP.GT.U32.AND P0, PT, R2, R12, PT ;  /* 0x0000000c0200720c */ /* 0x000fe20003f04070 */
[--C-:B------:R-:W-:Y:S01]  /*33c0*/  @!P3 IMAD.IADD R3, R3, 0x1, -R2.reuse ;  /* 0x000000010303b824 */ /* 0x100fe200078e0a02 */
[----:B------:R-:W-:Y:S01]  /*33d0*/  IABS R18, R10 ;  /* 0x0000000a00127213 */ /* 0x000fe20000000000 */
[----:B------:R-:W-:Y:S01]  /*33e0*/  IMAD.HI.U32 R16, R7, R9, RZ ;  /* 0x0000000907107227 */ /* 0x000fe200078e00ff */
[----:B------:R-:W-:Y:S01]  /*33f0*/  ISETP.GE.AND P3, PT, R17, RZ, PT ;  /* 0x000000ff1100720c */ /* 0x000fe20003f66270 */
[----:B------:R0:W-:Y:S02]  /*3400*/  STL [R1+0x178], R0 ;  /* 0x0001780001007387 */ /* 0x0001e40000100800 */
[----:B------:R-:W-:-:S02]  /*3410*/  @!P5 IMAD.IADD R19, R19, 0x1, -R2 ;  /* 0x000000011313d824 */ /* 0x000fc400078e0a02 */
[----:B------:R-:W-:Y:S02]  /*3420*/  IMAD.MOV.U32 R17, RZ, RZ, R20 ;  /* 0x000000ffff117224 */ /* 0x000fe400078e0014 */
[----:B------:R-:W-:Y:S01]  /*3430*/  IMAD.MOV R16, RZ, RZ, -R16 ;  /* 0x000000ffff107224 */ /* 0x000fe200078e0a10 */
[----:B------:R-:W-:Y:S01]  /*3440*/  ISETP.GT.U32.AND P5, PT, R2, R19, PT ;  /* 0x000000130200720c */ /* 0x000fe20003fa4070 */
[----:B------:R-:W-:-:S04]  /*3450*/  IMAD.HI.U32 R15, R7, R18, RZ ;  /* 0x00000012070f7227 */ /* 0x000fc800078e00ff */
[----:B0-----:R-:W-:Y:S02]  /*3460*/  IMAD.MOV.U32 R0, RZ, RZ, R14 ;  /* 0x000000ffff007224 */ /* 0x001fe400078e000e */
[----:B------:R-:W-:-:S04]  /*3470*/  IMAD.HI.U32 R14, R7, R17, RZ ;  /* 0x00000011070e7227 */ /* 0x000fc800078e00ff */
[----:B------:R-:W-:Y:S01]  /*3480*/  @!P2 IMAD.MOV R0, RZ, RZ, -R0 ;  /* 0x000000ffff00a224 */ /* 0x000fe200078e0a00 */
[C---:B------:R-:W-:Y:S01]  /*3490*/  ISETP.GT.U32.AND P2, PT, R2.reuse, R3, PT ;  /* 0x000000030200720c */ /* 0x040fe20003f44070 */
[----:B------:R-:W-:Y:S02]  /*34a0*/  IMAD R9, R2, R16, R9 ;  /* 0x0000001002097224 */ /* 0x000fe400078e0209 */
[----:B------:R-:W-:Y:S01]  /*34b0*/  IMAD.MOV R15, RZ, RZ, -R15 ;  /* 0x000000ffff0f7224 */ /* 0x000fe200078e0a0f */
[----:B------:R0:W-:Y:S01]  /*34c0*/  STL [R1+0x180], R0 ;  /* 0x0001800001007387 */ /* 0x0001e20000100800 */
[----:B------:R-:W-:Y:S01]  /*34d0*/  @!P0 IMAD.IADD R12, R12, 0x1, -R2 ;  /* 0x000000010c0c8824 */ /* 0x000fe200078e0a02 */
[C---:B------:R-:W-:Y:S01]  /*34e0*/  ISETP.GT.U32.AND P0, PT, R2.reuse, R9, PT ;  /* 0x000000090200720c */ /* 0x040fe20003f04070 */
[----:B------:R-:W-:Y:S02]  /*34f0*/  IMAD.MOV R14, RZ, RZ, -R14 ;  /* 0x000000ffff0e7224 */ /* 0x000fe400078e0a0e */
[----:B------:R-:W-:-:S02]  /*3500*/  IMAD R18, R2, R15, R18 ;  /* 0x0000000f02127224 */ /* 0x000fc400078e0212 */
[C---:B------:R-:W-:Y:S02]  /*3510*/  IMAD R17, R2.reuse, R14, R17 ;  /* 0x0000000e02117224 */ /* 0x040fe400078e0211 */
[----:B------:R-:W-:Y:S02]  /*3520*/  IMAD.MOV.U32 R5, RZ, RZ, R13 ;  /* 0x000000ffff057224 */ /* 0x000fe400078e000d */
[----:B0-----:R-:W-:Y:S02]  /*3530*/  IMAD.MOV.U32 R0, RZ, RZ, R12 ;  /* 0x000000ffff007224 */ /* 0x001fe400078e000c */
[----:B------:R-:W-:Y:S01]  /*3540*/  @!P5 IMAD.IADD R19, R19, 0x1, -R2 ;  /* 0x000000011313d824 */ /* 0x000fe200078e0a02 */
[C---:B------:R-:W-:Y:S01]  /*3550*/  ISETP.GT.U32.AND P5, PT, R2.reuse, R17, PT ;  /* 0x000000110200720c */ /* 0x040fe20003fa4070 */
[----:B------:R-:W-:Y:S01]  /*3560*/  @!P6 IMAD.MOV R0, RZ, RZ, -R0 ;  /* 0x000000ffff00e224 */ /* 0x000fe200078e0a00 */
[----:B------:R-:W-:Y:S01]  /*3570*/  ISETP.GT.U32.AND P6, PT, R2, R18, PT ;  /* 0x000000120200720c */ /* 0x000fe20003fc4070 */
[----:B------:R-:W-:Y:S01]  /*3580*/  @!P1 IMAD.MOV R5, RZ, RZ, -R5 ;  /* 0x000000ffff059224 */ /* 0x000fe200078e0a05 */
[----:B------:R-:W-:Y:S01]  /*3590*/  ISETP.GE.AND P1, PT, R4, RZ, PT ;  /* 0x000000ff0400720c */ /* 0x000fe20003f26270 */
[C---:B------:R-:W-:Y:S01]  /*35a0*/  VIADD R4, R6.reuse, 0x120 ;  /* 0x0000012006047836 */ /* 0x040fe20000000000 */
[----:B------:R-:W-:Y:S01]  /*35b0*/  @!P0 IADD3 R9, PT, PT, R9, -R2, RZ ;  /* 0x8000000209098210 */ /* 0x000fe20007ffe0ff */
[----:B------:R-:W-:Y:S01]  /*35c0*/  VIADD R13, R6, 0x11c ;  /* 0x0000011c060d7836 */ /* 0x000fe20000000000 */
[----:B------:R-:W-:Y:S01]  /*35d0*/  ISETP.GE.AND P0, PT, R8, RZ, PT ;  /* 0x000000ff0800720c */ /* 0x000fe20003f06270 */
[--C-:B------:R-:W-:Y:S01]  /*35e0*/  @!P2 IMAD.IADD R3, R3, 0x1, -R2.reuse ;  /* 0x000000010303a824 */ /* 0x100fe200078e0a02 */
[----:B------:R-:W-:Y:S01]  /*35f0*/  IABS R12, R4 ;  /* 0x00000004000c7213 */ /* 0x000fe20000000000 */
[----:B------:R-:W-:Y:S01]  /*3600*/  STL [R1+0x184], R5 ;  /* 0x0001840501007387 */ /* 0x000fe20000100800 */
[----:B------:R-:W-:Y:S01]  /*3610*/  IABS R8, R13 ;  /* 0x0000000d00087213 */ /* 0x000fe20000000000 */
[--C-:B------:R-:W-:Y:S01]  /*3620*/  @!P5 IMAD.IADD R17, R17, 0x1, -R2.reuse ;  /* 0x000000011111d824 */ /* 0x100fe200078e0a02 */
[----:B------:R-:W-:Y:S01]  /*3630*/  ISETP.GE.AND P2, PT, R10, RZ, PT ;  /* 0x000000ff0a00720c */ /* 0x000fe20003f46270 */
[----:B------:R0:W-:Y:S01]  /*3640*/  STL [R1+0x190], R0 ;  /* 0x0001900001007387 */ /* 0x0001e20000100800 */
[----:B------:R-:W-:Y:S01]  /*3650*/  @!P6 IMAD.IADD R18, R18, 0x1, -R2 ;  /* 0x000000011212e824 */ /* 0x000fe200078e0a02 */
[----:B------:R-:W-:Y:S01]  /*3660*/  ISETP.GT.U32.AND P6, PT, R2, R9, PT ;  /* 0x000000090200720c */ /* 0x000fe20003fc4070 */
[----:B------:R-:W-:-:S03]  /*3670*/  IMAD.HI.U32 R10, R7, R12, RZ ;  /* 0x0000000c070a7227 */ /* 0x000fc600078e00ff */
[----:B------:R-:W-:Y:S01]  /*3680*/  ISETP.GT.U32.AND P5, PT, R2, R18, PT ;  /* 0x000000120200720c */ /* 0x000fe20003fa4070 */
[----:B------:R-:W-:Y:S02]  /*3690*/  IMAD.MOV R10, RZ, RZ, -R10 ;  /* 0x000000ffff0a7224 */ /* 0x000fe400078e0a0a */
[----:B------:R-:W-:Y:S02]  /*36a0*/  VIADD R16, R6, 0x118 ;  /* 0x0000011806107836 */ /* 0x000fe40000000000 */
[----:B0-----:R-:W-:Y:S02]  /*36b0*/  IMAD.MOV.U32 R0, RZ, RZ, R3 ;  /* 0x000000ffff007224 */ /* 0x001fe400078e0003 */
[----:B------:R-:W-:Y:S01]  /*36c0*/  IMAD.MOV.U32 R3, RZ, RZ, R8 ;  /* 0x000000ffff037224 */ /* 0x000fe200078e0008 */
[----:B------:R-:W-:Y:S01]  /*36d0*/  IABS R15, R16 ;  /* 0x00000010000f7213 */ /* 0x000fe20000000000 */
[----:B------:R-:W-:Y:S01]  /*36e0*/  @!P4 IMAD.MOV R0, RZ, RZ, -R0 ;  /* 0x000000ffff00c224 */ /* 0x000fe200078e0a00 */
[----:B------:R-:W-:Y:S01]  /*36f0*/  ISETP.GT.U32.AND P4, PT, R2, R17, PT ;  /* 0x000000110200720c */ /* 0x000fe20003f84070 */
[----:B------:R-:W-:-:S03]  /*3700*/  IMAD.HI.U32 R8, R7, R3, RZ ;  /* 0x0000000307087227 */ /* 0x000fc600078e00ff */
[----:B------:R0:W-:Y:S01]  /*3710*/  STL [R1+0x194], R0 ;  /* 0x0001940001007387 */ /* 0x0001e20000100800 */
[C---:B------:R-:W-:Y:S02]  /*3720*/  IMAD R12, R2.reuse, R10, R12 ;  /* 0x0000000a020c7224 */ /* 0x040fe400078e020c */
[----:B------:R-:W-:Y:S02]  /*3730*/  IMAD.MOV R8, RZ, RZ, -R8 ;  /* 0x000000ffff087224 */ /* 0x000fe400078e0a08 */
[--C-:B------:R-:W-:Y:S01]  /*3740*/  @!P6 IMAD.IADD R9, R9, 0x1, -R2.reuse ;  /* 0x000000010909e824 */ /* 0x100fe200078e0a02 */
[C---:B------:R-:W-:Y:S01]  /*3750*/  ISETP.GT.U32.AND P6, PT, R2.reuse, R12, PT ;  /* 0x0000000c0200720c */ /* 0x040fe20003fc4070 */
[----:B------:R-:W-:Y:S02]  /*3760*/  IMAD R3, R2, R8, R3 ;  /* 0x0000000802037224 */ /* 0x000fe400078e0203 */
[----:B------:R-:W-:Y:S02]  /*3770*/  @!P4 IMAD.IADD R17, R17, 0x1, -R2 ;  /* 0x000000011111c824 */ /* 0x000fe400078e0a02 */
[----:B------:R-:W-:Y:S01]  /*3780*/  VIADD R14, R6, 0x114 ;  /* 0x00000114060e7836 */ /* 0x000fe20000000000 */
[----:B------:R-:W-:Y:S01]  /*3790*/  ISETP.GT.U32.AND P4, PT, R2, R3, PT ;  /* 0x000000030200720c */ /* 0x000fe20003f84070 */
[----:B------:R-:W-:-:S03]  /*37a0*/  IMAD.HI.U32 R8, R7, R15, RZ ;  /* 0x0000000f07087227 */ /* 0x000fc600078e00ff */
[----:B------:R-:W-:Y:S01]  /*37b0*/  IABS R21, R14 ;  /* 0x0000000e00157213 */ /* 0x000fe20000000000 */
[----:B------:R-:W-:Y:S02]  /*37c0*/  IMAD.MOV.U32 R5, RZ, RZ, R19 ;  /* 0x000000ffff057224 */ /* 0x000fe400078e0013 */
[--C-:B------:R-:W-:Y:S01]  /*37d0*/  @!P6 IMAD.IADD R12, R12, 0x1, -R2.reuse ;  /* 0x000000010c0ce824 */ /* 0x100fe200078e0a02 */
[----:B------:R-:W-:Y:S01]  /*37e0*/  ISETP.GE.AND P6, PT, R13, RZ, PT ;  /* 0x000000ff0d00720c */ /* 0x000fe20003fc6270 */
[----:B------:R-:W-:Y:S01]  /*37f0*/  @!P5 IMAD.IADD R18, R18, 0x1, -R2 ;  /* 0x000000011212d824 */ /* 0x000fe200078e0a02 */
[----:B------:R-:W-:Y:S01]  /*3800*/  ISETP.GE.AND P5, PT, R4, RZ, PT ;  /* 0x000000ff0400720c */ /* 0x000fe20003fa6270 */
[----:B------:R-:W-:-:S04]  /*3810*/  IMAD.HI.U32 R10, R7, R21, RZ ;  /* 0x00000015070a7227 */ /* 0x000fc800078e00ff */
[----:B------:R-:W-:Y:S02]  /*3820*/  VIADD R4, R6, 0x110 ;  /* 0x0000011006047836 */ /* 0x000fe40000000000 */
[----:B------:R-:W-:Y:S02]  /*3830*/  IMAD.MOV R8, RZ, RZ, -R8 ;  /* 0x000000ffff087224 */ /* 0x000fe400078e0a08 */
[----:B------:R-:W-:Y:S02]  /*3840*/  @!P4 IMAD.IADD R3, R3, 0x1, -R2 ;  /* 0x000000010303c824 */ /* 0x000fe400078e0a02 */
[----:B------:R-:W-:Y:S01]  /*3850*/  @!P3 IMAD.MOV R5, RZ, RZ, -R5 ;  /* 0x000000ffff05b224 */ /* 0x000fe200078e0a05 */
[C---:B------:R-:W-:Y:S01]  /*3860*/  ISETP.GT.U32.AND P3, PT, R2.reuse, R12, PT ;  /* 0x0000000c0200720c */ /* 0x040fe20003f64070 */
[----:B0-----:R-:W-:Y:S01]  /*3870*/  IMAD.MOV.U32 R0, RZ, RZ, R9 ;  /* 0x000000ffff007224 */ /* 0x001fe200078e0009 */
[----:B------:R-:W-:Y:S01]  /*3880*/  ISETP.GT.U32.AND P4, PT, R2, R3, PT ;  /* 0x000000030200720c */ /* 0x000fe20003f84070 */
[----:B------:R-:W-:Y:S01]  /*3890*/  IMAD.MOV R10, RZ, RZ, -R10 ;  /* 0x000000ffff0a7224 */ /* 0x000fe200078e0a0a */
[----:B------:R0:W-:Y:S01]  /*38a0*/  STL [R1+0x18c], R5 ;  /* 0x00018c0501007387 */ /* 0x0001e20000100800 */
[----:B------:R-:W-:-:S02]  /*38b0*/  VIADD R13, R6, 0x10c ;  /* 0x0000010c060d7836 */ /* 0x000fc40000000000 */
[C---:B------:R-:W-:Y:S01]  /*38c0*/  IMAD R15, R2.reuse, R8, R15 ;  /* 0x00000008020f7224 */ /* 0x040fe200078e020f */
[----:B------:R-:W-:Y:S01]  /*38d0*/  IABS R8, R4 ;  /* 0x0000000400087213 */ /* 0x000fe20000000000 */
[----:B------:R-:W-:Y:S02]  /*38e0*/  @!P1 IMAD.MOV R0, RZ, RZ, -R0 ;  /* 0x000000ffff009224 */ /* 0x000fe400078e0a00 */
[C---:B------:R-:W-:Y:S01]  /*38f0*/  IMAD R21, R2.reuse, R10, R21 ;  /* 0x0000000a02157224 */ /* 0x040fe200078e0215 */
[----:B------:R-:W-:Y:S01]  /*3900*/  IABS R10, R13 ;  /* 0x0000000d000a7213 */ /* 0x000fe20000000000 */
[----:B------:R-:W-:Y:S01]  /*3910*/  IMAD.HI.U32 R9, R7, R8, RZ ;  /* 0x0000000807097227 */ /* 0x000fe200078e00ff */
[----:B------:R1:W-:Y:S01]  /*3920*/  STL [R1+0x1a0], R0 ;  /* 0x0001a00001007387 */ /* 0x0003e20000100800 */
[----:B------:R-:W-:Y:S02]  /*3930*/  ISETP.GT.U32.AND P1, PT, R2, R15, PT ;  /* 0x0000000f0200720c */ /* 0x000fe40003f24070 */
[----:B0-----:R-:W-:-:S02]  /*3940*/  IMAD.MOV.U32 R5, RZ, RZ, R18 ;  /* 0x000000ffff057224 */ /* 0x001fc400078e0012 */
[----:B------:R-:W-:Y:S01]  /*3950*/  @!P3 IMAD.IADD R12, R12, 0x1, -R2 ;  /* 0x000000010c0cb824 */ /* 0x000fe200078e0a02 */
[----:B------:R-:W-:Y:S01]  /*3960*/  ISETP.GE.AND P3, PT, R14, RZ, PT ;  /* 0x000000ff0e00720c */ /* 0x000fe20003f66270 */
[----:B------:R-:W-:Y:S01]  /*3970*/  @!P2 IMAD.MOV R5, RZ, RZ, -R5 ;  /* 0x000000ffff05a224 */ /* 0x000fe200078e0a05 */
[----:B------:R-:W-:Y:S01]  /*3980*/  ISETP.GT.U32.AND P2, PT, R2, R21, PT ;  /* 0x000000150200720c */ /* 0x000fe20003f44070 */
[----:B------:R-:W-:Y:S01]  /*3990*/  IMAD.MOV R9, RZ, RZ, -R9 ;  /* 0x000000ffff097224 */ /* 0x000fe200078e0a09 */
[----:B-1----:R-:W-:Y:S01]  /*39a0*/  MOV R0, R17 ;  /* 0x0000001100007202 */ /* 0x002fe20000000f00 */
[----:B------:R-:W-:Y:S01]  /*39b0*/  IMAD.HI.U32 R17, R7, R10, RZ ;  /* 0x0000000a07117227 */ /* 0x000fe200078e00ff */
[----:B------:R0:W-:Y:S03]  /*39c0*/  STL [R1+0x1a4], R5 ;  /* 0x0001a40501007387 */ /* 0x0001e60000100800 */
[----:B------:R-:W-:Y:S01]  /*39d0*/  @!P0 IMAD.MOV R0, RZ, RZ, -R0 ;  /* 0x000000ffff008224 */ /* 0x000fe200078e0a00 */
[----:B------:R-:W-:Y:S01]  /*39e0*/  ISETP.GE.AND P0, PT, R16, RZ, PT ;  /* 0x000000ff1000720c */ /* 0x000fe20003f06270 */
[----:B------:R-:W-:-:S02]  /*39f0*/  IMAD.MOV R17, RZ, RZ, -R17 ;  /* 0x000000ffff117224 */ /* 0x000fc400078e0a11 */
[----:B------:R-:W-:Y:S01]  /*3a00*/  @!P4 IMAD.IADD R3, R3, 0x1, -R2 ;  /* 0x000000010303c824 */ /* 0x000fe200078e0a02 */
[----:B------:R1:W-:Y:S01]  /*3a10*/  STL [R1+0x1b4], R0 ;  /* 0x0001b40001007387 */ /* 0x0003e20000100800 */
[----:B------:R-:W-:Y:S01]  /*3a20*/  IMAD R8, R2, R9, R8 ;  /* 0x0000000902087224 */ /* 0x000fe200078e0208 */
[----:B------:R-:W-:Y:S01]  /*3a30*/  ISETP.GE.AND P4, PT, R4, RZ, PT ;  /* 0x000000ff0400720c */ /* 0x000fe20003f86270 */
[----:B0-----:R-:W-:Y:S02]  /*3a40*/  IMAD.MOV.U32 R5, RZ, RZ, R12 ;  /* 0x000000ffff057224 */ /* 0x001fe400078e000c */
[C---:B------:R-:W-:Y:S02]  /*3a50*/  IMAD R10, R2.reuse, R17, R10 ;  /* 0x00000011020a7224 */ /* 0x040fe400078e020a */
[----:B------:R-:W-:Y:S01]  /*3a60*/  @!P5 IMAD.MOV R5, RZ, RZ, -R5 ;  /* 0x000000ffff05d224 */ /* 0x000fe200078e0a05 */
[----:B------:R-:W-:Y:S01]  /*3a70*/  ISETP.GT.U32.AND P5, PT, R2, R8, PT ;  /* 0x000000080200720c */ /* 0x000fe20003fa4070 */
[----:B------:R-:W-:-:S02]  /*3a80*/  @!P2 IMAD.IADD R21, R21, 0x1, -R2 ;  /* 0x000000011515a824 */ /* 0x000fc400078e0a02 */
[----:B-1----:R-:W-:Y:S01]  /*3a90*/  IMAD.MOV.U32 R0, RZ, RZ, R3 ;  /* 0x000000ffff007224 */ /* 0x002fe200078e0003 */
[----:B------:R-:W-:Y:S01]  /*3aa0*/  STL [R1+0x1a8], R5 ;  /* 0x0001a80501007387 */ /* 0x000fe20000100800 */
[----:B------:R-:W-:Y:S01]  /*3ab0*/  VIADD R4, R6, 0x108 ;  /* 0x0000010806047836 */ /* 0x000fe20000000000 */
[C---:B------:R-:W-:Y:S01]  /*3ac0*/  ISETP.GT.U32.AND P2, PT, R2.reuse, R21, PT ;  /* 0x000000150200720c */ /* 0x040fe20003f44070 */
[----:B------:R-:W-:Y:S01]  /*3ad0*/  @!P6 IMAD.MOV R0, RZ, RZ, -R0 ;  /* 0x000000ffff00e224 */ /* 0x000fe200078e0a00 */
[----:B------:R-:W-:Y:S01]  /*3ae0*/  ISETP.GT.U32.AND P6, PT, R2, R10, PT ;  /* 0x0000000a0200720c */ /* 0x000fe20003fc4070 */
[----:B------:R-:W-:Y:S01]  /*3af0*/  VIADD R9, R6, 0x104 ;  /* 0x0000010406097836 */ /* 0x000fe20000000000 */
[----:B------:R-:W-:Y:S01]  /*3b00*/  IABS R12, R4 ;  /* 0x00000004000c7213 */ /* 0x000fe20000000000 */
[--C-:B------:R-:W-:Y:S01]  /*3b10*/  @!P1 IMAD.IADD R15, R15, 0x1, -R2.reuse ;  /* 0x000000010f0f9824 */ /* 0x100fe200078e0a02 */
[----:B------:R0:W-:Y:S01]  /*3b20*/  STL [R1+0x1b8], R0 ;  /* 0x0001b80001007387 */ /* 0x0001e20000100800 */
[----:B------:R-:W-:Y:S01]  /*3b30*/  @!P5 IMAD.IADD R8, R8, 0x1, -R2 ;  /* 0x000000010808d824 */ /* 0x000fe200078e0a02 */
[----:B------:R-:W-:Y:S01]  /*3b40*/  IABS R3, R9 ;  /* 0x0000000900037213 */ /* 0x000fe20000000000 */
[----:B------:R-:W-:Y:S01]  /*3b50*/  IMAD.HI.U32 R14, R7, R12, RZ ;  /* 0x0000000c070e7227 */ /* 0x000fe200078e00ff */
[----:B------:R-:W-:-:S02]  /*3b60*/  ISETP.GT.U32.AND P1, PT, R2, R15, PT ;  /* 0x0000000f0200720c */ /* 0x000fc40003f24070 */
[----:B------:R-:W-:Y:S01]  /*3b70*/  ISETP.GT.U32.AND P5, PT, R2, R8, PT ;  /* 0x000000080200720c */ /* 0x000fe20003fa4070 */
[--C-:B------:R-:W-:Y:S01]  /*3b80*/  @!P2 IMAD.IADD R21, R21, 0x1, -R2.reuse ;  /* 0x000000011515a824 */ /* 0x100fe200078e0a02 */
[----:B------:R-:W-:Y:S01]  /*3b90*/  ISETP.GE.AND P2, PT, R4, RZ, PT ;  /* 0x000000ff0400720c */ /* 0x000fe20003f46270 */
[----:B------:R-:W-:Y:S02]  /*3ba0*/  @!P6 IMAD.IADD R10, R10, 0x1, -R2 ;  /* 0x000000010a0ae824 */ /* 0x000fe400078e0a02 */
[----:B------:R-:W-:-:S03]  /*3bb0*/  IMAD.HI.U32 R4, R7, R3, RZ ;  /* 0x0000000307047227 */ /* 0x000fc600078e00ff */
[C---:B------:R-:W-:Y:S01]  /*3bc0*/  ISETP.GT.U32.AND P6, PT, R2.reuse, R10, PT ;  /* 0x0000000a0200720c */ /* 0x040fe20003fc4070 */
[----:B------:R-:W-:Y:S02]  /*3bd0*/  IMAD.MOV R14, RZ, RZ, -R14 ;  /* 0x000000ffff0e7224 */ /* 0x000fe400078e0a0e */
[----:B------:R-:W-:Y:S02]  /*3be0*/  IMAD.MOV R4, RZ, RZ, -R4 ;  /* 0x000000ffff047224 */ /* 0x000fe400078e0a04 */
[C---:B------:R-:W-:Y:S02]  /*3bf0*/  IMAD R12, R2.reuse, R14, R12 ;  /* 0x0000000e020c7224 */ /* 0x040fe400078e020c */
[----:B------:R-:W-:Y:S02]  /*3c00*/  IMAD R3, R2, R4, R3 ;  /* 0x0000000402037224 */ /* 0x000fe400078e0203 */
[--C-:B------:R-:W-:Y:S01]  /*3c10*/  @!P5 IMAD.IADD R8, R8, 0x1, -R2.reuse ;  /* 0x000000010808d824 */ /* 0x100fe200078e0a02 */
[----:B------:R-:W-:Y:S01]  /*3c20*/  ISETP.GT.U32.AND P5, PT, R2, R12, PT ;  /* 0x0000000c0200720c */ /* 0x000fe20003fa4070 */
[--C-:B------:R-:W-:Y:S01]  /*3c30*/  @!P1 IMAD.IADD R15, R15, 0x1, -R2.reuse ;  /* 0x000000010f0f9824 */ /* 0x100fe200078e0a02 */
[----:B------:R-:W-:Y:S01]  /*3c40*/  ISETP.GE.AND P1, PT, R13, RZ, PT ;  /* 0x000000ff0d00720c */ /* 0x000fe20003f26270 */
[----:B------:R-:W-:Y:S01]  /*3c50*/  @!P6 IMAD.IADD R10, R10, 0x1, -R2 ;  /* 0x000000010a0ae824 */ /* 0x000fe200078e0a02 */
[----:B------:R-:W-:Y:S01]  /*3c60*/  ISETP.GT.U32.AND P6, PT, R2, R3, PT ;  /* 0x000000030200720c */ /* 0x000fe20003fc4070 */
[----:B0-----:R-:W-:Y:S01]  /*3c70*/  IMAD.MOV.U32 R0, RZ, RZ, R15 ;  /* 0x000000ffff007224 */ /* 0x001fe200078e000f */
[C---:B------:R-:W-:Y:S01]  /*3c80*/  IADD3 R15, PT, PT, R6.reuse, 0xfc, RZ ;  /* 0x000000fc060f7810 */ /* 0x040fe20007ffe0ff */
[----:B------:R-:W-:-:S02]  /*3c90*/  VIADD R16, R6, 0xf8 ;  /* 0x000000f806107836 */ /* 0x000fc40000000000 */
[----:B------:R-:W-:Y:S01]  /*3ca0*/  @!P0 IMAD.MOV R0, RZ, RZ, -R0 ;  /* 0x000000ffff008224 */ /* 0x000fe200078e0a00 */
[----:B------:R-:W-:Y:S01]  /*3cb0*/  IABS R19, R15 ;  /* 0x0000000f00137213 */ /* 0x000fe20000000000 */
[----:B------:R-:W-:Y:S01]  /*3cc0*/  VIADD R13, R6, 0x100 ;  /* 0x00000100060d7836 */ /* 0x000fe20000000000 */
[----:B------:R-:W-:Y:S01]  /*3cd0*/  IABS R18, R16 ;  /* 0x0000001000127213 */ /* 0x000fe20000000000 */
[--C-:B------:R-:W-:Y:S01]  /*3ce0*/  @!P5 IMAD.IADD R12, R12, 0x1, -R2.reuse ;  /* 0x000000010c0cd824 */ /* 0x100fe200078e0a02 */
[----:B------:R0:W-:Y:S01]  /*3cf0*/  STL [R1+0x1b0], R0 ;  /* 0x0001b00001007387 */ /* 0x0001e20000100800 */
[----:B------:R-:W-:Y:S01]  /*3d00*/  IMAD.HI.U32 R22, R7, R19, RZ ;  /* 0x0000001307167227 */ /* 0x000fe200078e00ff */
[----:B------:R-:W-:Y:S02]  /*3d10*/  IABS R17, R13 ;  /* 0x0000000d00117213 */ /* 0x000fe40000000000 */
[----:B------:R-:W-:Y:S01]  /*3d20*/  ISETP.GE.AND P0, PT, R9, RZ, PT ;  /* 0x000000ff0900720c */ /* 0x000fe20003f06270 */
[----:B------:R-:W-:Y:S01]  /*3d30*/  @!P6 IMAD.IADD R3, R3, 0x1, -R2 ;  /* 0x000000010303e824 */ /* 0x000fe200078e0a02 */
[----:B------:R-:W-:Y:S01]  /*3d40*/  ISETP.GT.U32.AND P6, PT, R2, R12, PT ;  /* 0x0000000c0200720c */ /* 0x000fe20003fc4070 */
[----:B------:R-:W-:-:S02]  /*3d50*/  VIADD R4, R6, 0xf4 ;  /* 0x000000f406047836 */ /* 0x000fc40000000000 */
[----:B------:R-:W-:-:S03]  /*3d60*/  IMAD.HI.U32 R20, R7, R18, RZ ;  /* 0x0000001207147227 */ /* 0x000fc600078e00ff */
[----:B------:R-:W-:Y:S01]  /*3d70*/  IABS R14, R4 ;  /* 0x00000004000e7213 */ /* 0x000fe20000000000 */
[----:B0-----:R-:W-:Y:S02]  /*3d80*/  IMAD.MOV.U32 R0, RZ, RZ, R21 ;  /* 0x000000ffff007224 */ /* 0x001fe400078e0015 */
[----:B------:R-:W-:Y:S02]  /*3d90*/  IMAD.MOV R22, RZ, RZ, -R22 ;  /* 0x000000ffff167224 */ /* 0x000fe400078e0a16 */
[----:B------:R-:W-:Y:S01]  /*3da0*/  @!P3 IMAD.MOV R0, RZ, RZ, -R0 ;  /* 0x000000ffff00b224 */ /* 0x000fe200078e0a00 */
[----:B------:R-:W-:Y:S01]  /*3db0*/  ISETP.GE.AND P3, PT, R13, RZ, PT ;  /* 0x000000ff0d00720c */ /* 0x000fe20003f66270 */
[----:B------:R-:W-:Y:S02]  /*3dc0*/  IMAD.MOV R20, RZ, RZ, -R20 ;  /* 0x000000ffff147224 */ /* 0x000fe400078e0a14 */
[----:B------:R-:W-:Y:S01]  /*3dd0*/  IMAD R13, R2, R22, R19 ;  /* 0x00000016020d7224 */ /* 0x000fe200078e0213 */
[----:B------:R0:W-:Y:S01]  /*3de0*/  STL [R1+0x198], R0 ;  /* 0x0001980001007387 */ /* 0x0001e20000100800 */
[----:B------:R-:W-:-:S02]  /*3df0*/  @!P6 IMAD.IADD R12, R12, 0x1, -R2 ;  /* 0x000000010c0ce824 */ /* 0x000fc400078e0a02 */
[----:B------:R-:W-:Y:S01]  /*3e00*/  IMAD.HI.U32 R9, R7, R17, RZ ;  /* 0x0000001107097227 */ /* 0x000fe200078e00ff */
[----:B------:R-:W-:-:S03]  /*3e10*/  ISETP.GT.U32.AND P6, PT, R2, R13, PT ;  /* 0x0000000d0200720c */ /* 0x000fc60003fc4070 */
[----:B------:R-:W-:Y:S02]  /*3e20*/  IMAD.MOV.U32 R21, RZ, RZ, R14 ;  /* 0x000000ffff157224 */ /* 0x000fe400078e000e */
[C---:B------:R-:W-:Y:S02]  /*3e30*/  IMAD R14, R2.reuse, R20, R18 ;  /* 0x00000014020e7224 */ /* 0x040fe400078e0212 */
[----:B0-----:R-:W-:Y:S02]  /*3e40*/  IMAD.MOV.U32 R0, RZ, RZ, R8 ;  /* 0x000000ffff007224 */ /* 0x001fe400078e0008 */
[----:B------:R-:W-:Y:S02]  /*3e50*/  IMAD.MOV R9, RZ, RZ, -R9 ;  /* 0x000000ffff097224 */ /* 0x000fe400078e0a09 */
[----:B------:R-:W-:Y:S01]  /*3e60*/  @!P4 IMAD.MOV R0, RZ, RZ, -R0 ;  /* 0x000000ffff00c224 */ /* 0x000fe200078e0a00 */
[----:B------:R-:W-:Y:S01]  /*3e70*/  ISETP.GT.U32.AND P4, PT, R2, R3, PT ;  /* 0x000000030200720c */ /* 0x000fe20003f84070 */
[----:B------:R-:W-:-:S03]  /*3e80*/  IMAD.HI.U32 R8, R7, R21, RZ ;  /* 0x0000001507087227 */ /* 0x000fc600078e00ff */
[----:B------:R0:W-:Y:S01]  /*3e90*/  STL [R1+0x17c], R0 ;  /* 0x00017c0001007387 */ /* 0x0001e20000100800 */
[----:B------:R-:W-:Y:S02]  /*3ea0*/  IMAD R17, R2, R9, R17 ;  /* 0x0000000902117224 */ /* 0x000fe400078e0211 */
[----:B------:R-:W-:Y:S02]  /*3eb0*/  IMAD.MOV R8, RZ, RZ, -R8 ;  /* 0x000000ffff087224 */ /* 0x000fe400078e0a08 */
[----:B------:R-:W-:Y:S01]  /*3ec0*/  VIADD R9, R6, 0xf0 ;  /* 0x000000f006097836 */ /* 0x000fe20000000000 */
[C---:B------:R-:W-:Y:S01]  /*3ed0*/  ISETP.GT.U32.AND P5, PT, R2.reuse, R17, PT ;  /* 0x000000110200720c */ /* 0x040fe20003fa4070 */
[C---:B------:R-:W-:Y:S02]  /*3ee0*/  IMAD R18, R2.reuse, R8, R21 ;  /* 0x0000000802127224 */ /* 0x040fe400078e0215 */
[----:B------:R-:W-:Y:S01]  /*3ef0*/  @!P6 IMAD.IADD R13, R13, 0x1, -R2 ;  /* 0x000000010d0de824 */ /* 0x000fe200078e0a02 */
[----:B------:R-:W-:Y:S01]  /*3f00*/  IABS R19, R9 ;  /* 0x0000000900137213 */ /* 0x000fe20000000000 */
[----:B0-----:R-:W-:Y:S01]  /*3f10*/  IMAD.MOV.U32 R0, RZ, RZ, R12 ;  /* 0x000000ffff007224 */ /* 0x001fe200078e000c */
[C---:B------:R-:W-:Y:S01]  /*3f20*/  ISETP.GT.U32.AND P6, PT, R2.reuse, R18, PT ;  /* 0x000000120200720c */ /* 0x040fe20003fc4070 */
[----:B------:R-:W-:Y:S01]  /*3f30*/  IMAD.MOV.U32 R5, RZ, RZ, R10 ;  /* 0x000000ffff057224 */ /* 0x000fe200078e000a */
[----:B------:R-:W-:Y:S01]  /*3f40*/  @!P4 IADD3 R3, PT, PT, R3, -R2, RZ ;  /* 0x800000020303c210 */ /* 0x000fe20007ffe0ff */
[----:B------:R-:W-:Y:S01]  /*3f50*/  @!P2 IMAD.MOV R0, RZ, RZ, -R0 ;  /* 0x000000ffff00a224 */ /* 0x000fe200078e0a00 */
[----:B------:R-:W-:Y:S01]  /*3f60*/  ISETP.GT.U32.AND P2, PT, R2, R14, PT ;  /* 0x0000000e0200720c */ /* 0x000fe20003f44070 */
[----:B------:R-:W-:Y:S01]  /*3f70*/  IMAD.HI.U32 R10, R7, R19, RZ ;  /* 0x00000013070a7227 */ /* 0x000fe200078e00ff */
[----:B------:R-:W-:-:S03]  /*3f80*/  ISETP.GE.AND P4, PT, R16, RZ, PT ;  /* 0x000000ff1000720c */ /* 0x000fc60003f86270 */
[----:B------:R-:W-:Y:S01]  /*3f90*/  @!P1 IMAD.MOV R5, RZ, RZ, -R5 ;  /* 0x000000ffff059224 */ /* 0x000fe200078e0a05 */
[----:B------:R-:W-:Y:S01]  /*3fa0*/  ISETP.GE.AND P1, PT, R15, RZ, PT ;  /* 0x000000ff0f00720c */ /* 0x000fe20003f26270 */
[----:B------:R-:W-:Y:S02]  /*3fb0*/  @!P5 IMAD.IADD R17, R17, 0x1, -R2 ;  /* 0x000000011111d824 */ /* 0x000fe400078e0a02 */
[----:B------:R-:W-:Y:S01]  /*3fc0*/  IMAD.MOV R10, RZ, RZ, -R10 ;  /* 0x000000ffff0a7224 */ /* 0x000fe200078e0a0a */
[----:B------:R-:W-:Y:S01]  /*3fd0*/  STL [R1+0x174], R5 ;  /* 0x0001740501007387 */ /* 0x000fe20000100800 */
[----:B------:R-:W-:Y:S01]  /*3fe0*/  VIADD R8, R6, 0xec ;  /* 0x000000ec06087836 */ /* 0x000fe20000000000 */
[----:B------:R-:W-:Y:S01]  /*3ff0*/  ISETP.GT.U32.AND P5, PT, R2, R17, PT ;  /* 0x000000110200720c */ /* 0x000fe20003fa4070 */
[--C-:B------:R-:W-:Y:S01]  /*4000*/  @!P2 IMAD.IADD R14, R14, 0x1, -R2.reuse ;  /* 0x000000010e0ea824 */ /* 0x100fe200078e0a02 */
[C---:B------:R-:W-:Y:S01]  /*4010*/  ISETP.GT.U32.AND P2, PT, R2.reuse, R13, PT ;  /* 0x0000000d0200720c */ /* 0x040fe20003f44070 */
[----:B------:R0:W-:Y:S01]  /*4020*/  STL [R1+0x16c], R0 ;  /* 0x00016c0001007387 */ /* 0x0001e20000100800 */
[----:B------:R-:W-:Y:S01]  /*4030*/  IMAD R10, R2, R10, R19 ;  /* 0x0000000a020a7224 */ /* 0x000fe200078e0213 */
[----:B------:R-:W-:Y:S01]  /*4040*/  IABS R16, R8 ;  /* 0x0000000800107213 */ /* 0x000fe20000000000 */
[----:B------:R-:W-:-:S02]  /*4050*/  @!P6 IMAD.IADD R18, R18, 0x1, -R2 ;  /* 0x000000011212e824 */ /* 0x000fc400078e0a02 */
[----:B------:R-:W-:Y:S02]  /*4060*/  VIADD R19, R6, 0xe4 ;  /* 0x000000e406137836 */ /* 0x000fe40000000000 */
[----:B------:R-:W-:Y:S01]  /*4070*/  IMAD.HI.U32 R20, R7, R16, RZ ;  /* 0x0000001007147227 */ /* 0x000fe200078e00ff */
[----:B------:R-:W-:-:S03]  /*4080*/  ISETP.GT.U32.AND P6, PT, R2, R18, PT ;  /* 0x000000120200720c */ /* 0x000fc60003fc4070 */
[----:B0-----:R-:W-:Y:S02]  /*4090*/  IMAD.MOV.U32 R0, RZ, RZ, R3 ;  /* 0x000000ffff007224 */ /* 0x001fe400078e0003 */
[----:B------:R-:W-:Y:S01]  /*40a0*/  @!P2 IMAD.IADD R13, R13, 0x1, -R2 ;  /* 0x000000010d0da824 */ /* 0x000fe200078e0a02 */
[C---:B------:R-:W-:Y:S01]  /*40b0*/  ISETP.GT.U32.AND P2, PT, R2.reuse, R10, PT ;  /* 0x0000000a0200720c */ /* 0x040fe20003f44070 */
[----:B------:R-:W-:Y:S01]  /*40c0*/  @!P0 IMAD.MOV R0, RZ, RZ, -R0 ;  /* 0x000000ffff008224 */ /* 0x000fe200078e0a00 */
[----:B------:R-:W-:Y:S01]  /*40d0*/  ISETP.GT.U32.AND P0, PT, R2, R14, PT ;  /* 0x0000000e0200720c */ /* 0x000fe20003f04070 */
[----:B------:R-:W-:Y:S02]  /*40e0*/  IMAD.MOV R20, RZ, RZ, -R20 ;  /* 0x000000ffff147224 */ /* 0x000fe400078e0a14 */
[----:B------:R-:W-:Y:S01]  /*40f0*/  @!P5 IMAD.IADD R17, R17, 0x1, -R2 ;  /* 0x000000011111d824 */ /* 0x000fe200078e0a02 */
[----:B------:R-:W-:Y:S01]  /*4100*/  ISETP.GE.AND P5, PT, R4, RZ, PT ;  /* 0x000000ff0400720c */ /* 0x000fe20003fa6270 */
[C---:B------:R-:W-:Y:S01]  /*4110*/  VIADD R12, R6.reuse, 0xe0 ;  /* 0x000000e0060c7836 */ /* 0x040fe20000000000 */
[----:B------:R-:W-:Y:S01]  /*4120*/  IABS R4, R19 ;  /* 0x0000001300047213 */ /* 0x000fe20000000000 */
[----:B------:R-:W-:Y:S01]  /*4130*/  VIADD R15, R6, 0xe8 ;  /* 0x000000e8060f7836 */ /* 0x000fe20000000000 */
[----:B------:R0:W-:Y:S01]  /*4140*/  STL [R1+0x164], R0 ;  /* 0x0001640001007387 */ /* 0x0001e20000100800 */
[----:B------:R-:W-:Y:S01]  /*4150*/  IMAD R16, R2, R20, R16 ;  /* 0x0000001402107224 */ /* 0x000fe200078e0210 */
[----:B------:R-:W-:Y:S01]  /*4160*/  IABS R3, R12 ;  /* 0x0000000c00037213 */ /* 0x000fe20000000000 */
[----:B------:R-:W-:Y:S01]  /*4170*/  IMAD.MOV.U32 R5, RZ, RZ, R17 ;  /* 0x000000ffff057224 */ /* 0x000fe200078e0011 */
[----:B------:R-:W-:Y:S01]  /*4180*/  IABS R21, R15 ;  /* 0x0000000f00157213 */ /* 0x000fe20000000000 */
[--C-:B------:R-:W-:Y:S01]  /*4190*/  @!P0 IMAD.IADD R14, R14, 0x1, -R2.reuse ;  /* 0x000000010e0e8824 */ /* 0x100fe200078e0a02 */
[----:B------:R-:W-:Y:S01]  /*41a0*/  ISETP.GE.AND P0, PT, R9, RZ, PT ;  /* 0x000000ff0900720c */ /* 0x000fe20003f06270 */
[----:B------:R-:W-:Y:S01]  /*41b0*/  @!P2 IMAD.IADD R10, R10, 0x1, -R2 ;  /* 0x000000010a0aa824 */ /* 0x000fe200078e0a02 */
[----:B------:R-:W-:Y:S01]  /*41c0*/  @!P3 IADD3 R5, PT, PT, -R5, RZ, RZ ;  /* 0x000000ff0505b210 */ /* 0x000fe20007ffe1ff */
[----:B------:R-:W-:Y:S01]  /*41d0*/  IMAD.HI.U32 R9, R7, R4, RZ ;  /* 0x0000000407097227 */ /* 0x000fe200078e00ff */
[----:B------:R-:W-:-:S02]  /*41e0*/  ISETP.GE.AND P2, PT, R8, RZ, PT ;  /* 0x000000ff0800720c */ /* 0x000fc40003f46270 */
[----:B------:R-:W-:Y:S01]  /*41f0*/  ISETP.GT.U32.AND P3, PT, R2, R10, PT ;  /* 0x0000000a0200720c */ /* 0x000fe20003f64070 */
[----:B------:R-:W-:Y:S01]  /*4200*/  @!P6 IMAD.IADD R18, R18, 0x1, -R2 ;  /* 0x000000011212e824 */ /* 0x000fe200078e0a02 */
[----:B------:R-:W-:Y:S01]  /*4210*/  ISETP.GT.U32.AND P6, PT, R2, R16, PT ;  /* 0x000000100200720c */ /* 0x000fe20003fc4070 */
[C---:B------:R-:W-:Y:S01]  /*4220*/  IMAD.HI.U32 R20, R7.reuse, R3, RZ ;  /* 0x0000000307147227 */ /* 0x040fe200078e00ff */
[----:B------:R1:W-:Y:S03]  /*4230*/  STL [R1+0x158], R5 ;  /* 0x0001580501007387 */ /* 0x0003e60000100800 */
[----:B------:R-:W-:Y:S02]  /*4240*/  IMAD.MOV R9, RZ, RZ, -R9 ;  /* 0x000000ffff097224 */ /* 0x000fe400078e0a09 */
[----:B------:R-:W-:-:S04]  /*4250*/  IMAD.HI.U32 R22, R7, R21, RZ ;  /* 0x0000001507167227 */ /* 0x000fc800078e00ff */
[----:B0-----:R-:W-:Y:S02]  /*4260*/  IMAD.MOV.U32 R0, RZ, RZ, R13 ;  /* 0x000000ffff007224 */ /* 0x001fe400078e000d */
[----:B------:R-:W-:Y:S02]  /*4270*/  IMAD.MOV R20, RZ, RZ, -R20 ;  /* 0x000000ffff147224 */ /* 0x000fe400078e0a14 */
[----:B------:R-:W-:Y:S02]  /*4280*/  IMAD R4, R2, R9, R4 ;  /* 0x0000000902047224 */ /* 0x000fe400078e0204 */
[----:B-1----:R-:W-:Y:S02]  /*4290*/  IMAD.MOV.U32 R5, RZ, RZ, R14 ;  /* 0x000000ffff057224 */ /* 0x002fe400078e000e */
[----:B------:R-:W-:Y:S02]  /*42a0*/  IMAD.MOV R22, RZ, RZ, -R22 ;  /* 0x000000ffff167224 */ /* 0x000fe400078e0a16 */
[----:B------:R-:W-:-:S02]  /*42b0*/  @!P1 IMAD.MOV R0, RZ, RZ, -R0 ;  /* 0x000000ffff009224 */ /* 0x000fc400078e0a00 */
[C---:B------:R-:W-:Y:S02]  /*42c0*/  IMAD R3, R2.reuse, R20, R3 ;  /* 0x0000001402037224 */ /* 0x040fe400078e0203 */
[----:B------:R-:W-:Y:S01]  /*42d0*/  @!P4 IMAD.MOV R5, RZ, RZ, -R5 ;  /* 0x000000ffff05c224 */ /* 0x000fe200078e0a05 */
[C---:B------:R-:W-:Y:S01]  /*42e0*/  ISETP.GT.U32.AND P4, PT, R2.reuse, R4, PT ;  /* 0x000000040200720c */ /* 0x040fe20003f84070 */
[----:B------:R-:W-:Y:S01]  /*42f0*/  IMAD R8, R2, R22, R21 ;  /* 0x0000001602087224 */ /* 0x000fe200078e0215 */
[----:B------:R0:W-:Y:S01]  /*4300*/  STL [R1+0x144], R0 ;  /* 0x0001440001007387 */ /* 0x0001e20000100800 */
[--C-:B------:R-:W-:Y:S02]  /*4310*/  @!P6 IMAD.IADD R16, R16, 0x1, -R2.reuse ;  /* 0x000000011010e824 */ /* 0x100fe400078e0a02 */
[----:B------:R-:W-:Y:S01]  /*4320*/  @!P3 IMAD.IADD R10, R10, 0x1, -R2 ;  /* 0x000000010a0ab824 */ /* 0x000fe200078e0a02 */
[----:B------:R-:W-:Y:S01]  /*4330*/  ISETP.GT.U32.AND P3, PT, R2, R3, PT ;  /* 0x000000030200720c */ /* 0x000fe20003f64070 */
[----:B------:R-:W-:Y:S01]  /*4340*/  VIADD R9, R6, 0xdc ;  /* 0x000000dc06097836 */ /* 0x000fe20000000000 */
[----:B------:R-:W-:Y:S01]  /*4350*/  ISETP.GT.U32.AND P1, PT, R2, R16, PT ;  /* 0x000000100200720c */ /* 0x000fe20003f24070 */
[----:B------:R-:W-:Y:S01]  /*4360*/  VIADD R20, R6, 0xd8 ;  /* 0x000000d806147836 */ /* 0x000fe20000000000 */
[----:B------:R-:W-:Y:S01]  /*4370*/  ISETP.GT.U32.AND P6, PT, R2, R8, PT ;  /* 0x000000080200720c */ /* 0x000fe20003fc4070 */
[----:B------:R-:W-:Y:S01]  /*4380*/  STL [R1+0x13c], R5 ;  /* 0x00013c0501007387 */ /* 0x000fe20000100800 */
[----:B0-----:R-:W-:Y:S01]  /*4390*/  IMAD.MOV.U32 R0, RZ, RZ, R18 ;  /* 0x000000ffff007224 */ /* 0x001fe200078e0012 */
[----:B------:R-:W-:Y:S01]  /*43a0*/  IABS R17, R9 ;  /* 0x0000000900117213 */ /* 0x000fe20000000000 */
[----:B------:R-:W-:Y:S01]  /*43b0*/  @!P4 IMAD.IADD R4, R4, 0x1, -R2 ;  /* 0x000000010404c824 */ /* 0x000fe200078e0a02 */
[----:B------:R-:W-:Y:S01]  /*43c0*/  IABS R13, R20 ;  /* 0x00000014000d7213 */ /* 0x000fe20000000000 */
[----:B------:R-:W-:Y:S01]  /*43d0*/  @!P5 IMAD.MOV R0, RZ, RZ, -R0 ;  /* 0x000000ffff00d224 */ /* 0x000fe200078e0a00 */
[----:B------:R-:W-:Y:S01]  /*43e0*/  ISETP.GE.AND P5, PT, R15, RZ, PT ;  /* 0x000000ff0f00720c */ /* 0x000fe20003fa6270 */
[----:B------:R-:W-:-:S03]  /*43f0*/  IMAD.HI.U32 R14, R7, R17, RZ ;  /* 0x00000011070e7227 */ /* 0x000fc600078e00ff */
[----:B------:R0:W-:Y:S01]  /*4400*/  STL [R1+0x138], R0 ;  /* 0x0001380001007387 */ /* 0x0001e20000100800 */
[----:B------:R-:W-:Y:S01]  /*4410*/  @!P3 IMAD.IADD R3, R3, 0x1, -R2 ;  /* 0x000000010303b824 */ /* 0x000fe200078e0a02 */
[----:B------:R-:W-:Y:S01]  /*4420*/  ISETP.GT.U32.AND P3, PT, R2, R4, PT ;  /* 0x000000040200720c */ /* 0x000fe20003f64070 */
[----:B------:R-:W-:Y:S02]  /*4430*/  IMAD.MOV R14, RZ, RZ, -R14 ;  /* 0x000000ffff0e7224 */ /* 0x000fe400078e0a0e */
[--C-:B------:R-:W-:Y:S01]  /*4440*/  @!P1 IMAD.IADD R16, R16, 0x1, -R2.reuse ;  /* 0x0000000110109824 */ /* 0x100fe200078e0a02 */
[----:B------:R-:W-:Y:S01]  /*4450*/  ISETP.GE.AND P1, PT, R19, RZ, PT ;  /* 0x000000ff1300720c */ /* 0x000fe20003f26270 */
[----:B------:R-:W-:Y:S01]  /*4460*/  @!P6 IMAD.IADD R8, R8, 0x1, -R2 ;  /* 0x000000010808e824 */ /* 0x000fe200078e0a02 */
[----:B------:R-:W-:Y:S01]  /*4470*/  ISETP.GE.AND P6, PT, R12, RZ, PT ;  /* 0x000000ff0c00720c */ /* 0x000fe20003fc6270 */
[----:B------:R-:W-:-:S03]  /*4480*/  IMAD.HI.U32 R15, R7, R13, RZ ;  /* 0x0000000d070f7227 */ /* 0x000fc600078e00ff */
[C---:B------:R-:W-:Y:S01]  /*4490*/  ISETP.GT.U32.AND P4, PT, R2.reuse, R8, PT ;  /* 0x000000080200720c */ /* 0x040fe20003f84070 */
[----:B0-----:R-:W-:Y:S02]  /*44a0*/  IMAD.MOV.U32 R0, RZ, RZ, R10 ;  /* 0x000000ffff007224 */ /* 0x001fe400078e000a */
[C---:B------:R-:W-:Y:S02]  /*44b0*/  IMAD R12, R2.reuse, R14, R17 ;  /* 0x0000000e020c7224 */ /* 0x040fe400078e0211 */
[----:B------:R-:W-:Y:S01]  /*44c0*/  @!P0 IMAD.MOV R0, RZ, RZ, -R0 ;  /* 0x000000ffff008224 */ /* 0x000fe200078e0a00 */
[----:B------:R-:W-:Y:S01]  /*44d0*/  ISETP.GT.U32.AND P0, PT, R2, R3, PT ;  /* 0x000000030200720c */ /* 0x000fe20003f04070 */
[----:B------:R-:W-:Y:S02]  /*44e0*/  IMAD.MOV R15, RZ, RZ, -R15 ;  /* 0x000000ffff0f7224 */ /* 0x000fe400078e0a0f */
[----:B------:R-:W-:Y:S01]  /*44f0*/  @!P3 IMAD.IADD R4, R4, 0x1, -R2 ;  /* 0x000000010404b824 */ /* 0x000fe200078e0a02 */
[----:B------:R0:W-:Y:S01]  /*4500*/  STL [R1+0x134], R0 ;  /* 0x0001340001007387 */ /* 0x0001e20000100800 */
[----:B------:R-:W-:-:S02]  /*4510*/  IMAD R10, R2, R15, R13 ;  /* 0x0000000f020a7224 */ /* 0x000fc400078e020d */
[C---:B------:R-:W-:Y:S02]  /*4520*/  VIADD R17, R6.reuse, 0xd4 ;  /* 0x000000d406117836 */ /* 0x040fe40000000000 */
[----:B------:R-:W-:Y:S01]  /*4530*/  VIADD R13, R6, 0xd0 ;  /* 0x000000d0060d7836 */ /* 0x000fe20000000000 */
[----:B------:R-:W-:Y:S01]  /*4540*/  ISETP.GT.U32.AND P3, PT, R2, R10, PT ;  /* 0x0000000a0200720c */ /* 0x000fe20003f64070 */
[--C-:B------:R-:W-:Y:S01]  /*4550*/  @!P4 IMAD.IADD R8, R8, 0x1, -R2.reuse ;  /* 0x000000010808c824 */ /* 0x100fe200078e0a02 */
[----:B------:R-:W-:Y:S01]  /*4560*/  IABS R15, R17 ;  /* 0x00000011000f7213 */ /* 0x000fe20000000000 */
[----:B------:R-:W-:Y:S01]  /*4570*/  @!P0 IMAD.IADD R3, R3, 0x1, -R2 ;  /* 0x0000000103038824 */ /* 0x000fe200078e0a02 */
[----:B------:R-:W-:Y:S01]  /*4580*/  IABS R14, R13 ;  /* 0x0000000d000e7213 */ /* 0x000fe20000000000 */
[----:B0-----:R-:W-:Y:S01]  /*4590*/  IMAD.MOV.U32 R0, RZ, RZ, R16 ;  /* 0x000000ffff007224 */ /* 0x001fe200078e0010 */
[----:B------:R-:W-:Y:S01]  /*45a0*/  ISETP.GE.AND P4, PT, R9, RZ, PT ;  /* 0x000000ff0900720c */ /* 0x000fe20003f86270 */
[----:B------:R-:W-:Y:S01]  /*45b0*/  IMAD.HI.U32 R18, R7, R15, RZ ;  /* 0x0000000f07127227 */ /* 0x000fe200078e00ff */
[----:B------:R-:W-:-:S03]  /*45c0*/  ISETP.GE.AND P0, PT, R20, RZ, PT ;  /* 0x000000ff1400720c */ /* 0x000fc60003f06270 */
[----:B------:R-:W-:Y:S01]  /*45d0*/  @!P2 IMAD.MOV R0, RZ, RZ, -R0 ;  /* 0x000000ffff00a224 */ /* 0x000fe200078e0a00 */
[----:B------:R-:W-:Y:S01]  /*45e0*/  ISETP.GT.U32.AND P2, PT, R2, R12, PT ;  /* 0x0000000c0200720c */ /* 0x000fe20003f44070 */
[----:B------:R-:W-:Y:S02]  /*45f0*/  @!P3 IMAD.IADD R10, R10, 0x1, -R2 ;  /* 0x000000010a0ab824 */ /* 0x000fe400078e0a02 */
[----:B------:R-:W-:Y:S01]  /*4600*/  IMAD.HI.U32 R16, R7, R14, RZ ;  /* 0x0000000e07107227 */ /* 0x000fe200078e00ff */
[----:B------:R0:W-:Y:S03]  /*4610*/  STL [R1+0x120], R0 ;  /* 0x0001200001007387 */ /* 0x0001e60000100800 */
[----:B------:R-:W-:Y:S02]  /*4620*/  IMAD.MOV R18, RZ, RZ, -R18 ;  /* 0x000000ffff127224 */ /* 0x000fe400078e0a12 */
[----:B------:R-:W-:-:S02]  /*4630*/  IMAD.MOV R16, RZ, RZ, -R16 ;  /* 0x000000ffff107224 */ /* 0x000fc400078e0a10 */
[----:B------:R-:W-:Y:S02]  /*4640*/  IMAD.MOV.U32 R5, RZ, RZ, R4 ;  /* 0x000000ffff057224 */ /* 0x000fe400078e0004 */
[----:B------:R-:W-:Y:S01]  /*4650*/  @!P2 IMAD.IADD R12, R12, 0x1, -R2 ;  /* 0x000000010c0ca824 */ /* 0x000fe200078e0a02 */
[----:B0-----:R-:W-:Y:S01]  /*4660*/  MOV R0, R8 ;  /* 0x0000000800007202 */ /* 0x001fe20000000f00 */
[----:B------:R-:W-:Y:S01]  /*4670*/  IMAD R8, R2, R18, R15 ;  /* 0x0000001202087224 */ /* 0x000fe200078e020f */
[----:B------:R-:W-:Y:S01]  /*4680*/  ISETP.GE.AND P2, PT, R17, RZ, PT ;  /* 0x000000ff1100720c */ /* 0x000fe20003f46270 */
[----:B------:R-:W-:Y:S01]  /*4690*/  VIADD R9, R6, 0xcc ;  /* 0x000000cc06097836 */ /* 0x000fe20000000000 */
[C---:B------:R-:W-:Y:S01]  /*46a0*/  ISETP.GT.U32.AND P3, PT, R2.reuse, R12, PT ;  /* 0x0000000c0200720c */ /* 0x040fe20003f64070 */
[----:B------:R-:W-:Y:S01]  /*46b0*/  @!P5 IMAD.MOV R0, RZ, RZ, -R0 ;  /* 0x000000ffff00d224 */ /* 0x000fe200078e0a00 */
[C---:B------:R-:W-:Y:S01]  /*46c0*/  ISETP.GT.U32.AND P5, PT, R2.reuse, R10, PT ;  /* 0x0000000a0200720c */ /* 0x040fe20003fa4070 */
[C---:B------:R-:W-:Y:S01]  /*46d0*/  IMAD R4, R2.reuse, R16, R14 ;  /* 0x0000001002047224 */ /* 0x040fe200078e020e */
[----:B------:R-:W-:Y:S01]  /*46e0*/  IABS R17, R9 ;  /* 0x0000000900117213 */ /* 0x000fe20000000000 */
[----:B------:R-:W-:Y:S01]  /*46f0*/  @!P1 IMAD.MOV R5, RZ, RZ, -R5 ;  /* 0x000000ffff059224 */ /* 0x000fe200078e0a05 */
[----:B------:R0:W-:Y:S01]  /*4700*/  STL [R1+0x118], R0 ;  /* 0x0001180001007387 */ /* 0x0001e20000100800 */
[----:B------:R-:W-:Y:S01]  /*4710*/  ISETP.GT.U32.AND P1, PT, R2, R8, PT ;  /* 0x000000080200720c */ /* 0x000fe20003f24070 */
[----:B------:R-:W-:-:S02]  /*4720*/  VIADD R21, R6, 0xb4 ;  /* 0x000000b406157836 */ /* 0x000fc40000000000 */
[----:B------:R-:W-:Y:S01]  /*4730*/  STL [R1+0x100], R5 ;  /* 0x0001000501007387 */ /* 0x000fe20000100800 */
[----:B------:R-:W-:Y:S02]  /*4740*/  VIADD R22, R6, 0xb0 ;  /* 0x000000b006167836 */ /* 0x000fe40000000000 */
[--C-:B------:R-:W-:Y:S01]  /*4750*/  @!P3 IMAD.IADD R12, R12, 0x1, -R2.reuse ;  /* 0x000000010c0cb824 */ /* 0x100fe200078e0a02 */
[----:B------:R-:W-:Y:S01]  /*4760*/  ISETP.GT.U32.AND P3, PT, R2, R4, PT ;  /* 0x000000040200720c */ /* 0x000fe20003f64070 */
[----:B------:R-:W-:Y:S01]  /*4770*/  @!P5 IMAD.IADD R10, R10, 0x1, -R2 ;  /* 0x000000010a0ad824 */ /* 0x000fe200078e0a02 */
[----:B------:R-:W-:Y:S01]  /*4780*/  ISETP.GE.AND P5, PT, R9, RZ, PT ;  /* 0x000000ff0900720c */ /* 0x000fe20003fa6270 */
[----:B0-----:R-:W-:Y:S02]  /*4790*/  IMAD.MOV.U32 R0, RZ, RZ, R3 ;  /* 0x000000ffff007224 */ /* 0x001fe400078e0003 */
[----:B------:R-:W-:-:S04]  /*47a0*/  IMAD.HI.U32 R3, R7, R17, RZ ;  /* 0x0000001107037227 */ /* 0x000fc800078e00ff */
[----:B------:R-:W-:Y:S01]  /*47b0*/  @!P6 IMAD.MOV R0, RZ, RZ, -R0 ;  /* 0x000000ffff00e224 */ /* 0x000fe200078e0a00 */
[----:B------:R-:W-:Y:S01]  /*47c0*/  ISETP.GE.AND P6, PT, R13, RZ, PT ;  /* 0x000000ff0d00720c */ /* 0x000fe20003fc6270 */
[----:B------:R-:W-:Y:S02]  /*47d0*/  IMAD.MOV R3, RZ, RZ, -R3 ;  /* 0x000000ffff037224 */ /* 0x000fe400078e0a03 */
[--C-:B------:R-:W-:Y:S01]  /*47e0*/  @!P1 IMAD.IADD R8, R8, 0x1, -R2.reuse ;  /* 0x0000000108089824 */ /* 0x100fe200078e0a02 */
[----:B------:R0:W-:Y:S01]  /*47f0*/  STL [R1+0xf8], R0 ;  /* 0x0000f80001007387 */ /* 0x0001e20000100800 */
[----:B------:R-:W-:Y:S02]  /*4800*/  IMAD R17, R2, R3, R17 ;  /* 0x0000000302117224 */ /* 0x000fe400078e0211 */
[----:B------:R-:W-:Y:S01]  /*4810*/  @!P3 IMAD.IADD R4, R4, 0x1, -R2 ;  /* 0x000000010404b824 */ /* 0x000fe200078e0a02 */
[----:B------:R-:W-:Y:S01]  /*4820*/  ISETP.GT.U32.AND P1, PT, R2, R8, PT ;  /* 0x000000080200720c */ /* 0x000fe20003f24070 */
[----:B------:R-:W-:-:S02]  /*4830*/  VIADD R9, R6, 0xc8 ;  /* 0x000000c806097836 */ /* 0x000fc40000000000 */
[----:B------:R-:W-:Y:S01]  /*4840*/  VIADD R13, R6, 0xc4 ;  /* 0x000000c4060d7836 */ /* 0x000fe20000000000 */
[----:B------:R-:W-:Y:S01]  /*4850*/  ISETP.GT.U32.AND P3, PT, R2, R4, PT ;  /* 0x000000040200720c */ /* 0x000fe20003f64070 */
[C---:B------:R-:W-:Y:S02]  /*4860*/  VIADD R3, R6.reuse, 0xc0 ;  /* 0x000000c006037836 */ /* 0x040fe40000000000 */
[----:B0-----:R-:W-:Y:S01]  /*4870*/  IMAD.MOV.U32 R0, RZ, RZ, R12 ;  /* 0x000000ffff007224 */ /* 0x001fe200078e000c */
[----:B------:R-:W-:Y:S01]  /*4880*/  IABS R12, R9 ;  /* 0x00000009000c7213 */ /* 0x000fe20000000000 */
[----:B------:R-:W-:Y:S01]  /*4890*/  VIADD R15, R6, 0xac ;  /* 0x000000ac060f7836 */ /* 0x000fe20000000000 */
[----:B------:R-:W-:Y:S01]  /*48a0*/  IABS R16, R13 ;  /* 0x0000000d00107213 */ /* 0x000fe20000000000 */
[----:B------:R-:W-:Y:S01]  /*48b0*/  @!P4 IMAD.MOV R0, RZ, RZ, -R0 ;  /* 0x000000ffff00c224 */ /* 0x000fe200078e0a00 */
[----:B------:R-:W-:Y:S01]  /*48c0*/  IABS R18, R3 ;  /* 0x0000000300127213 */ /* 0x000fe20000000000 */
[----:B------:R-:W-:Y:S01]  /*48d0*/  IMAD.HI.U32 R14, R7, R12, RZ ;  /* 0x0000000c070e7227 */ /* 0x000fe200078e00ff */
[----:B------:R-:W-:-:S02]  /*48e0*/  ISETP.GE.AND P4, PT, R9, RZ, PT ;  /* 0x000000ff0900720c */ /* 0x000fc40003f86270 */
[----:B------:R0:W-:Y:S01]  /*48f0*/  STL [R1+0xf4], R0 ;  /* 0x0000f40001007387 */ /* 0x0001e20000100800 */
[----:B------:R-:W-:Y:S01]  /*4900*/  @!P1 IMAD.IADD R8, R8, 0x1, -R2 ;  /* 0x0000000108089824 */ /* 0x000fe200078e0a02 */
[----:B------:R-:W-:Y:S01]  /*4910*/  ISETP.GE.AND P1, PT, R13, RZ, PT ;  /* 0x000000ff0d00720c */ /* 0x000fe20003f26270 */
[----:B------:R-:W-:Y:S02]  /*4920*/  IMAD.MOV R13, RZ, RZ, -R14 ;  /* 0x000000ffff0d7224 */ /* 0x000fe400078e0a0e */
[----:B------:R-:W-:Y:S01]  /*4930*/  @!P3 IMAD.IADD R4, R4, 0x1, -R2 ;  /* 0x000000010404b824 */ /* 0x000fe200078e0a02 */
[----:B------:R-:W-:Y:S01]  /*4940*/  ISETP.GE.AND P3, PT, R3, RZ, PT ;  /* 0x000000ff0300720c */ /* 0x000fe20003f66270 */
[----:B------:R-:W-:Y:S01]  /*4950*/  IMAD R3, R2, R13, R12 ;  /* 0x0000000d02037224 */ /* 0x000fe200078e020c */
[----:B------:R-:W-:Y:S01]  /*4960*/  IABS R13, R23 ;  /* 0x00000017000d7213 */ /* 0x000fe20000000000 */
[----:B------:R-:W-:Y:S01]  /*4970*/  VIADD R14, R6, 0xbc ;  /* 0x000000bc060e7836 */ /* 0x000fe20000000000 */
[----:B------:R-:W-:Y:S01]  /*4980*/  IABS R12, R21 ;  /* 0x00000015000c7213 */ /* 0x000fe20000000000 */
[----:B0-----:R-:W-:-:S02]  /*4990*/  IMAD.MOV.U32 R0, RZ, RZ, R10 ;  /* 0x000000ffff007224 */ /* 0x001fc400078e000a */
[----:B------:R-:W-:-:S04]  /*49a0*/  IMAD.HI.U32 R10, R7, R16, RZ ;  /* 0x00000010070a7227 */ /* 0x000fc800078e00ff */
[----:B------:R-:W-:Y:S01]  /*49b0*/  @!P0 IMAD.MOV R0, RZ, RZ, -R0 ;  /* 0x000000ffff008224 */ /* 0x000fe200078e0a00 */
[C---:B------:R-:W-:Y:S01]  /*49c0*/  ISETP.GT.U32.AND P0, PT, R2.reuse, R17, PT ;  /* 0x000000110200720c */ /* 0x040fe20003f04070 */
[----:B------:R-:W-:Y:S02]  /*49d0*/  IMAD.MOV R10, RZ, RZ, -R10 ;  /* 0x000000ffff0a7224 */ /* 0x000fe400078e0a0a */
[----:B------:R-:W-:Y:S01]  /*49e0*/  IMAD.MOV.U32 R5, RZ, RZ, R8 ;  /* 0x000000ffff057224 */ /* 0x000fe200078e0008 */
[----:B------:R0:W-:Y:S01]  /*49f0*/  STL [R1+0x130], R0 ;  /* 0x0001300001007387 */ /* 0x0001e20000100800 */
[----:B------:R-:W-:Y:S01]  /*4a00*/  IMAD R16, R2, R10, R16 ;  /* 0x0000000a02107224 */ /* 0x000fe200078e0210 */
[----:B------:R-:W-:Y:S01]  /*4a10*/  IABS R10, R22 ;  /* 0x00000016000a7213 */ /* 0x000fe20000000000 */
[----:B------:R-:W-:Y:S01]  /*4a20*/  @!P2 IMAD.MOV R5, RZ, RZ, -R5 ;  /* 0x000000ffff05a224 */ /* 0x000fe200078e0a05 */
[----:B------:R-:W-:Y:S01]  /*4a30*/  ISETP.GE.AND P2, PT, R14, RZ, PT ;  /* 0x000000ff0e00720c */ /* 0x000fe20003f46270 */
[----:B------:R-:W-:Y:S01]  /*4a40*/  IMAD.HI.U32 R9, R7, R18, RZ ;  /* 0x0000001207097227 */ /* 0x000fe200078e00ff */
[----:B------:R-:W-:-:S02]  /*4a50*/  IABS R14, R14 ;  /* 0x0000000e000e7213 */ /* 0x000fc40000000000 */
[----:B------:R-:W-:Y:S01]  /*4a60*/  STL [R1+0x128], R5 ;  /* 0x0001280501007387 */ /* 0x000fe20000100800 */
[----:B------:R-:W-:Y:S01]  /*4a70*/  @!P0 IMAD.IADD R17, R17, 0x1, -R2 ;  /* 0x0000000111118824 */ /* 0x000fe200078e0a02 */
[----:B------:R-:W-:Y:S01]  /*4a80*/  IADD3 R9, PT, PT, -R9, RZ, RZ ;  /* 0x000000ff09097210 */ /* 0x000fe20007ffe1ff */
[----:B0-----:R-:W-:Y:S01]  /*4a90*/  IMAD.MOV.U32 R0, RZ, RZ, R4 ;  /* 0x000000ffff007224 */ /* 0x001fe200078e0004 */
[----:B------:R-:W-:Y:S01]  /*4aa0*/  IABS R8, R15 ;  /* 0x0000000f00087213 */ /* 0x000fe20000000000 */
[----:B------:R-:W-:Y:S01]  /*4ab0*/  IMAD.HI.U32 R19, R7, R14, RZ ;  /* 0x0000000e07137227 */ /* 0x000fe200078e00ff */
[----:B------:R-:W-:-:S03]  /*4ac0*/  ISETP.GT.U32.AND P0, PT, R2, R17, PT ;  /* 0x000000110200720c */ /* 0x000fc60003f04070 */
[----:B------:R-:W-:Y:S01]  /*4ad0*/  @!P6 IMAD.MOV R0, RZ, RZ, -R0 ;  /* 0x000000ffff00e224 */ /* 0x000fe200078e0a00 */
[C---:B------:R-:W-:Y:S01]  /*4ae0*/  ISETP.GT.U32.AND P6, PT, R2.reuse, R3, PT ;  /* 0x000000030200720c */ /* 0x040fe20003fc4070 */
[----:B------:R-:W-:Y:S02]  /*4af0*/  IMAD.MOV R19, RZ, RZ, -R19 ;  /* 0x000000ffff137224 */ /* 0x000fe400078e0a13 */
[C---:B------:R-:W-:Y:S01]  /*4b00*/  IMAD R18, R2.reuse, R9, R18 ;  /* 0x0000000902127224 */ /* 0x040fe200078e0212 */
[----:B------:R0:W-:Y:S01]  /*4b10*/  STL [R1+0x12c], R0 ;  /* 0x00012c0001007387 */ /* 0x0001e20000100800 */
[----:B------:R-:W-:Y:S02]  /*4b20*/  IMAD R14, R2, R19, R14 ;  /* 0x00000013020e7224 */ /* 0x000fe400078e020e */
[----:B------:R-:W-:-:S04]  /*4b30*/  IMAD.HI.U32 R9, R7, R13, RZ ;  /* 0x0000000d07097227 */ /* 0x000fc800078e00ff */
[--C-:B------:R-:W-:Y:S01]  /*4b40*/  @!P0 IMAD.IADD R17, R17, 0x1, -R2.reuse ;  /* 0x0000000111118824 */ /* 0x100fe200078e0a02 */
[C---:B------:R-:W-:Y:S01]  /*4b50*/  ISETP.GT.U32.AND P0, PT, R2.reuse, R16, PT ;  /* 0x000000100200720c */ /* 0x040fe20003f04070 */
[----:B------:R-:W-:Y:S02]  /*4b60*/  @!P6 IMAD.IADD R3, R3, 0x1, -R2 ;  /* 0x000000010303e824 */ /* 0x000fe400078e0a02 */
[----:B0-----:R-:W-:Y:S02]  /*4b70*/  IMAD.MOV.U32 R0, RZ, RZ, R17 ;  /* 0x000000ffff007224 */ /* 0x001fe400078e0011 */
[----:B------:R-:W-:Y:S01]  /*4b80*/  IMAD.HI.U32 R4, R7, R12, RZ ;  /* 0x0000000c07047227 */ /* 0x000fe200078e00ff */
[----:B------:R-:W-:-:S03]  /*4b90*/  ISETP.GT.U32.AND P6, PT, R2, R3, PT ;  /* 0x000000030200720c */ /* 0x000fc60003fc4070 */
[----:B------:R-:W-:Y:S01]  /*4ba0*/  @!P5 IMAD.MOV R0, RZ, RZ, -R0 ;  /* 0x000000ffff00d224 */ /* 0x000fe200078e0a00 */
[----:B------:R-:W-:Y:S01]  /*4bb0*/  ISETP.GT.U32.AND P5, PT, R2, R18, PT ;  /* 0x000000120200720c */ /* 0x000fe20003fa4070 */
[----:B------:R-:W-:Y:S02]  /*4bc0*/  IMAD.MOV R9, RZ, RZ, -R9 ;  /* 0x000000ffff097224 */ /* 0x000fe400078e0a09 */
[----:B------:R-:W-:Y:S01]  /*4bd0*/  @!P0 IMAD.IADD R16, R16, 0x1, -R2 ;  /* 0x0000000110108824 */ /* 0x000fe200078e0a02 */
[----:B------:R0:W-:Y:S01]  /*4be0*/  STL [R1+0x10c], R0 ;  /* 0x00010c0001007387 */ /* 0x0001e20000100800 */
[C---:B------:R-:W-:Y:S02]  /*4bf0*/  IMAD R13, R2.reuse, R9, R13 ;  /* 0x00000009020d7224 */ /* 0x040fe400078e020d */
[----:B------:R-:W-:Y:S01]  /*4c00*/  IMAD.MOV R17, RZ, RZ, -R4 ;  /* 0x000000ffff117224 */ /* 0x000fe200078e0a04 */
[C---:B------:R-:W-:Y:S01]  /*4c10*/  ISETP.GT.U32.AND P0, PT, R2.reuse, R16, PT ;  /* 0x000000100200720c */ /* 0x040fe20003f04070 */
[----:B------:R-:W-:Y:S01]  /*4c20*/  @!P6 IMAD.IADD R3, R3, 0x1, -R2 ;  /* 0x000000010303e824 */ /* 0x000fe200078e0a02 */
[C---:B------:R-:W-:Y:S01]  /*4c30*/  ISETP.GT.U32.AND P6, PT, R2.reuse, R14, PT ;  /* 0x0000000e0200720c */ /* 0x040fe20003fc4070 */
[----:B------:R-:W-:-:S02]  /*4c40*/  IMAD R12, R2, R17, R12 ;  /* 0x00000011020c7224 */ /* 0x000fc400078e020c */
[----:B------:R-:W-:Y:S01]  /*4c50*/  @!P5 IADD3 R18, PT, PT, R18, -R2, RZ ;  /* 0x800000021212d210 */ /* 0x000fe20007ffe0ff */
[----:B------:R-:W-:Y:S02]  /*4c60*/  IMAD.HI.U32 R9, R7, R10, RZ ;  /* 0x0000000a07097227 */ /* 0x000fe400078e00ff */
[----:B------:R-:W-:Y:S02]  /*4c70*/  ISETP.GT.U32.AND P5, PT, R2, R12, PT ;  /* 0x0000000c0200720c */ /* 0x000fe40003fa4070 */
[----:B------:R-:W-:Y:S02]  /*4c80*/  IMAD.MOV R9, RZ, RZ, -R9 ;  /* 0x000000ffff097224 */ /* 0x000fe400078e0a09 */
[----:B0-----:R-:W-:Y:S02]  /*4c90*/  IMAD.MOV.U32 R0, RZ, RZ, R3 ;  /* 0x000000ffff007224 */ /* 0x001fe400078e0003 */
[--C-:B------:R-:W-:Y:S01]  /*4ca0*/  @!P0 IMAD.IADD R16, R16, 0x1, -R2.reuse ;  /* 0x0000000110108824 */ /* 0x100fe200078e0a02 */
[----:B------:R-:W-:Y:S01]  /*4cb0*/  ISETP.GT.U32.AND P0, PT, R2, R13, PT ;  /* 0x0000000d0200720c */ /* 0x000fe20003f04070 */
[----:B------:R-:W-:Y:S01]  /*4cc0*/  @!P6 IMAD.IADD R14, R14, 0x1, -R2 ;  /* 0x000000010e0ee824 */ /* 0x000fe200078e0a02 */
[C---:B------:R-:W-:Y:S01]  /*4cd0*/  ISETP.GT.U32.AND P6, PT, R2.reuse, R18, PT ;  /* 0x000000120200720c */ /* 0x040fe20003fc4070 */
[----:B------:R-:W-:-:S02]  /*4ce0*/  IMAD R10, R2, R9, R10 ;  /* 0x00000009020a7224 */ /* 0x000fc400078e020a */
[----:B------:R-:W-:Y:S02]  /*4cf0*/  @!P4 IMAD.MOV R0, RZ, RZ, -R0 ;  /* 0x000000ffff00c224 */ /* 0x000fe400078e0a00 */
[----:B------:R-:W-:Y:S02]  /*4d00*/  VIADD R19, R6, 0xa8 ;  /* 0x000000a806137836 */ /* 0x000fe40000000000 */
[--C-:B------:R-:W-:Y:S01]  /*4d10*/  @!P5 IMAD.IADD R12, R12, 0x1, -R2.reuse ;  /* 0x000000010c0cd824 */ /* 0x100fe200078e0a02 */
[----:B------:R0:W-:Y:S01]  /*4d20*/  STL [R1+0xf0], R0 ;  /* 0x0000f00001007387 */ /* 0x0001e20000100800 */
[----:B------:R-:W-:Y:S01]  /*4d30*/  IMAD.HI.U32 R4, R7, R8, RZ ;  /* 0x0000000807047227 */ /* 0x000fe200078e00ff */
[----:B------:R-:W-:Y:S02]  /*4d40*/  IABS R9, R19 ;  /* 0x0000001300097213 */ /* 0x000fe40000000000 */
[C---:B------:R-:W-:Y:S01]  /*4d50*/  ISETP.GT.U32.AND P4, PT, R2.reuse, R12, PT ;  /* 0x0000000c0200720c */ /* 0x040fe20003f84070 */
[--C-:B------:R-:W-:Y:S01]  /*4d60*/  @!P0 IMAD.IADD R13, R13, 0x1, -R2.reuse ;  /* 0x000000010d0d8824 */ /* 0x100fe200078e0a02 */
[----:B------:R-:W-:Y:S01]  /*4d70*/  ISETP.GT.U32.AND P0, PT, R2, R14, PT ;  /* 0x0000000e0200720c */ /* 0x000fe20003f04070 */
[----:B------:R-:W-:Y:S01]  /*4d80*/  @!P6 IMAD.IADD R18, R18, 0x1, -R2 ;  /* 0x000000011212e824 */ /* 0x000fe200078e0a02 */
[----:B------:R-:W-:Y:S01]  /*4d90*/  ISETP.GT.U32.AND P6, PT, R2, R10, PT ;  /* 0x0000000a0200720c */ /* 0x000fe20003fc4070 */
[----:B------:R-:W-:Y:S01]  /*4da0*/  VIADD R17, R6, 0xa0 ;  /* 0x000000a006117836 */ /* 0x000fe20000000000 */
[----:B------:R-:W-:Y:S01]  /*4db0*/  ISETP.GT.U32.AND P5, PT, R2, R13, PT ;  /* 0x0000000d0200720c */ /* 0x000fe20003fa4070 */
[----:B0-----:R-:W-:-:S02]  /*4dc0*/  IMAD.MOV.U32 R0, RZ, RZ, R16 ;  /* 0x000000ffff007224 */ /* 0x001fc400078e0010 */
[----:B------:R-:W-:Y:S01]  /*4dd0*/  IMAD.MOV R4, RZ, RZ, -R4 ;  /* 0x000000ffff047224 */ /* 0x000fe200078e0a04 */
[----:B------:R-:W-:Y:S01]  /*4de0*/  IABS R3, R17 ;  /* 0x0000001100037213 */ /* 0x000fe20000000000 */
[----:B------:R-:W-:Y:S02]  /*4df0*/  @!P1 IMAD.MOV R0, RZ, RZ, -R0 ;  /* 0x000000ffff009224 */ /* 0x000fe400078e0a00 */
[----:B------:R-:W-:-:S03]  /*4e00*/  IMAD.HI.U32 R24, R7, R9, RZ ;  /* 0x0000000907187227 */ /* 0x000fc600078e00ff */
[----:B------:R0:W-:Y:S01]  /*4e10*/  STL [R1+0xe0], R0 ;  /* 0x0000e00001007387 */ /* 0x0001e20000100800 */
[----:B------:R-:W-:Y:S02]  /*4e20*/  @!P0 IMAD.IADD R14, R14, 0x1, -R2 ;  /* 0x000000010e0e8824 */ /* 0x000fe400078e0a02 */
[----:B------:R-:W-:Y:S02]  /*4e30*/  IMAD.MOV.U32 R5, RZ, RZ, R18 ;  /* 0x000000ffff057224 */ /* 0x000fe400078e0012 */
[----:B------:R-:W-:Y:S02]  /*4e40*/  IMAD R8, R2, R4, R8 ;  /* 0x0000000402087224 */ /* 0x000fe400078e0208 */
[----:B------:R-:W-:Y:S01]  /*4e50*/  IMAD.MOV R24, RZ, RZ, -R24 ;  /* 0x000000ffff187224 */ /* 0x000fe200078e0a18 */
[----:B------:R-:W-:Y:S01]  /*4e60*/  @!P3 IADD3 R5, PT, PT, -R5, RZ, RZ ;  /* 0x000000ff0505b210 */ /* 0x000fe20007ffe1ff */
[--C-:B------:R-:W-:Y:S01]  /*4e70*/  @!P5 IMAD.IADD R13, R13, 0x1, -R2.reuse ;  /* 0x000000010d0dd824 */ /* 0x100fe200078e0a02 */
[----:B------:R-:W-:Y:S01]  /*4e80*/  ISETP.GE.AND P5, PT, R23, RZ, PT ;  /* 0x000000ff1700720c */ /* 0x000fe20003fa6270 */
[----:B------:R-:W-:Y:S01]  /*4e90*/  @!P6 IMAD.IADD R10, R10, 0x1, -R2 ;  /* 0x000000010a0ae824 */ /* 0x000fe200078e0a02 */
[----:B------:R-:W-:Y:S01]  /*4ea0*/  ISETP.GE.AND P6, PT, R21, RZ, PT ;  /* 0x000000ff1500720c */ /* 0x000fe20003fc6270 */
[----:B0-----:R-:W-:Y:S01]  /*4eb0*/  IMAD.MOV.U32 R0, RZ, RZ, R14 ;  /* 0x000000ffff007224 */ /* 0x001fe200078e000e */
[C---:B------:R-:W-:Y:S01]  /*4ec0*/  ISETP.GT.U32.AND P0, PT, R2.reuse, R8, PT ;  /* 0x000000080200720c */ /* 0x040fe20003f04070 */
[----:B------:R-:W-:Y:S01]  /*4ed0*/  IMAD.HI.U32 R23, R7, R3, RZ ;  /* 0x0000000307177227 */ /* 0x000fe200078e00ff */
[----:B------:R0:W-:Y:S01]  /*4ee0*/  STL [R1+0xd4], R5 ;  /* 0x0000d40501007387 */ /* 0x0001e20000100800 */
[----:B------:R-:W-:-:S02]  /*4ef0*/  ISETP.GT.U32.AND P1, PT, R2, R10, PT ;  /* 0x0000000a0200720c */ /* 0x000fc40003f24070 */
[----:B------:R-:W-:Y:S02]  /*4f00*/  IMAD R9, R2, R24, R9 ;  /* 0x0000001802097224 */ /* 0x000fe400078e0209 */
[----:B------:R-:W-:Y:S02]  /*4f10*/  @!P2 IMAD.MOV R0, RZ, RZ, -R0 ;  /* 0x000000ffff00a224 */ /* 0x000fe400078e0a00 */
[----:B------:R-:W-:Y:S01]  /*4f20*/  @!P4 IMAD.IADD R12, R12, 0x1, -R2 ;  /* 0x000000010c0cc824 */ /* 0x000fe200078e0a02 */
[----:B------:R-:W-:Y:S01]  /*4f30*/  ISETP.GT.U32.AND P4, PT, R2, R9, PT ;  /* 0x000000090200720c */ /* 0x000fe20003f84070 */
[----:B------:R-:W-:Y:S01]  /*4f40*/  IMAD.MOV R23, RZ, RZ, -R23 ;  /* 0x000000ffff177224 */ /* 0x000fe200078e0a17 */
[----:B------:R1:W-:Y:S01]  /*4f50*/  STL [R1+0xc8], R0 ;  /* 0x0000c80001007387 */ /* 0x0003e20000100800 */
[----:B------:R-:W-:Y:S02]  /*4f60*/  VIADD R20, R6, 0xa4 ;  /* 0x000000a406147836 */ /* 0x000fe40000000000 */
[----:B------:R-:W-:-:S02]  /*4f70*/  IMAD R3, R2, R23, R3 ;  /* 0x0000001702037224 */ /* 0x000fc400078e0203 */
[----:B0-----:R-:W-:Y:S01]  /*4f80*/  IMAD.MOV.U32 R5, RZ, RZ, R13 ;  /* 0x000000ffff057224 */ /* 0x001fe200078e000d */
[----:B------:R-:W-:Y:S01]  /*4f90*/  IABS R4, R20 ;  /* 0x0000001400047213 */ /* 0x000fe20000000000 */
[----:B------:R-:W-:Y:S01]  /*4fa0*/  @!P0 IMAD.IADD R8, R8, 0x1, -R2 ;  /* 0x0000000108088824 */ /* 0x000fe200078e0a02 */
[----:B------:R-:W-:Y:S01]  /*4fb0*/  ISETP.GE.AND P0, PT, R22, RZ, PT ;  /* 0x000000ff1600720c */ /* 0x000fe20003f06270 */
[----:B------:R-:W-:Y:S01]  /*4fc0*/  @!P5 IMAD.MOV R5, RZ, RZ, -R5 ;  /* 0x000000ffff05d224 */ /* 0x000fe200078e0a05 */
[----:B------:R-:W-:Y:S01]  /*4fd0*/  ISETP.GE.AND P5, PT, R15, RZ, PT ;  /* 0x000000ff0f00720c */ /* 0x000fe20003fa6270 */
[----:B-1----:R-:W-:Y:S01]  /*4fe0*/  IMAD.MOV.U32 R0, RZ, RZ, R12 ;  /* 0x000000ffff007224 */ /* 0x002fe200078e000c */
[C---:B------:R-:W-:Y:S01]  /*4ff0*/  ISETP.GT.U32.AND P3, PT, R2.reuse, R8, PT ;  /* 0x000000080200720c */ /* 0x040fe20003f64070 */
[----:B------:R-:W-:Y:S01]  /*5000*/  IMAD.HI.U32 R24, R7, R4, RZ ;  /* 0x0000000407187227 */ /* 0x000fe200078e00ff */
[----:B------:R-:W-:Y:S03]  /*5010*/  STL [R1+0xc4], R5 ;  /* 0x0000c40501007387 */ /* 0x000fe60000100800 */
[----:B------:R-:W-:Y:S01]  /*5020*/  @!P6 IMAD.MOV R0, RZ, RZ, -R0 ;  /* 0x000000ffff00e224 */ /* 0x000fe200078e0a00 */
[----:B------:R-:W-:Y:S01]  /*5030*/  ISETP.GT.U32.AND P6, PT, R2, R3, PT ;  /* 0x000000030200720c */ /* 0x000fe20003fc4070 */
[----:B------:R-:W-:-:S02]  /*5040*/  @!P4 IMAD.IADD R9, R9, 0x1, -R2 ;  /* 0x000000010909c824 */ /* 0x000fc400078e0a02 */
[----:B------:R-:W-:Y:S01]  /*5050*/  VIADD R21, R6, 0x9c ;  /* 0x0000009c06157836 */ /* 0x000fe20000000000 */
[----:B------:R0:W-:Y:S01]  /*5060*/  STL [R1+0xc0], R0 ;  /* 0x0000c00001007387 */ /* 0x0001e20000100800 */
[----:B------:R-:W-:Y:S01]  /*5070*/  IMAD.MOV R24, RZ, RZ, -R24 ;  /* 0x000000ffff187224 */ /* 0x000fe200078e0a18 */
[----:B------:R-:W-:Y:S01]  /*5080*/  ISETP.GT.U32.AND P4, PT, R2, R9, PT ;  /* 0x000000090200720c */ /* 0x000fe20003f84070 */
[----:B------:R-:W-:Y:S01]  /*5090*/  @!P1 IMAD.IADD R10, R10, 0x1, -R2 ;  /* 0x000000010a0a9824 */ /* 0x000fe200078e0a02 */
[----:B------:R-:W-:Y:S01]  /*50a0*/  IABS R22, R21 ;  /* 0x0000001500167213 */ /* 0x000fe20000000000 */
[----:B------:R-:W-:Y:S01]  /*50b0*/  IMAD R4, R2, R24, R4 ;  /* 0x0000001802047224 */ /* 0x000fe200078e0204 */
[----:B------:R-:W-:Y:S01]  /*50c0*/  ISETP.GE.AND P1, PT, R19, RZ, PT ;  /* 0x000000ff1300720c */ /* 0x000fe20003f26270 */
[----:B------:R-:W-:Y:S02]  /*50d0*/  VIADD R13, R6, 0x94 ;  /* 0x00000094060d7836 */ /* 0x000fe40000000000 */
[----:B------:R-:W-:Y:S01]  /*50e0*/  @!P6 IMAD.IADD R3, R3, 0x1, -R2 ;  /* 0x000000010303e824 */ /* 0x000fe200078e0a02 */
[----:B------:R-:W-:Y:S01]  /*50f0*/  ISETP.GT.U32.AND P2, PT, R2, R4, PT ;  /* 0x000000040200720c */ /* 0x000fe20003f44070 */
[----:B0-----:R-:W-:-:S02]  /*5100*/  IMAD.MOV.U32 R0, RZ, RZ, R10 ;  /* 0x000000ffff007224 */ /* 0x001fc400078e000a */
[----:B------:R-:W-:-:S04]  /*5110*/  IMAD.HI.U32 R12, R7, R22, RZ ;  /* 0x00000016070c7227 */ /* 0x000fc800078e00ff */
[----:B------:R-:W-:Y:S01]  /*5120*/  @!P0 IMAD.MOV R0, RZ, RZ, -R0 ;  /* 0x000000ffff008224 */ /* 0x000fe200078e0a00 */
[C---:B------:R-:W-:Y:S01]  /*5130*/  ISETP.GT.U32.AND P0, PT, R2.reuse, R3, PT ;  /* 0x000000030200720c */ /* 0x040fe20003f04070 */
[----:B------:R-:W-:Y:S02]  /*5140*/  IMAD.MOV R12, RZ, RZ, -R12 ;  /* 0x000000ffff0c7224 */ /* 0x000fe400078e0a0c */
[----:B------:R-:W-:Y:S01]  /*5150*/  @!P4 IMAD.IADD R9, R9, 0x1, -R2 ;  /* 0x000000010909c824 */ /* 0x000fe200078e0a02 */
[----:B------:R-:W-:Y:S01]  /*5160*/  ISETP.GE.AND P4, PT, R17, RZ, PT ;  /* 0x000000ff1100720c */ /* 0x000fe20003f86270 */
[----:B------:R-:W-:Y:S01]  /*5170*/  IMAD R17, R2, R12, R22 ;  /* 0x0000000c02117224 */ /* 0x000fe200078e0216 */
[----:B------:R0:W-:Y:S01]  /*5180*/  STL [R1+0xb0], R0 ;  /* 0x0000b00001007387 */ /* 0x0001e20000100800 */
[----:B------:R-:W-:Y:S01]  /*5190*/  @!P2 IMAD.IADD R4, R4, 0x1, -R2 ;  /* 0x000000010404a824 */ /* 0x000fe200078e0a02 */
[----:B------:R-:W-:Y:S01]  /*51a0*/  ISETP.GE.AND P2, PT, R21, RZ, PT ;  /* 0x000000ff1500720c */ /* 0x000fe20003f46270 */
[----:B------:R-:W-:-:S02]  /*51b0*/  VIADD R12, R6, 0x98 ;  /* 0x00000098060c7836 */ /* 0x000fc40000000000 */
[--C-:B------:R-:W-:Y:S01]  /*51c0*/  @!P3 IMAD.IADD R8, R8, 0x1, -R2.reuse ;  /* 0x000000010808b824 */ /* 0x100fe200078e0a02 */
[----:B------:R-:W-:Y:S01]  /*51d0*/  ISETP.GE.AND P3, PT, R20, RZ, PT ;  /* 0x000000ff1400720c */ /* 0x000fe20003f66270 */
[----:B------:R-:W-:Y:S01]  /*51e0*/  @!P0 IMAD.IADD R3, R3, 0x1, -R2 ;  /* 0x0000000103038824 */ /* 0x000fe200078e0a02 */
[C---:B------:R-:W-:Y:S01]  /*51f0*/  ISETP.GT.U32.AND P0, PT, R2.reuse, R17, PT ;  /* 0x000000110200720c */ /* 0x040fe20003f04070 */
[----:B------:R-:W-:Y:S01]  /*5200*/  IMAD.MOV.U32 R5, RZ, RZ, R8 ;  /* 0x000000ffff057224 */ /* 0x000fe200078e0008 */
[----:B------:R-:W-:Y:S01]  /*5210*/  ISETP.GT.U32.AND P6, PT, R2, R4, PT ;  /* 0x000000040200720c */ /* 0x000fe20003fc4070 */
[----:B0-----:R-:W-:Y:S01]  /*5220*/  IMAD.MOV.U32 R0, RZ, RZ, R9 ;  /* 0x000000ffff007224 */ /* 0x001fe200078e0009 */
[----:B------:R-:W-:Y:S01]  /*5230*/  IABS R20, R13 ;  /* 0x0000000d00147213 */ /* 0x000fe20000000000 */
[----:B------:R-:W-:Y:S01]  /*5240*/  @!P5 IMAD.MOV R5, RZ, RZ, -R5 ;  /* 0x000000ffff05d224 */ /* 0x000fe200078e0a05 */
[----:B------:R-:W-:Y:S01]  /*5250*/  IABS R18, R12 ;  /* 0x0000000c00127213 */ /* 0x000fe20000000000 */
[----:B------:R-:W-:Y:S01]  /*5260*/  @!P1 IMAD.MOV R0, RZ, RZ, -R0 ;  /* 0x000000ffff009224 */ /* 0x000fe200078e0a00 */
[----:B------:R-:W-:Y:S01]  /*5270*/  ISETP.GE.AND P1, PT, R13, RZ, PT ;  /* 0x000000ff0d00720c */ /* 0x000fe20003f26270 */
[----:B------:R-:W-:Y:S01]  /*5280*/  IMAD.HI.U32 R9, R7, R20, RZ ;  /* 0x0000001407097227 */ /* 0x000fe200078e00ff */
[----:B------:R-:W-:Y:S01]  /*5290*/  STL [R1+0xa8], R5 ;  /* 0x0000a80501007387 */ /* 0x000fe20000100800 */
[----:B------:R-:W-:-:S02]  /*52a0*/  ISETP.GE.AND P5, PT, R12, RZ, PT ;  /* 0x000000ff0c00720c */ /* 0x000fc40003fa6270 */
[----:B------:R-:W-:Y:S01]  /*52b0*/  VIADD R10, R6, 0x90 ;  /* 0x00000090060a7836 */ /* 0x000fe20000000000 */
[----:B------:R0:W-:Y:S01]  /*52c0*/  STL [R1+0x98], R0 ;  /* 0x0000980001007387 */ /* 0x0001e20000100800 */
[----:B------:R-:W-:-:S03]  /*52d0*/  IMAD.HI.U32 R13, R7, R18, RZ ;  /* 0x00000012070d7227 */ /* 0x000fc600078e00ff */
[----:B------:R-:W-:Y:S01]  /*52e0*/  IABS R19, R10 ;  /* 0x0000000a00137213 */ /* 0x000fe20000000000 */
[----:B------:R-:W-:Y:S01]  /*52f0*/  IMAD.MOV R9, RZ, RZ, -R9 ;  /* 0x000000ffff097224 */ /* 0x000fe200078e0a09 */
[----:B------:R-:W-:Y:S01]  /*5300*/  IADD3 R13, PT, PT, -R13, RZ, RZ ;  /* 0x000000ff0d0d7210 */ /* 0x000fe20007ffe1ff */
[--C-:B------:R-:W-:Y:S02]  /*5310*/  @!P0 IMAD.IADD R17, R17, 0x1, -R2.reuse ;  /* 0x0000000111118824 */ /* 0x100fe400078e0a02 */
[----:B------:R-:W-:Y:S02]  /*5320*/  VIADD R8, R6, 0x8c ;  /* 0x0000008c06087836 */ /* 0x000fe40000000000 */
[----:B------:R-:W-:Y:S01]  /*5330*/  @!P6 IMAD.IADD R4, R4, 0x1, -R2 ;  /* 0x000000010404e824 */ /* 0x000fe200078e0a02 */
[C---:B------:R-:W-:Y:S01]  /*5340*/  ISETP.GT.U32.AND P0, PT, R2.reuse, R17, PT ;  /* 0x000000110200720c */ /* 0x040fe20003f04070 */
[----:B------:R-:W-:Y:S01]  /*5350*/  IMAD R20, R2, R9, R20 ;  /* 0x0000000902147224 */ /* 0x000fe200078e0214 */
[----:B------:R-:W-:Y:S01]  /*5360*/  ISETP.GE.AND P6, PT, R10, RZ, PT ;  /* 0x000000ff0a00720c */ /* 0x000fe20003fc6270 */
[----:B0-----:R-:W-:Y:S01]  /*5370*/  IMAD.MOV.U32 R0, RZ, RZ, R3 ;  /* 0x000000ffff007224 */ /* 0x001fe200078e0003 */
[----:B------:R-:W-:Y:S01]  /*5380*/  IABS R15, R8 ;  /* 0x00000008000f7213 */ /* 0x000fe20000000000 */
[----:B------:R-:W-:-:S04]  /*5390*/  IMAD.HI.U32 R10, R7, R19, RZ ;  /* 0x00000013070a7227 */ /* 0x000fc800078e00ff */
[C---:B------:R-:W-:Y:S02]  /*53a0*/  IMAD R18, R2.reuse, R13, R18 ;  /* 0x0000000d02127224 */ /* 0x040fe400078e0212 */
[----:B------:R-:W-:Y:S02]  /*53b0*/  IMAD.MOV.U32 R5, RZ, RZ, R4 ;  /* 0x000000ffff057224 */ /* 0x000fe400078e0004 */
[----:B------:R-:W-:Y:S01]  /*53c0*/  @!P4 IMAD.MOV R0, RZ, RZ, -R0 ;  /* 0x000000ffff00c224 */ /* 0x000fe200078e0a00 */
[----:B------:R-:W-:Y:S01]  /*53d0*/  ISETP.GT.U32.AND P4, PT, R2, R20, PT ;  /* 0x000000140200720c */ /* 0x000fe20003f84070 */
[----:B------:R-:W-:Y:S02]  /*53e0*/  VIADD R12, R6, 0x88 ;  /* 0x00000088060c7836 */ /* 0x000fe40000000000 */
[----:B------:R-:W-:Y:S02]  /*53f0*/  IMAD.MOV R10, RZ, RZ, -R10 ;  /* 0x000000ffff0a7224 */ /* 0x000fe400078e0a0a */
[----:B------:R-:W-:Y:S01]  /*5400*/  @!P3 IMAD.MOV R5, RZ, RZ, -R5 ;  /* 0x000000ffff05b224 */ /* 0x000fe200078e0a05 */
[----:B------:R-:W-:Y:S01]  /*5410*/  ISETP.GT.U32.AND P3, PT, R2, R18, PT ;  /* 0x000000120200720c */ /* 0x000fe20003f64070 */
[----:B------:R-:W-:Y:S01]  /*5420*/  IMAD.HI.U32 R9, R7, R15, RZ ;  /* 0x0000000f07097227 */ /* 0x000fe200078e00ff */
[----:B------:R-:W-:-:S02]  /*5430*/  IABS R14, R12 ;  /* 0x0000000c000e7213 */ /* 0x000fc40000000000 */
[----:B------:R-:W-:Y:S01]  /*5440*/  STL [R1+0x8c], R5 ;  /* 0x00008c0501007387 */ /* 0x000fe20000100800 */
[----:B------:R-:W-:Y:S02]  /*5450*/  IMAD R19, R2, R10, R19 ;  /* 0x0000000a02137224 */ /* 0x000fe400078e0213 */
[----:B------:R-:W-:Y:S01]  /*5460*/  IMAD.MOV R9, RZ, RZ, -R9 ;  /* 0x000000ffff097224 */ /* 0x000fe200078e0a09 */
[----:B------:R0:W-:Y:S01]  /*5470*/  STL [R1+0x84], R0 ;  /* 0x0000840001007387 */ /* 0x0001e20000100800 */
[----:B------:R-:W-:Y:S02]  /*5480*/  VIADD R4, R6, 0x84 ;  /* 0x0000008406047836 */ /* 0x000fe40000000000 */
[----:B------:R-:W-:Y:S01]  /*5490*/  @!P0 IMAD.IADD R17, R17, 0x1, -R2 ;  /* 0x0000000111118824 */ /* 0x000fe200078e0a02 */
[----:B------:R-:W-:Y:S01]  /*54a0*/  ISETP.GT.U32.AND P0, PT, R2, R19, PT ;  /* 0x000000130200720c */ /* 0x000fe20003f04070 */
[----:B------:R-:W-:-:S04]  /*54b0*/  IMAD.HI.U32 R10, R7, R14, RZ ;  /* 0x0000000e070a7227 */ /* 0x000fc800078e00ff */
[----:B------:R-:W-:Y:S01]  /*54c0*/  IMAD R15, R2, R9, R15 ;  /* 0x00000009020f7224 */ /* 0x000fe200078e020f */
[----:B------:R-:W-:Y:S01]  /*54d0*/  IABS R9, R4 ;  /* 0x0000000400097213 */ /* 0x000fe20000000000 */
[----:B------:R-:W-:Y:S02]  /*54e0*/  @!P4 IMAD.IADD R20, R20, 0x1, -R2 ;  /* 0x000000011414c824 */ /* 0x000fe400078e0a02 */
[----:B0-----:R-:W-:Y:S02]  /*54f0*/  IMAD.MOV.U32 R0, RZ, RZ, R17 ;  /* 0x000000ffff007224 */ /* 0x001fe400078e0011 */
[----:B------:R-:W-:Y:S02]  /*5500*/  IMAD.MOV R3, RZ, RZ, -R10 ;  /* 0x000000ffff037224 */ /* 0x000fe400078e0a0a */
[----:B------:R-:W-:Y:S01]  /*5510*/  @!P3 IMAD.IADD R18, R18, 0x1, -R2 ;  /* 0x000000011212b824 */ /* 0x000fe200078e0a02 */
[C---:B------:R-:W-:Y:S01]  /*5520*/  ISETP.GT.U32.AND P3, PT, R2.reuse, R15, PT ;  /* 0x0000000f0200720c */ /* 0x040fe20003f64070 */
[----:B------:R-:W-:Y:S01]  /*5530*/  @!P2 IMAD.MOV R0, RZ, RZ, -R0 ;  /* 0x000000ffff00a224 */ /* 0x000fe200078e0a00 */
[C---:B------:R-:W-:Y:S01]  /*5540*/  ISETP.GT.U32.AND P2, PT, R2.reuse, R20, PT ;  /* 0x000000140200720c */ /* 0x040fe20003f44070 */
[C---:B------:R-:W-:Y:S01]  /*5550*/  IMAD R14, R2.reuse, R3, R14 ;  /* 0x00000003020e7224 */ /* 0x040fe200078e020e */
[----:B------:R-:W-:Y:S01]  /*5560*/  ISETP.GT.U32.AND P4, PT, R2, R18, PT ;  /* 0x000000120200720c */ /* 0x000fe20003f84070 */
[----:B------:R-:W-:Y:S01]  /*5570*/  IMAD.HI.U32 R3, R7, R9, RZ ;  /* 0x0000000907037227 */ /* 0x000fe200078e00ff */
[----:B------:R0:W-:Y:S03]  /*5580*/  STL [R1+0x80], R0 ;  /* 0x0000800001007387 */ /* 0x0001e60000100800 */
[----:B------:R-:W-:-:S02]  /*5590*/  IMAD.MOV R3, RZ, RZ, -R3 ;  /* 0x000000ffff037224 */ /* 0x000fc400078e0a03 */
[----:B------:R-:W-:Y:S02]  /*55a0*/  VIADD R16, R6, 0x80 ;  /* 0x0000008006107836 */ /* 0x000fe40000000000 */
[--C-:B------:R-:W-:Y:S02]  /*55b0*/  @!P0 IMAD.IADD R19, R19, 0x1, -R2.reuse ;  /* 0x0000000113138824 */ /* 0x100fe400078e0a02 */
[C---:B------:R-:W-:Y:S01]  /*55c0*/  IMAD R9, R2.reuse, R3, R9 ;  /* 0x0000000302097224 */ /* 0x040fe200078e0209 */
[----:B------:R-:W-:Y:S01]  /*55d0*/  IABS R10, R16 ;  /* 0x00000010000a7213 */ /* 0x000fe20000000000 */
[--C-:B------:R-:W-:Y:S01]  /*55e0*/  @!P3 IMAD.IADD R15, R15, 0x1, -R2.reuse ;  /* 0x000000010f0fb824 */ /* 0x100fe200078e0a02 */
[----:B------:R-:W-:Y:S01]  /*55f0*/  ISETP.GT.U32.AND P0, PT, R2, R19, PT ;  /* 0x000000130200720c */ /* 0x000fe20003f04070 */
[----:B------:R-:W-:Y:S01]  /*5600*/  @!P2 IMAD.IADD R20, R20, 0x1, -R2 ;  /* 0x000000011414a824 */ /* 0x000fe200078e0a02 */
[C---:B------:R-:W-:Y:S01]  /*5610*/  ISETP.GT.U32.AND P2, PT, R2.reuse, R9, PT ;  /* 0x000000090200720c */ /* 0x040fe20003f44070 */
[----:B------:R-:W-:Y:S01]  /*5620*/  IMAD.HI.U32 R17, R7, R10, RZ ;  /* 0x0000000a07117227 */ /* 0x000fe200078e00ff */
[----:B------:R-:W-:-:S03]  /*5630*/  ISETP.GT.U32.AND P3, PT, R2, R15, PT ;  /* 0x0000000f0200720c */ /* 0x000fc60003f64070 */
[----:B------:R-:W-:Y:S01]  /*5640*/  @!P4 IMAD.IADD R18, R18, 0x1, -R2 ;  /* 0x000000011212c824 */ /* 0x000fe200078e0a02 */
[----:B------:R-:W-:Y:S01]  /*5650*/  IADD3 R17, PT, PT, -R17, RZ, RZ ;  /* 0x000000ff11117210 */ /* 0x000fe20007ffe1ff */
[----:B------:R-:W-:Y:S01]  /*5660*/  VIADD R3, R6, 0x78 ;  /* 0x0000007806037836 */ /* 0x000fe20000000000 */
[----:B------:R-:W-:Y:S01]  /*5670*/  ISETP.GT.U32.AND P4, PT, R2, R14, PT ;  /* 0x0000000e0200720c */ /* 0x000fe20003f84070 */
[----:B------:R-:W-:Y:S02]  /*5680*/  IMAD.MOV.U32 R5, RZ, RZ, R18 ;  /* 0x000000ffff057224 */ /* 0x000fe400078e0012 */
[----:B------:R-:W-:Y:S01]  /*5690*/  @!P0 IMAD.IADD R19, R19, 0x1, -R2 ;  /* 0x0000000113138824 */ /* 0x000fe200078e0a02 */
[----:B------:R-:W-:Y:S01]  /*56a0*/  ISETP.GE.AND P0, PT, R8, RZ, PT ;  /* 0x000000ff0800720c */ /* 0x000fe20003f06270 */
[----:B0-----:R-:W-:Y:S02]  /*56b0*/  IMAD.MOV.U32 R0, RZ, RZ, R20 ;  /* 0x000000ffff007224 */ /* 0x001fe400078e0014 */
[----:B------:R-:W-:Y:S01]  /*56c0*/  IMAD R8, R2, R17, R10 ;  /* 0x0000001102087224 */ /* 0x000fe200078e020a */
[----:B------:R-:W-:Y:S01]  /*56d0*/  IABS R17, R3 ;  /* 0x0000000300117213 */ /* 0x000fe20000000000 */
[----:B------:R-:W-:Y:S01]  /*56e0*/  @!P2 IMAD.IADD R9, R9, 0x1, -R2 ;  /* 0x000000010909a824 */ /* 0x000fe200078e0a02 */
[----:B------:R-:W-:Y:S01]  /*56f0*/  ISETP.GE.AND P2, PT, R4, RZ, PT ;  /* 0x000000ff0400720c */ /* 0x000fe20003f46270 */
[----:B------:R-:W-:-:S02]  /*5700*/  @!P5 IMAD.MOV R5, RZ, RZ, -R5 ;  /* 0x000000ffff05d224 */ /* 0x000fc400078e0a05 */
[----:B------:R-:W-:Y:S01]  /*5710*/  @!P1 IMAD.MOV R0, RZ, RZ, -R0 ;  /* 0x000000ffff009224 */ /* 0x000fe200078e0a00 */
[----:B------:R-:W-:Y:S01]  /*5720*/  ISETP.GT.U32.AND P1, PT, R2, R9, PT ;  /* 0x000000090200720c */ /* 0x000fe20003f24070 */
[----:B------:R-:W-:Y:S01]  /*5730*/  @!P3 IMAD.IADD R15, R15, 0x1, -R2 ;  /* 0x000000010f0fb824 */ /* 0x000fe200078e0a02 */
[----:B------:R-:W-:Y:S01]  /*5740*/  STL [R1+0x78], R5 ;  /* 0x0000780501007387 */ /* 0x000fe20000100800 */
[----:B------:R-:W-:Y:S01]  /*5750*/  VIADD R13, R6, 0x7c ;  /* 0x0000007c060d7836 */ /* 0x000fe20000000000 */
[----:B------:R-:W-:Y:S01]  /*5760*/  ISETP.GT.U32.AND P3, PT, R2, R8, PT ;  /* 0x000000080200720c */ /* 0x000fe20003f64070 */
[----:B------:R-:W-:Y:S01]  /*5770*/  IMAD.HI.U32 R18, R7, R17, RZ ;  /* 0x0000001107127227 */ /* 0x000fe200078e00ff */
[----:B------:R0:W-:Y:S02]  /*5780*/  STL [R1+0x70], R0 ;  /* 0x0000700001007387 */ /* 0x0001e40000100800 */
[----:B------:R-:W-:Y:S01]  /*5790*/  IABS R21, R13 ;  /* 0x0000000d00157213 */ /* 0x000fe20000000000 */
[----:B------:R-:W-:-:S02]  /*57a0*/  IMAD.MOV R18, RZ, RZ, -R18 ;  /* 0x000000ffff127224 */ /* 0x000fc400078e0a12 */
[----:B------:R-:W-:Y:S01]  /*57b0*/  @!P4 IMAD.IADD R14, R14, 0x1, -R2 ;  /* 0x000000010e0ec824 */ /* 0x000fe200078e0a02 */
[----:B------:R-:W-:Y:S01]  /*57c0*/  ISETP.GE.AND P4, PT, R12, RZ, PT ;  /* 0x000000ff0c00720c */ /* 0x000fe20003f86270 */
[----:B------:R-:W-:-:S04]  /*57d0*/  IMAD.HI.U32 R22, R7, R21, RZ ;  /* 0x0000001507167227 */ /* 0x000fc800078e00ff */
[----:B0-----:R-:W-:Y:S02]  /*57e0*/  IMAD.MOV.U32 R0, RZ, RZ, R15 ;  /* 0x000000ffff007224 */ /* 0x001fe400078e000f */
[----:B------:R-:W-:Y:S02]  /*57f0*/  @!P1 IMAD.IADD R9, R9, 0x1, -R2 ;  /* 0x0000000109099824 */ /* 0x000fe400078e0a02 */
[----:B------:R-:W-:Y:S01]  /*5800*/  @!P0 IMAD.MOV R0, RZ, RZ, -R0 ;  /* 0x000000ffff008224 */ /* 0x000fe200078e0a00 */
[----:B------:R-:W-:Y:S01]  /*5810*/  ISETP.GE.AND P0, PT, R16, RZ, PT ;  /* 0x000000ff1000720c */ /* 0x000fe20003f06270 */
[C---:B------:R-:W-:Y:S02]  /*5820*/  IMAD R16, R2.reuse, R18, R17 ;  /* 0x0000001202107224 */ /* 0x040fe400078e0211 */
[----:B------:R-:W-:Y:S02]  /*5830*/  IMAD.MOV R22, RZ, RZ, -R22 ;  /* 0x000000ffff167224 */ /* 0x000fe400078e0a16 */
[----:B------:R-:W-:Y:S01]  /*5840*/  IMAD.MOV.U32 R5, RZ, RZ, R19 ;  /* 0x000000ffff057224 */ /* 0x000fe200078e0013 */
[C---:B------:R-:W-:Y:S01]  /*5850*/  ISETP.GT.U32.AND P1, PT, R2.reuse, R16, PT ;  /* 0x000000100200720c */ /* 0x040fe20003f24070 */
[----:B------:R-:W-:-:S02]  /*5860*/  IMAD R4, R2, R22, R21 ;  /* 0x0000001602047224 */ /* 0x000fc400078e0215 */
[--C-:B------:R-:W-:Y:S01]  /*5870*/  @!P3 IMAD.IADD R8, R8, 0x1, -R2.reuse ;  /* 0x000000010808b824 */ /* 0x100fe200078e0a02 */
[C---:B------:R-:W-:Y:S01]  /*5880*/  ISETP.GT.U32.AND P3, PT, R2.reuse, R14, PT ;  /* 0x0000000e0200720c */ /* 0x040fe20003f64070 */
[----:B------:R-:W-:Y:S01]  /*5890*/  @!P6 IMAD.MOV R5, RZ, RZ, -R5 ;  /* 0x000000ffff05e224 */ /* 0x000fe200078e0a05 */
[----:B------:R-:W-:Y:S01]  /*58a0*/  ISETP.GT.U32.AND P6, PT, R2, R4, PT ;  /* 0x000000040200720c */ /* 0x000fe20003fc4070 */
[----:B------:R-:W-:Y:S01]  /*58b0*/  VIADD R10, R6, 0x74 ;  /* 0x00000074060a7836 */ /* 0x000fe20000000000 */
[----:B------:R-:W-:Y:S02]  /*58c0*/  ISETP.GT.U32.AND P5, PT, R2, R8, PT ;  /* 0x000000080200720c */ /* 0x000fe40003fa4070 */
[----:B------:R0:W-:Y:S02]  /*58d0*/  STL [R1+0x6c], R5 ;  /* 0x00006c0501007387 */ /* 0x0001e40000100800 */
[----:B------:R-:W-:Y:S01]  /*58e0*/  IABS R12, R10 ;  /* 0x0000000a000c7213 */ /* 0x000fe20000000000 */
[----:B------:R-:W-:Y:S01]  /*58f0*/  @!P1 IMAD.IADD R16, R16, 0x1, -R2 ;  /* 0x0000000110109824 */ /* 0x000fe200078e0a02 */
[----:B------:R1:W-:Y:S03]  /*5900*/  STL [R1+0x68], R0 ;  /* 0x0000680001007387 */ /* 0x0003e60000100800 */
[----:B------:R-:W-:-:S04]  /*5910*/  IMAD.HI.U32 R15, R7, R12, RZ ;  /* 0x0000000c070f7227 */ /* 0x000fc800078e00ff */
[----:B0-----:R-:W-:Y:S02]  /*5920*/  IMAD.MOV.U32 R5, RZ, RZ, R9 ;  /* 0x000000ffff057224 */ /* 0x001fe400078e0009 */
[--C-:B------:R-:W-:Y:S01]  /*5930*/  @!P3 IMAD.IADD R14, R14, 0x1, -R2.reuse ;  /* 0x000000010e0eb824 */ /* 0x100fe200078e0a02 */
[----:B------:R-:W-:Y:S01]  /*5940*/  ISETP.GE.AND P3, PT, R13, RZ, PT ;  /* 0x000000ff0d00720c */ /* 0x000fe20003f66270 */
[----:B------:R-:W-:Y:S01]  /*5950*/  @!P2 IMAD.MOV R5, RZ, RZ, -R5 ;  /* 0x000000ffff05a224 */ /* 0x000fe200078e0a05 */
[----:B------:R-:W-:Y:S01]  /*5960*/  ISETP.GT.U32.AND P2, PT, R2, R16, PT ;  /* 0x000000100200720c */ /* 0x000fe20003f44070 */
[----:B------:R-:W-:Y:S02]  /*5970*/  IMAD.MOV R15, RZ, RZ, -R15 ;  /* 0x000000ffff0f7224 */ /* 0x000fe400078e0a0f */
[----:B------:R-:W-:Y:S02]  /*5980*/  @!P6 IMAD.IADD R4, R4, 0x1, -R2 ;  /* 0x000000010404e824 */ /* 0x000fe400078e0a02 */
[----:B-1----:R-:W-:-:S02]  /*5990*/  IMAD.MOV.U32 R0, RZ, RZ, R14 ;  /* 0x000000ffff007224 */ /* 0x002fc400078e000e */
[----:B------:R-:W-:Y:S01]  /*59a0*/  @!P5 IMAD.IADD R8, R8, 0x1, -R2 ;  /* 0x000000010808d824 */ /* 0x000fe200078e0a02 */
[----:B------:R-:W-:Y:S01]  /*59b0*/  ISETP.GE.AND P5, PT, R3, RZ, PT ;  /* 0x000000ff0300720c */ /* 0x000fe20003fa6270 */
[C---:B------:R-:W-:Y:S01]  /*59c0*/  IMAD R3, R2.reuse, R15, R12 ;  /* 0x0000000f02037224 */ /* 0x040fe200078e020c */
[----:B------:R-:W-:Y:S01]  /*59d0*/  ISETP.GT.U32.AND P6, PT, R2, R4, PT ;  /* 0x000000040200720c */ /* 0x000fe20003fc4070 */
[----:B------:R-:W-:Y:S01]  /*59e0*/  VIADD R12, R6, 0x70 ;  /* 0x00000070060c7836 */ /* 0x000fe20000000000 */
[----:B------:R-:W-:Y:S01]  /*59f0*/  @!P4 IADD3 R0, PT, PT, -R0, RZ, RZ ;  /* 0x000000ff0000c210 */ /* 0x000fe20007ffe1ff */
[--C-:B------:R-:W-:Y:S01]  /*5a00*/  @!P2 IMAD.IADD R16, R16, 0x1, -R2.reuse ;  /* 0x000000011010a824 */ /* 0x100fe200078e0a02 */
[----:B------:R-:W-:Y:S01]  /*5a10*/  ISETP.GT.U32.AND P2, PT, R2, R3, PT ;  /* 0x000000030200720c */ /* 0x000fe20003f44070 */
[----:B------:R-:W-:Y:S01]  /*5a20*/  VIADD R13, R6, 0x68 ;  /* 0x00000068060d7836 */ /* 0x000fe20000000000 */
[----:B------:R-:W-:Y:S01]  /*5a30*/  IABS R21, R12 ;  /* 0x0000000c00157213 */ /* 0x000fe20000000000 */
[----:B------:R0:W-:Y:S01]  /*5a40*/  STL [R1+0x58], R0 ;  /* 0x0000580001007387 */ /* 0x0001e20000100800 */
[----:B------:R-:W-:Y:S01]  /*5a50*/  ISETP.GE.AND P4, PT, R10, RZ, PT ;  /* 0x000000ff0a00720c */ /* 0x000fe20003f86270 */
[----:B------:R-:W-:Y:S01]  /*5a60*/  VIADD R10, R6, 0x6c ;  /* 0x0000006c060a7836 */ /* 0x000fe20000000000 */
[----:B------:R-:W-:Y:S01]  /*5a70*/  ISETP.GE.AND P1, PT, R12, RZ, PT ;  /* 0x000000ff0c00720c */ /* 0x000fe20003f26270 */
[----:B------:R-:W-:Y:S01]  /*5a80*/  IMAD.HI.U32 R18, R7, R21, RZ ;  /* 0x0000001507127227 */ /* 0x000fe200078e00ff */
[----:B------:R-:W-:Y:S02]  /*5a90*/  STL [R1+0x44], R5 ;  /* 0x0000440501007387 */ /* 0x000fe40000100800 */
[----:B------:R-:W-:Y:S01]  /*5aa0*/  IABS R12, R10 ;  /* 0x0000000a000c7213 */ /* 0x000fe20000000000 */
[----:B------:R-:W-:Y:S01]  /*5ab0*/  @!P6 IMAD.IADD R4, R4, 0x1, -R2 ;  /* 0x000000010404e824 */ /* 0x000fe200078e0a02 */
[----:B------:R-:W-:Y:S01]  /*5ac0*/  ISETP.GE.AND P6, PT, R13, RZ, PT ;  /* 0x000000ff0d00720c */ /* 0x000fe20003fc6270 */
[----:B0-----:R-:W-:Y:S01]  /*5ad0*/  IMAD.MOV.U32 R0, RZ, RZ, R8 ;  /* 0x000000ffff007224 */ /* 0x001fe200078e0008 */
[----:B------:R-:W-:Y:S01]  /*5ae0*/  IABS R13, R13 ;  /* 0x0000000d000d7213 */ /* 0x000fe20000000000 */
[----:B------:R-:W-:-:S02]  /*5af0*/  IMAD.MOV R18, RZ, RZ, -R18 ;  /* 0x000000ffff127224 */ /* 0x000fc400078e0a12 */
[----:B------:R-:W-:Y:S01]  /*5b00*/  @!P0 IMAD.MOV R0, RZ, RZ, -R0 ;  /* 0x000000ffff008224 */ /* 0x000fe200078e0a00 */
[----:B------:R-:W-:Y:S01]  /*5b10*/  ISETP.GE.AND P0, PT, R10, RZ, PT ;  /* 0x000000ff0a00720c */ /* 0x000fe20003f06270 */
[----:B------:R-:W-:Y:S02]  /*5b20*/  IMAD R21, R2, R18, R21 ;  /* 0x0000001202157224 */ /* 0x000fe400078e0215 */
[----:B------:R-:W-:Y:S01]  /*5b30*/  @!P2 IMAD.IADD R3, R3, 0x1, -R2 ;  /* 0x000000010303a824 */ /* 0x000fe200078e0a02 */
[----:B------:R0:W-:Y:S01]  /*5b40*/  STL [R1+0x88], R0 ;  /* 0x0000880001007387 */ /* 0x0001e20000100800 */
[----:B------:R-:W-:Y:S01]  /*5b50*/  VIADD R9, R6, 0x64 ;  /* 0x0000006406097836 */ /* 0x000fe20000000000 */
[----:B------:R-:W-:Y:S01]  /*5b60*/  ISETP.GT.U32.AND P2, PT, R2, R21, PT ;  /* 0x000000150200720c */ /* 0x000fe20003f44070 */
[----:B------:R-:W-:-:S03]  /*5b70*/  IMAD.HI.U32 R17, R7, R12, RZ ;  /* 0x0000000c07117227 */ /* 0x000fc600078e00ff */
[----:B------:R-:W-:Y:S01]  /*5b80*/  IABS R14, R9 ;  /* 0x00000009000e7213 */ /* 0x000fe20000000000 */
[----:B------:R-:W-:-:S04]  /*5b90*/  IMAD.HI.U32 R8, R7, R13, RZ ;  /* 0x0000000d07087227 */ /* 0x000fc800078e00ff */
[----:B0-----:R-:W-:Y:S02]  /*5ba0*/  IMAD.MOV.U32 R0, RZ, RZ, R4 ;  /* 0x000000ffff007224 */ /* 0x001fe400078e0004 */
[----:B------:R-:W-:Y:S02]  /*5bb0*/  IMAD.MOV R17, RZ, RZ, -R17 ;  /* 0x000000ffff117224 */ /* 0x000fe400078e0a11 */
[----:B------:R-:W-:Y:S01]  /*5bc0*/  @!P3 IMAD.MOV R0, RZ, RZ, -R0 ;  /* 0x000000ffff00b224 */ /* 0x000fe200078e0a00 */
[C---:B------:R-:W-:Y:S01]  /*5bd0*/  ISETP.GT.U32.AND P3, PT, R2.reuse, R3, PT ;  /* 0x000000030200720c */ /* 0x040fe20003f64070 */
[----:B------:R-:W-:Y:S02]  /*5be0*/  IMAD.MOV R8, RZ, RZ, -R8 ;  /* 0x000000ffff087224 */ /* 0x000fe400078e0a08 */
[C---:B------:R-:W-:Y:S01]  /*5bf0*/  IMAD R12, R2.reuse, R17, R12 ;  /* 0x00000011020c7224 */ /* 0x040fe200078e020c */
[----:B------:R0:W-:Y:S01]  /*5c00*/  STL [R1+0x14], R0 ;  /* 0x0000140001007387 */ /* 0x0001e20000100800 */
[----:B------:R-:W-:-:S02]  /*5c10*/  IMAD R13, R2, R8, R13 ;  /* 0x00000008020d7224 */ /* 0x000fc400078e020d */
[----:B------:R-:W-:-:S04]  /*5c20*/  IMAD.HI.U32 R8, R7, R14, RZ ;  /* 0x0000000e07087227 */ /* 0x000fc800078e00ff */
[----:B------:R-:W-:Y:S02]  /*5c30*/  IMAD.MOV R8, RZ, RZ, -R8 ;  /* 0x000000ffff087224 */ /* 0x000fe400078e0a08 */
[----:B------:R-:W-:Y:S01]  /*5c40*/  @!P3 IMAD.IADD R3, R3, 0x1, -R2 ;  /* 0x000000010303b824 */ /* 0x000fe200078e0a02 */
[C---:B------:R-:W-:Y:S01]  /*5c50*/  ISETP.GT.U32.AND P3, PT, R2.reuse, R13, PT ;  /* 0x0000000d0200720c */ /* 0x040fe20003f64070 */
[----:B0-----:R-:W-:Y:S02]  /*5c60*/  IMAD.MOV.U32 R0, RZ, RZ, R16 ;  /* 0x000000ffff007224 */ /* 0x001fe400078e0010 */
[----:B------:R-:W-:Y:S02]  /*5c70*/  @!P2 IMAD.IADD R21, R21, 0x1, -R2 ;  /* 0x000000011515a824 */ /* 0x000fe400078e0a02 */
[----:B------:R-:W-:Y:S01]  /*5c80*/  @!P5 IMAD.MOV R0, RZ, RZ, -R0 ;  /* 0x000000ffff00d224 */ /* 0x000fe200078e0a00 */
[----:B------:R-:W-:Y:S01]  /*5c90*/  ISETP.GT.U32.AND P5, PT, R2, R12, PT ;  /* 0x0000000c0200720c */ /* 0x000fe20003fa4070 */
[----:B------:R-:W-:Y:S01]  /*5ca0*/  VIADD R10, R6, 0x60 ;  /* 0x00000060060a7836 */ /* 0x000fe20000000000 */
[C---:B------:R-:W-:Y:S01]  /*5cb0*/  ISETP.GT.U32.AND P2, PT, R2.reuse, R21, PT ;  /* 0x000000150200720c */ /* 0x040fe20003f44070 */
[----:B------:R-:W-:Y:S01]  /*5cc0*/  IMAD R14, R2, R8, R14 ;  /* 0x00000008020e7224 */ /* 0x000fe200078e020e */
[----:B------:R0:W-:Y:S01]  /*5cd0*/  STL [R1+0x10], R0 ;  /* 0x0000100001007387 */ /* 0x0001e20000100800 */
[C---:B------:R-:W-:Y:S01]  /*5ce0*/  VIADD R17, R6.reuse, 0x5c ;  /* 0x0000005c06117836 */ /* 0x040fe20000000000 */
[----:B------:R-:W-:Y:S01]  /*5cf0*/  IABS R15, R10 ;  /* 0x0000000a000f7213 */ /* 0x000fe20000000000 */
[----:B------:R-:W-:-:S02]  /*5d00*/  VIADD R8, R6, 0x54 ;  /* 0x0000005406087836 */ /* 0x000fc40000000000 */
[----:B------:R-:W-:Y:S01]  /*5d10*/  @!P3 IMAD.IADD R13, R13, 0x1, -R2 ;  /* 0x000000010d0db824 */ /* 0x000fe200078e0a02 */
[----:B------:R-:W-:Y:S01]  /*5d20*/  IABS R16, R17 ;  /* 0x0000001100107213 */ /* 0x000fe20000000000 */
[----:B------:R-:W-:-:S03]  /*5d30*/  IMAD.HI.U32 R4, R7, R15, RZ ;  /* 0x0000000f07047227 */ /* 0x000fc600078e00ff */
[----:B------:R-:W-:Y:S01]  /*5d40*/  ISETP.GT.U32.AND P3, PT, R2, R13, PT ;  /* 0x0000000d0200720c */ /* 0x000fe20003f64070 */
[----:B0-----:R-:W-:Y:S01]  /*5d50*/  IMAD.MOV.U32 R0, RZ, RZ, R3 ;  /* 0x000000ffff007224 */ /* 0x001fe200078e0003 */
[----:B------:R-:W-:Y:S01]  /*5d60*/  IABS R3, R8 ;  /* 0x0000000800037213 */ /* 0x000fe20000000000 */
[----:B------:R-:W-:Y:S02]  /*5d70*/  @!P5 IMAD.IADD R12, R12, 0x1, -R2 ;  /* 0x000000010c0cd824 */ /* 0x000fe400078e0a02 */
[----:B------:R-:W-:Y:S01]  /*5d80*/  @!P4 IMAD.MOV R0, RZ, RZ, -R0 ;  /* 0x000000ffff00c224 */ /* 0x000fe200078e0a00 */
[C---:B------:R-:W-:Y:S01]  /*5d90*/  ISETP.GT.U32.AND P4, PT, R2.reuse, R14, PT ;  /* 0x0000000e0200720c */ /* 0x040fe20003f84070 */
[----:B------:R-:W-:Y:S01]  /*5da0*/  IMAD.MOV R4, RZ, RZ, -R4 ;  /* 0x000000ffff047224 */ /* 0x000fe200078e0a04 */
[----:B------:R-:W-:Y:S01]  /*5db0*/  ISETP.GT.U32.AND P5, PT, R2, R12, PT ;  /* 0x0000000c0200720c */ /* 0x000fe20003fa4070 */
[----:B------:R-:W-:Y:S01]  /*5dc0*/  IMAD.HI.U32 R19, R7, R16, RZ ;  /* 0x0000001007137227 */ /* 0x000fe200078e00ff */
[----:B------:R0:W-:Y:S03]  /*5dd0*/  STL [R1+0x4], R0 ;  /* 0x0000040001007387 */ /* 0x0001e60000100800 */
[----:B------:R-:W-:-:S02]  /*5de0*/  @!P2 IMAD.IADD R21, R21, 0x1, -R2 ;  /* 0x000000011515a824 */ /* 0x000fc400078e0a02 */
[----:B------:R-:W-:Y:S01]  /*5df0*/  IMAD R15, R2, R4, R15 ;  /* 0x00000004020f7224 */ /* 0x000fe200078e020f */
[----:B------:R-:W-:Y:S01]  /*5e00*/  IADD3 R4, PT, PT, R6, 0x58, RZ ;  /* 0x0000005806047810 */ /* 0x000fe20007ffe0ff */
[----:B------:R-:W-:Y:S02]  /*5e10*/  IMAD.MOV R19, RZ, RZ, -R19 ;  /* 0x000000ffff137224 */ /* 0x000fe400078e0a13 */
[----:B------:R-:W-:Y:S01]  /*5e20*/  @!P4 IMAD.IADD R14, R14, 0x1, -R2 ;  /* 0x000000010e0ec824 */ /* 0x000fe200078e0a02 */
[C---:B------:R-:W-:Y:S01]  /*5e30*/  ISETP.GT.U32.AND P2, PT, R2.reuse, R15, PT ;  /* 0x0000000f0200720c */ /* 0x040fe20003f44070 */
[----:B0-----:R-:W-:Y:S01]  /*5e40*/  IMAD.MOV.U32 R0, RZ, RZ, R21 ;  /* 0x000000ffff007224 */ /* 0x001fe200078e0015 */
[----:B------:R-:W-:Y:S01]  /*5e50*/  IABS R18, R4 ;  /* 0x0000000400127213 */ /* 0x000fe20000000000 */
[C---:B------:R-:W-:Y:S01]  /*5e60*/  IMAD R16, R2.reuse, R19, R16 ;  /* 0x0000001302107224 */ /* 0x040fe200078e0210 */
[----:B------:R-:W-:Y:S01]  /*5e70*/  ISETP.GE.AND P4, PT, R9, RZ, PT ;  /* 0x000000ff0900720c */ /* 0x000fe20003f86270 */
[----:B------:R-:W-:Y:S01]  /*5e80*/  @!P1 IMAD.MOV R0, RZ, RZ, -R0 ;  /* 0x000000ffff009224 */ /* 0x000fe200078e0a00 */
[----:B------:R-:W-:Y:S01]  /*5e90*/  ISETP.GT.U32.AND P1, PT, R2, R14, PT ;  /* 0x0000000e0200720c */ /* 0x000fe20003f24070 */
[----:B------:R-:W-:Y:S01]  /*5ea0*/  @!P5 IMAD.IADD R12, R12, 0x1, -R2 ;  /* 0x000000010c0cd824 */ /* 0x000fe200078e0a02 */
[----:B------:R-:W-:Y:S01]  /*5eb0*/  ISETP.GT.U32.AND P5, PT, R2, R16, PT ;  /* 0x000000100200720c */ /* 0x000fe20003fa4070 */
[C---:B------:R-:W-:Y:S01]  /*5ec0*/  IMAD.HI.U32 R20, R7.reuse, R3, RZ ;  /* 0x0000000307147227 */ /* 0x040fe200078e00ff */
[----:B------:R0:W-:Y:S03]  /*5ed0*/  STL [R1], R0 ;  /* 0x0000000001007387 */ /* 0x0001e60000100800 */
[----:B------:R-:W-:-:S04]  /*5ee0*/  IMAD.HI.U32 R19, R7, R18, RZ ;  /* 0x0000001207137227 */ /* 0x000fc800078e00ff */
[----:B------:R-:W-:Y:S02]  /*5ef0*/  IMAD.MOV R20, RZ, RZ, -R20 ;  /* 0x000000ffff147224 */ /* 0x000fe400078e0a14 */
[----:B------:R-:W-:Y:S02]  /*5f00*/  IMAD.MOV R19, RZ, RZ, -R19 ;  /* 0x000000ffff137224 */ /* 0x000fe400078e0a13 */
[--C-:B------:R-:W-:Y:S01]  /*5f10*/  @!P2 IMAD.IADD R15, R15, 0x1, -R2.reuse ;  /* 0x000000010f0fa824 */ /* 0x100fe200078e0a02 */
[----:B------:R-:W-:Y:S01]  /*5f20*/  ISETP.GE.AND P2, PT, R17, RZ, PT ;  /* 0x000000ff1100720c */ /* 0x000fe20003f46270 */
[----:B------:R-:W-:Y:S02]  /*5f30*/  IMAD R3, R2, R20, R3 ;  /* 0x0000001402037224 */ /* 0x000fe400078e0203 */
[----:B------:R-:W-:Y:S02]  /*5f40*/  @!P1 IMAD.IADD R14, R14, 0x1, -R2 ;  /* 0x000000010e0e9824 */ /* 0x000fe400078e0a02 */
[----:B------:R-:W-:-:S02]  /*5f50*/  IMAD R17, R2, R19, R18 ;  /* 0x0000001302117224 */ /* 0x000fc400078e0212 */
[----:B------:R-:W-:Y:S01]  /*5f60*/  @!P5 IMAD.IADD R16, R16, 0x1, -R2 ;  /* 0x000000011010d824 */ /* 0x000fe200078e0a02 */
[C---:B------:R-:W-:Y:S01]  /*5f70*/  ISETP.GT.U32.AND P5, PT, R2.reuse, R15, PT ;  /* 0x0000000f0200720c */ /* 0x040fe20003fa4070 */
[----:B------:R-:W-:Y:S01]  /*5f80*/  @!P4 IMAD.MOV R14, RZ, RZ, -R14 ;  /* 0x000000ffff0ec224 */ /* 0x000fe200078e0a0e */
[C---:B------:R-:W-:Y:S01]  /*5f90*/  ISETP.GT.U32.AND P4, PT, R2.reuse, R3, PT ;  /* 0x000000030200720c */ /* 0x040fe20003f84070 */
[----:B------:R-:W-:Y:S01]  /*5fa0*/  @!P3 IMAD.IADD R13, R13, 0x1, -R2 ;  /* 0x000000010d0db824 */ /* 0x000fe200078e0a02 */
[----:B------:R-:W-:Y:S01]  /*5fb0*/  ISETP.GT.U32.AND P1, PT, R2, R17, PT ;  /* 0x000000110200720c */ /* 0x000fe20003f24070 */
[----:B------:R-:W-:Y:S01]  /*5fc0*/  @!P0 IMAD.MOV R12, RZ, RZ, -R12 ;  /* 0x000000ffff0c8224 */ /* 0x000fe200078e0a0c */
[----:B------:R-:W-:Y:S01]  /*5fd0*/  ISETP.GE.AND P3, PT, R10, RZ, PT ;  /* 0x000000ff0a00720c */ /* 0x000fe20003f66270 */
[----:B------:R-:W-:Y:S01]  /*5fe0*/  VIADD R10, R6, 0x50 ;  /* 0x00000050060a7836 */ /* 0x000fe20000000000 */
[----:B------:R-:W-:Y:S01]  /*5ff0*/  ISETP.GT.U32.AND P0, PT, R2, R16, PT ;  /* 0x000000100200720c */ /* 0x000fe20003f04070 */
[----:B------:R-:W-:Y:S01]  /*6000*/  VIADD R9, R6, 0x4c ;  /* 0x0000004c06097836 */ /* 0x000fe20000000000 */
[----:B------:R-:W-:Y:S01]  /*6010*/  STL [R1+0x7c8], R12 ;  /* 0x0007c80c01007387 */ /* 0x000fe20000100800 */
[----:B------:R-:W-:Y:S01]  /*6020*/  @!P6 IMAD.MOV R13, RZ, RZ, -R13 ;  /* 0x000000ffff0de224 */ /* 0x000fe200078e0a0d */
[----:B------:R-:W-:Y:S01]  /*6030*/  IABS R18, R10 ;  /* 0x0000000a00127213 */ /* 0x000fe20000000000 */
[--C-:B------:R-:W-:Y:S01]  /*6040*/  @!P5 IMAD.IADD R15, R15, 0x1, -R2.reuse ;  /* 0x000000010f0fd824 */ /* 0x100fe200078e0a02 */
[----:B------:R-:W-:Y:S01]  /*6050*/  ISETP.GE.AND P6, PT, R4, RZ, PT ;  /* 0x000000ff0400720c */ /* 0x000fe20003fc6270 */
[--C-:B------:R-:W-:Y:S01]  /*6060*/  @!P4 IMAD.IADD R3, R3, 0x1, -R2.reuse ;  /* 0x000000010303c824 */ /* 0x100fe200078e0a02 */
[----:B------:R-:W-:Y:S01]  /*6070*/  MOV R4, R18 ;  /* 0x0000001200047202 */ /* 0x000fe20000000f00 */
[--C-:B------:R-:W-:Y:S01]  /*6080*/  @!P1 IMAD.IADD R17, R17, 0x1, -R2.reuse ;  /* 0x0000000111119824 */ /* 0x100fe200078e0a02 */
[----:B------:R-:W-:Y:S01]  /*6090*/  IABS R19, R9 ;  /* 0x0000000900137213 */ /* 0x000fe20000000000 */
[----:B------:R-:W-:Y:S01]  /*60a0*/  @!P3 IMAD.MOV R15, RZ, RZ, -R15 ;  /* 0x000000ffff0fb224 */ /* 0x000fe200078e0a0f */
[----:B------:R-:W-:Y:S01]  /*60b0*/  ISETP.GT.U32.AND P3, PT, R2, R3, PT ;  /* 0x000000030200720c */ /* 0x000fe20003f64070 */
[----:B------:R-:W-:Y:S01]  /*60c0*/  @!P0 IMAD.IADD R16, R16, 0x1, -R2 ;  /* 0x0000000110108824 */ /* 0x000fe200078e0a02 */
[----:B------:R-:W-:Y:S01]  /*60d0*/  ISETP.GE.AND P5, PT, R8, RZ, PT ;  /* 0x000000ff0800720c */ /* 0x000fe20003fa6270 */
[----:B------:R-:W-:Y:S01]  /*60e0*/  IMAD.HI.U32 R8, R7, R4, RZ ;  /* 0x0000000407087227 */ /* 0x000fe200078e00ff */
[----:B------:R-:W-:Y:S01]  /*60f0*/  ISETP.GT.U32.AND P4, PT, R2, R17, PT ;  /* 0x000000110200720c */ /* 0x000fe20003f84070 */
[----:B------:R1:W-:Y:S01]  /*6100*/  STL [R1+0x7cc], R13 ;  /* 0x0007cc0d01007387 */ /* 0x0003e20000100800 */
[----:B------:R-:W-:Y:S01]  /*6110*/  ISETP.GE.AND P0, PT, R10, RZ, PT ;  /* 0x000000ff0a00720c */ /* 0x000fe20003f06270 */
[----:B------:R-:W-:Y:S01]  /*6120*/  IMAD.MOV.U32 R18, RZ, RZ, R19 ;  /* 0x000000ffff127224 */ /* 0x000fe200078e0013 */
[----:B------:R-:W-:Y:S01]  /*6130*/  ISETP.GE.AND P1, PT, R9, RZ, PT ;  /* 0x000000ff0900720c */ /* 0x000fe20003f26270 */
[----:B------:R-:W-:Y:S01]  /*6140*/  IMAD.MOV R8, RZ, RZ, -R8 ;  /* 0x000000ffff087224 */ /* 0x000fe200078e0a08 */
[----:B------:R-:W-:Y:S01]  /*6150*/  STL [R1+0x7d0], R14 ;  /* 0x0007d00e01007387 */ /* 0x000fe20000100800 */
[----:B------:R-:W-:-:S03]  /*6160*/  IMAD.HI.U32 R10, R7, R18, RZ ;  /* 0x00000012070a7227 */ /* 0x000fc600078e00ff */
[----:B------:R-:W-:Y:S01]  /*6170*/  STL [R1+0x7d4], R15 ;  /* 0x0007d40f01007387 */ /* 0x000fe20000100800 */
[C---:B------:R-:W-:Y:S02]  /*6180*/  IMAD R8, R2.reuse, R8, R4 ;  /* 0x0000000802087224 */ /* 0x040fe400078e0204 */
[----:B------:R-:W-:Y:S02]  /*6190*/  IMAD.MOV R10, RZ, RZ, -R10 ;  /* 0x000000ffff0a7224 */ /* 0x000fe400078e0a0a */
[--C-:B------:R-:W-:Y:S02]  /*61a0*/  @!P3 IMAD.IADD R3, R3, 0x1, -R2.reuse ;  /* 0x000000010303b824 */ /* 0x100fe400078e0a02 */
[----:B------:R-:W-:Y:S01]  /*61b0*/  @!P4 IMAD.IADD R17, R17, 0x1, -R2 ;  /* 0x000000011111c824 */ /* 0x000fe200078e0a02 */
[C---:B------:R-:W-:Y:S01]  /*61c0*/  ISETP.GT.U32.AND P4, PT, R2.reuse, R8, PT ;  /* 0x000000080200720c */ /* 0x040fe20003f84070 */
[----:B------:R-:W-:Y:S02]  /*61d0*/  IMAD R18, R2, R10, R18 ;  /* 0x0000000a02127224 */ /* 0x000fe400078e0212 */
[----:B0-----:R-:W-:-:S02]  /*61e0*/  IMAD.MOV.U32 R0, RZ, RZ, R3 ;  /* 0x000000ffff007224 */ /* 0x001fc400078e0003 */
[----:B------:R-:W-:Y:S02]  /*61f0*/  VIADD R19, R6, 0x48 ;  /* 0x0000004806137836 */ /* 0x000fe40000000000 */
[----:B------:R-:W-:Y:S01]  /*6200*/  @!P5 IMAD.MOV R0, RZ, RZ, -R0 ;  /* 0x000000ffff00d224 */ /* 0x000fe200078e0a00 */
[----:B------:R-:W-:Y:S01]  /*6210*/  ISETP.GT.U32.AND P5, PT, R2, R18, PT ;  /* 0x000000120200720c */ /* 0x000fe20003fa4070 */
[----:B------:R-:W-:Y:S02]  /*6220*/  VIADD R4, R6, 0x40 ;  /* 0x0000004006047836 */ /* 0x000fe40000000000 */
[----:B------:R-:W-:Y:S01]  /*6230*/  @!P2 IMAD.MOV R16, RZ, RZ, -R16 ;  /* 0x000000ffff10a224 */ /* 0x000fe200078e0a10 */
[----:B------:R-:W-:Y:S01]  /*6240*/  ISETP.GE.AND P2, PT, R19, RZ, PT ;  /* 0x000000ff1300720c */ /* 0x000fe20003f46270 */
[----:B------:R-:W-:Y:S01]  /*6250*/  @!P4 IMAD.IADD R8, R8, 0x1, -R2 ;  /* 0x000000010808c824 */ /* 0x000fe200078e0a02 */
[----:B------:R-:W-:Y:S01]  /*6260*/  IABS R19, R19 ;  /* 0x0000001300137213 */ /* 0x000fe20000000000 */
[----:B------:R-:W-:Y:S01]  /*6270*/  VIADD R9, R6, 0x44 ;  /* 0x0000004406097836 */ /* 0x000fe20000000000 */
[----:B------:R-:W-:Y:S01]  /*6280*/  STL [R1+0x7d8], R16 ;  /* 0x0007d81001007387 */ /* 0x000fe20000100800 */
[----:B------:R-:W-:Y:S01]  /*6290*/  @!P6 IMAD.MOV R17, RZ, RZ, -R17 ;  /* 0x000000ffff11e224 */ /* 0x000fe200078e0a11 */
[----:B------:R-:W-:Y:S01]  /*62a0*/  ISETP.GT.U32.AND P4, PT, R2, R8, PT ;  /* 0x000000080200720c */ /* 0x000fe20003f84070 */
[----:B-1----:R-:W-:Y:S01]  /*62b0*/  VIADD R13, R6, 0x38 ;  /* 0x00000038060d7836 */ /* 0x002fe20000000000 */
[----:B------:R-:W-:Y:S01]  /*62c0*/  ISETP.GE.AND P6, PT, R4, RZ, PT ;  /* 0x000000ff0400720c */ /* 0x000fe20003fc6270 */
[----:B------:R-:W-:Y:S01]  /*62d0*/  VIADD R10, R6, 0x3c ;  /* 0x0000003c060a7836 */ /* 0x000fe20000000000 */
[----:B------:R-:W-:Y:S01]  /*62e0*/  IABS R4, R4 ;  /* 0x0000000400047213 */ /* 0x000fe20000000000 */
[----:B------:R-:W-:Y:S01]  /*62f0*/  STL [R1+0x7dc], R17 ;  /* 0x0007dc1101007387 */ /* 0x000fe20000100800 */
[----:B------:R-:W-:Y:S01]  /*6300*/  @!P5 IADD3 R18, PT, PT, R18, -R2, RZ ;  /* 0x800000021212d210 */ /* 0x000fe20007ffe0ff */
[----:B------:R-:W-:Y:S01]  /*6310*/  VIADD R12, R6, 0x34 ;  /* 0x00000034060c7836 */ /* 0x000fe20000000000 */
[----:B------:R-:W-:Y:S01]  /*6320*/  ISETP.GE.AND P3, PT, R9, RZ, PT ;  /* 0x000000ff0900720c */ /* 0x000fe20003f66270 */
[C---:B------:R-:W-:Y:S01]  /*6330*/  IMAD.HI.U32 R21, R7.reuse, R4, RZ ;  /* 0x0000000407157227 */ /* 0x040fe200078e00ff */
[----:B------:R-:W-:Y:S01]  /*6340*/  IABS R20, R9 ;  /* 0x0000000900147213 */ /* 0x000fe20000000000 */
[----:B------:R0:W-:Y:S01]  /*6350*/  STL [R1+0x38], R0 ;  /* 0x0000380001007387 */ /* 0x0001e20000100800 */
[----:B------:R-:W-:Y:S01]  /*6360*/  ISETP.GT.U32.AND P5, PT, R2, R18, PT ;  /* 0x000000120200720c */ /* 0x000fe20003fa4070 */
[----:B------:R-:W-:Y:S01]  /*6370*/  IMAD.HI.U32 R9, R7, R19, RZ ;  /* 0x0000001307097227 */ /* 0x000fe200078e00ff */
[----:B------:R-:W-:-:S02]  /*6380*/  IABS R23, R13 ;  /* 0x0000000d00177213 */ /* 0x000fc40000000000 */
[----:B------:R-:W-:Y:S01]  /*6390*/  IABS R22, R10 ;  /* 0x0000000a00167213 */ /* 0x000fe20000000000 */
[----:B------:R-:W-:Y:S01]  /*63a0*/  IMAD.HI.U32 R3, R7, R20, RZ ;  /* 0x0000001407037227 */ /* 0x000fe200078e00ff */
[----:B------:R-:W-:-:S03]  /*63b0*/  IABS R24, R12 ;  /* 0x0000000c00187213 */ /* 0x000fc60000000000 */
[----:B------:R-:W-:Y:S02]  /*63c0*/  IMAD.MOV R9, RZ, RZ, -R9 ;  /* 0x000000ffff097224 */ /* 0x000fe400078e0a09 */
[----:B------:R-:W-:Y:S02]  /*63d0*/  IMAD.MOV R21, RZ, RZ, -R21 ;  /* 0x000000ffff157224 */ /* 0x000fe400078e0a15 */
[----:B------:R-:W-:Y:S02]  /*63e0*/  IMAD.MOV R3, RZ, RZ, -R3 ;  /* 0x000000ffff037224 */ /* 0x000fe400078e0a03 */
[----:B------:R-:W-:Y:S02]  /*63f0*/  IMAD R19, R2, R9, R19 ;  /* 0x0000000902137224 */ /* 0x000fe400078e0213 */
[----:B------:R-:W-:Y:S02]  /*6400*/  @!P4 IMAD.IADD R8, R8, 0x1, -R2 ;  /* 0x000000010808c824 */ /* 0x000fe400078e0a02 */
[C---:B------:R-:W-:Y:S01]  /*6410*/  IMAD R21, R2.reuse, R21, R4 ;  /* 0x0000001502157224 */ /* 0x040fe200078e0204 */
[C---:B------:R-:W-:Y:S01]  /*6420*/  ISETP.GT.U32.AND P4, PT, R2.reuse, R19, PT ;  /* 0x000000130200720c */ /* 0x040fe20003f84070 */
[----:B------:R-:W-:-:S02]  /*6430*/  IMAD R20, R2, R3, R20 ;  /* 0x0000000302147224 */ /* 0x000fc400078e0214 */
[----:B0-----:R-:W-:Y:S02]  /*6440*/  IMAD.MOV.U32 R0, RZ, RZ, R8 ;  /* 0x000000ffff007224 */ /* 0x001fe400078e0008 */
[----:B------:R-:W-:Y:S01]  /*6450*/  @!P5 IMAD.IADD R18, R18, 0x1, -R2 ;  /* 0x000000011212d824 */ /* 0x000fe200078e0a02 */
[C---:B------:R-:W-:Y:S01]  /*6460*/  ISETP.GT.U32.AND P5, PT, R2.reuse, R21, PT ;  /* 0x000000150200720c */ /* 0x040fe20003fa4070 */
[----:B------:R-:W-:Y:S01]  /*6470*/  @!P0 IMAD.MOV R0, RZ, RZ, -R0 ;  /* 0x000000ffff008224 */ /* 0x000fe200078e0a00 */
[----:B------:R-:W-:Y:S01]  /*6480*/  ISETP.GT.U32.AND P0, PT, R2, R20, PT ;  /* 0x000000140200720c */ /* 0x000fe20003f04070 */
[----:B------:R-:W-:-:S03]  /*6490*/  IMAD.HI.U32 R3, R7, R23, RZ ;  /* 0x0000001707037227 */ /* 0x000fc600078e00ff */
[----:B------:R-:W-:Y:S01]  /*64a0*/  STL [R1+0x7e0], R0 ;  /* 0x0007e00001007387 */ /* 0x000fe20000100800 */
[----:B------:R-:W-:Y:S02]  /*64b0*/  @!P4 IMAD.IADD R19, R19, 0x1, -R2 ;  /* 0x000000011313c824 */ /* 0x000fe400078e0a02 */
[----:B------:R-:W-:Y:S02]  /*64c0*/  IMAD.MOV R3, RZ, RZ, -R3 ;  /* 0x000000ffff037224 */ /* 0x000fe400078e0a03 */
[----:B------:R-:W-:Y:S01]  /*64d0*/  IMAD.HI.U32 R9, R7, R22, RZ ;  /* 0x0000001607097227 */ /* 0x000fe200078e00ff */
[----:B------:R-:W-:-:S03]  /*64e0*/  ISETP.GT.U32.AND P4, PT, R2, R19, PT ;  /* 0x000000130200720c */ /* 0x000fc60003f84070 */
[--C-:B------:R-:W-:Y:S02]  /*64f0*/  @!P5 IMAD.IADD R21, R21, 0x1, -R2.reuse ;  /* 0x000000011515d824 */ /* 0x100fe400078e0a02 */
[----:B------:R-:W-:Y:S02]  /*6500*/  @!P0 IMAD.IADD R20, R20, 0x1, -R2 ;  /* 0x0000000114148824 */ /* 0x000fe400078e0a02 */
[C---:B------:R-:W-:Y:S01]  /*6510*/  IMAD R23, R2.reuse, R3, R23 ;  /* 0x0000000302177224 */ /* 0x040fe200078e0217 */
[C---:B------:R-:W-:Y:S01]  /*6520*/  ISETP.GT.U32.AND P5, PT, R2.reuse, R21, PT ;  /* 0x000000150200720c */ /* 0x040fe20003fa4070 */
[----:B------:R-:W-:Y:S01]  /*6530*/  IMAD.HI.U32 R3, R7, R24, RZ ;  /* 0x0000001807037227 */ /* 0x000fe200078e00ff */
[----:B------:R-:W-:-:S03]  /*6540*/  ISETP.GT.U32.AND P0, PT, R2, R20, PT ;  /* 0x000000140200720c */ /* 0x000fc60003f04070 */
[----:B------:R-:W-:Y:S02]  /*6550*/  IMAD.MOV R9, RZ, RZ, -R9 ;  /* 0x000000ffff097224 */ /* 0x000fe400078e0a09 */
[----:B------:R-:W-:Y:S02]  /*6560*/  IMAD.MOV R3, RZ, RZ, -R3 ;  /* 0x000000ffff037224 */ /* 0x000fe400078e0a03 */
[C---:B------:R-:W-:Y:S02]  /*6570*/  IMAD R22, R2.reuse, R9, R22 ;  /* 0x0000000902167224 */ /* 0x040fe400078e0216 */
[C---:B------:R-:W-:Y:S02]  /*6580*/  IMAD R24, R2.reuse, R3, R24 ;  /* 0x0000000302187224 */ /* 0x040fe400078e0218 */
[--C-:B------:R-:W-:Y:S01]  /*6590*/  @!P4 IMAD.IADD R19, R19, 0x1, -R2.reuse ;  /* 0x000000011313c824 */ /* 0x100fe200078e0a02 */
[C---:B------:R-:W-:Y:S01]  /*65a0*/  ISETP.GT.U32.AND P4, PT, R2.reuse, R22, PT ;  /* 0x000000160200720c */ /* 0x040fe20003f84070 */
[--C-:B------:R-:W-:Y:S01]  /*65b0*/  @!P5 IMAD.IADD R21, R21, 0x1, -R2.reuse ;  /* 0x000000011515d824 */ /* 0x100fe200078e0a02 */
[----:B------:R-:W-:Y:S01]  /*65c0*/  ISETP.GT.U32.AND P5, PT, R2, R24, PT ;  /* 0x000000180200720c */ /* 0x000fe20003fa4070 */
[----:B------:R-:W-:Y:S01]  /*65d0*/  @!P0 IMAD.IADD R20, R20, 0x1, -R2 ;  /* 0x0000000114148824 */ /* 0x000fe200078e0a02 */
[----:B------:R-:W-:Y:S01]  /*65e0*/  ISETP.GT.U32.AND P0, PT, R2, R23, PT ;  /* 0x000000170200720c */ /* 0x000fe20003f04070 */
[----:B------:R-:W-:-:S02]  /*65f0*/  VIADD R14, R6, 0x30 ;  /* 0x00000030060e7836 */ /* 0x000fc40000000000 */
[----:B------:R-:W-:Y:S02]  /*6600*/  VIADD R5, R6, 0x2c ;  /* 0x0000002c06057836 */ /* 0x000fe40000000000 */
[----:B------:R-:W-:Y:S01]  /*6610*/  @!P1 IMAD.MOV R18, RZ, RZ, -R18 ;  /* 0x000000ffff129224 */ /* 0x000fe200078e0a12 */
[----:B------:R-:W-:Y:S01]  /*6620*/  IABS R25, R14 ;  /* 0x0000000e00197213 */ /* 0x000fe20000000000 */
[----:B------:R-:W-:Y:S01]  /*6630*/  IMAD.HI.U32 R3, R7, R27, RZ ;  /* 0x0000001b07037227 */ /* 0x000fe200078e00ff */
[----:B------:R-:W-:Y:S01]  /*6640*/  STL [R1+0x9c], R14 ;  /* 0x00009c0e01007387 */ /* 0x000fe20000100800 */
[----:B------:R-:W-:Y:S02]  /*6650*/  IABS R26, R5 ;  /* 0x00000005001a7213 */ /* 0x000fe40000000000 */
[--C-:B------:R-:W-:Y:S01]  /*6660*/  @!P4 IMAD.IADD R22, R22, 0x1, -R2.reuse ;  /* 0x000000011616c824 */ /* 0x100fe200078e0a02 */
[----:B------:R0:W-:Y:S01]  /*6670*/  STL [R1+0x94], R5 ;  /* 0x0000940501007387 */ /* 0x0001e20000100800 */
[----:B------:R-:W-:Y:S01]  /*6680*/  @!P5 IMAD.IADD R24, R24, 0x1, -R2 ;  /* 0x000000011818d824 */ /* 0x000fe200078e0a02 */
[----:B------:R-:W-:Y:S01]  /*6690*/  @!P0 IADD3 R23, PT, PT, R23, -R2, RZ ;  /* 0x8000000217178210 */ /* 0x000fe20007ffe0ff */
[C---:B------:R-:W-:Y:S01]  /*66a0*/  IMAD.HI.U32 R8, R7.reuse, R25, RZ ;  /* 0x0000001907087227 */ /* 0x040fe200078e00ff */
[C---:B------:R-:W-:Y:S01]  /*66b0*/  ISETP.GT.U32.AND P0, PT, R2.reuse, R22, PT ;  /* 0x000000160200720c */ /* 0x040fe20003f04070 */
[----:B------:R-:W-:Y:S01]  /*66c0*/  STL [R1+0x854], R11 ;  /* 0x0008540b01007387 */ /* 0x000fe20000100800 */
[----:B------:R-:W-:Y:S01]  /*66d0*/  ISETP.GT.U32.AND P1, PT, R2, R24, PT ;  /* 0x000000180200720c */ /* 0x000fe20003f24070 */
[----:B------:R-:W-:Y:S01]  /*66e0*/  IMAD.MOV R8, RZ, RZ, -R8 ;  /* 0x000000ffff087224 */ /* 0x000fe200078e0a08 */
[----:B------:R-:W-:Y:S01]  /*66f0*/  ISETP.GE.AND P4, PT, R10, RZ, PT ;  /* 0x000000ff0a00720c */ /* 0x000fe20003f86270 */
[----:B------:R-:W-:Y:S01]  /*6700*/  IMAD.MOV R3, RZ, RZ, -R3 ;  /* 0x000000ffff037224 */ /* 0x000fe200078e0a03 */
[----:B------:R-:W-:Y:S01]  /*6710*/  STL [R1+0x860], R21 ;  /* 0x0008601501007387 */ /* 0x000fe20000100800 */
[----:B0-----:R-:W-:Y:S01]  /*6720*/  VIADD R5, R6, 0x24 ;  /* 0x0000002406057836 */ /* 0x001fe20000000000 */
[C---:B------:R-:W-:Y:S01]  /*6730*/  ISETP.GT.U32.AND P5, PT, R2.reuse, R23, PT ;  /* 0x000000170200720c */ /* 0x040fe20003fa4070 */
[C---:B------:R-:W-:Y:S01]  /*6740*/  IMAD R25, R2.reuse, R8, R25 ;  /* 0x0000000802197224 */ /* 0x040fe200078e0219 */
[----:B------:R0:W-:Y:S01]  /*6750*/  STL [R1+0x7e4], R18 ;  /* 0x0007e41201007387 */ /* 0x0001e20000100800 */
[----:B------:R-:W-:Y:S01]  /*6760*/  IMAD R27, R2, R3, R27 ;  /* 0x00000003021b7224 */ /* 0x000fe200078e021b */
[----:B------:R-:W-:Y:S01]  /*6770*/  IABS R3, R5 ;  /* 0x0000000500037213 */ /* 0x000fe20000000000 */
[----:B------:R-:W-:Y:S01]  /*6780*/  VIADD R17, R6, 0x1c ;  /* 0x0000001c06117836 */ /* 0x000fe20000000000 */
[----:B------:R1:W-:Y:S01]  /*6790*/  STL [R1+0x858], R5 ;  /* 0x0008580501007387 */ /* 0x0003e20000100800 */
[--C-:B------:R-:W-:Y:S01]  /*67a0*/  @!P0 IMAD.IADD R22, R22, 0x1, -R2.reuse ;  /* 0x0000000116168824 */ /* 0x100fe200078e0a02 */
[----:B------:R-:W-:Y:S01]  /*67b0*/  ISETP.GT.U32.AND P0, PT, R2, R25, PT ;  /* 0x000000190200720c */ /* 0x000fe20003f04070 */
[----:B------:R-:W-:Y:S01]  /*67c0*/  @!P1 IMAD.IADD R24, R24, 0x1, -R2 ;  /* 0x0000000118189824 */ /* 0x000fe200078e0a02 */
[----:B------:R-:W-:Y:S01]  /*67d0*/  ISETP.GT.U32.AND P1, PT, R2, R27, PT ;  /* 0x0000001b0200720c */ /* 0x000fe20003f24070 */
[----:B------:R-:W-:Y:S01]  /*67e0*/  IMAD.HI.U32 R28, R7, R3, RZ ;  /* 0x00000003071c7227 */ /* 0x000fe200078e00ff */
[----:B------:R-:W-:-:S03]  /*67f0*/  IABS R9, R17 ;  /* 0x0000001100097213 */ /* 0x000fc60000000000 */
[C---:B0-----:R-:W-:Y:S02]  /*6800*/  VIADD R18, R6.reuse, 0x20 ;  /* 0x0000002006127836 */ /* 0x041fe40000000000 */
[----:B------:R-:W-:Y:S02]  /*6810*/  IMAD.MOV R28, RZ, RZ, -R28 ;  /* 0x000000ffff1c7224 */ /* 0x000fe400078e0a1c */
[----:B------:R-:W-:Y:S01]  /*6820*/  VIADD R16, R6, 0x18 ;  /* 0x0000001806107836 */ /* 0x000fe20000000000 */
[----:B------:R-:W-:Y:S01]  /*6830*/  IABS R29, R18 ;  /* 0x00000012001d7213 */ /* 0x000fe20000000000 */
[C---:B------:R-:W-:Y:S01]  /*6840*/  IMAD.HI.U32 R4, R7.reuse, R26, RZ ;  /* 0x0000001a07047227 */ /* 0x040fe200078e00ff */
[----:B------:R-:W-:Y:S02]  /*6850*/  STL [R1+0x85c], R18 ;  /* 0x00085c1201007387 */ /* 0x000fe40000100800 */
[----:B------:R-:W-:Y:S01]  /*6860*/  IABS R10, R16 ;  /* 0x00000010000a7213 */ /* 0x000fe20000000000 */
[C---:B------:R-:W-:Y:S01]  /*6870*/  IMAD.HI.U32 R8, R7.reuse, R29, RZ ;  /* 0x0000001d07087227 */ /* 0x040fe200078e00ff */
[----:B------:R0:W-:Y:S03]  /*6880*/  STL [R1+0x864], R22 ;  /* 0x0008641601007387 */ /* 0x0001e60000100800 */
[----:B------:R-:W-:-:S04]  /*6890*/  IMAD.HI.U32 R0, R7, R9, RZ ;  /* 0x0000000907007227 */ /* 0x000fc800078e00ff */
[----:B------:R-:W-:Y:S02]  /*68a0*/  IMAD R28, R2, R28, R3 ;  /* 0x0000001c021c7224 */ /* 0x000fe400078e0203 */
[----:B------:R-:W-:Y:S02]  /*68b0*/  IMAD.MOV R3, RZ, RZ, -R8 ;  /* 0x000000ffff037224 */ /* 0x000fe400078e0a08 */
[----:B------:R-:W-:Y:S02]  /*68c0*/  IMAD.MOV R4, RZ, RZ, -R4 ;  /* 0x000000ffff047224 */ /* 0x000fe400078e0a04 */
[----:B------:R-:W-:Y:S01]  /*68d0*/  @!P0 IMAD.IADD R25, R25, 0x1, -R2 ;  /* 0x0000000119198824 */ /* 0x000fe200078e0a02 */
[----:B------:R-:W-:Y:S01]  /*68e0*/  ISETP.GE.AND P0, PT, R13, RZ, PT ;  /* 0x000000ff0d00720c */ /* 0x000fe20003f06270 */
[----:B------:R-:W-:Y:S02]  /*68f0*/  IMAD.MOV R8, RZ, RZ, -R0 ;  /* 0x000000ffff087224 */ /* 0x000fe400078e0a00 */
[----:B------:R-:W-:-:S02]  /*6900*/  VIADD R15, R6, 0x14 ;  /* 0x00000014060f7836 */ /* 0x000fc40000000000 */
[----:B------:R-:W-:Y:S02]  /*6910*/  VIADD R14, R6, 0x10 ;  /* 0x00000010060e7836 */ /* 0x000fe40000000000 */
[----:B------:R-:W-:Y:S01]  /*6920*/  @!P1 IMAD.IADD R27, R27, 0x1, -R2 ;  /* 0x000000011b1b9824 */ /* 0x000fe200078e0a02 */
[----:B------:R-:W-:Y:S01]  /*6930*/  ISETP.GE.AND P1, PT, R12, RZ, PT ;  /* 0x000000ff0c00720c */ /* 0x000fe20003f26270 */
[----:B------:R-:W-:Y:S02]  /*6940*/  VIADD R13, R6, 0xc ;  /* 0x0000000c060d7836 */ /* 0x000fe40000000000 */
[C---:B------:R-:W-:Y:S02]  /*6950*/  IMAD R29, R2.reuse, R3, R29 ;  /* 0x00000003021d7224 */ /* 0x040fe400078e021d */
[C---:B------:R-:W-:Y:S02]  /*6960*/  IMAD R26, R2.reuse, R4, R26 ;  /* 0x00000004021a7224 */ /* 0x040fe400078e021a */
[----:B------:R-:W-:Y:S01]  /*6970*/  IMAD R3, R2, R8, R9 ;  /* 0x0000000802037224 */ /* 0x000fe200078e0209 */
[----:B------:R-:W-:Y:S01]  /*6980*/  IABS R8, R14 ;  /* 0x0000000e00087213 */ /* 0x000fe20000000000 */
[C---:B------:R-:W-:Y:S01]  /*6990*/  VIADD R12, R6.reuse, 0x8 ;  /* 0x00000008060c7836 */ /* 0x040fe20000000000 */
[----:B------:R-:W-:Y:S01]  /*69a0*/  IABS R9, R13 ;  /* 0x0000000d00097213 */ /* 0x000fe20000000000 */
[----:B------:R-:W-:Y:S01]  /*69b0*/  VIADD R0, R6, 0x4 ;  /* 0x0000000406007836 */ /* 0x000fe20000000000 */
[----:B------:R-:W-:Y:S01]  /*69c0*/  IABS R6, R15 ;  /* 0x0000000f00067213 */ /* 0x000fe20000000000 */
[----:B------:R-:W-:-:S03]  /*69d0*/  IMAD.HI.U32 R4, R7, R10, RZ ;  /* 0x0000000a07047227 */ /* 0x000fc600078e00ff */
[----:B------:R-:W-:Y:S01]  /*69e0*/  IABS R11, R0 ;  /* 0x00000000000b7213 */ /* 0x000fe20000000000 */
[----:B------:R-:W-:Y:S02]  /*69f0*/  IMAD.MOV R4, RZ, RZ, -R4 ;  /* 0x000000ffff047224 */ /* 0x000fe400078e0a04 */
[----:B-1----:R-:W-:-:S04]  /*6a00*/  IMAD.HI.U32 R5, R7, R6, RZ ;  /* 0x0000000607057227 */ /* 0x002fc800078e00ff */
[----:B0-----:R-:W-:-:S04]  /*6a10*/  IMAD.HI.U32 R22, R7, R8, RZ ;  /* 0x0000000807167227 */ /* 0x001fc800078e00ff */
[----:B------:R-:W-:Y:S01]  /*6a20*/  IMAD.HI.U32 R21, R7, R9, RZ ;  /* 0x0000000907157227 */ /* 0x000fe200078e00ff */
[----:B------:R-:W-:-:S03]  /*6a30*/  IADD3 R22, PT, PT, -R22, RZ, RZ ;  /* 0x000000ff16167210 */ /* 0x000fc60007ffe1ff */
[C---:B------:R-:W-:Y:S01]  /*6a40*/  IMAD R4, R2.reuse, R4, R10 ;  /* 0x0000000402047224 */ /* 0x040fe200078e020a */
[----:B------:R-:W-:Y:S01]  /*6a50*/  IABS R10, R12 ;  /* 0x0000000c000a7213 */ /* 0x000fe20000000000 */
[----:B------:R-:W-:Y:S02]  /*6a60*/  IMAD.MOV R5, RZ, RZ, -R5 ;  /* 0x000000ffff057224 */ /* 0x000fe400078e0a05 */
[----:B------:R-:W-:Y:S02]  /*6a70*/  IMAD.MOV R21, RZ, RZ, -R21 ;  /* 0x000000ffff157224 */ /* 0x000fe400078e0a15 */
[----:B------:R-:W-:Y:S02]  /*6a80*/  IMAD R6, R2, R5, R6 ;  /* 0x0000000502067224 */ /* 0x000fe400078e0206 */
[----:B------:R-:W-:-:S04]  /*6a90*/  IMAD.HI.U32 R18, R7, R10, RZ ;  /* 0x0000000a07127227 */ /* 0x000fc800078e00ff */
[----:B------:R-:W-:-:S04]  /*6aa0*/  IMAD.HI.U32 R5, R7, R11, RZ ;  /* 0x0000000b07057227 */ /* 0x000fc800078e00ff */
[C---:B------:R-:W-:Y:S02]  /*6ab0*/  IMAD R7, R2.reuse, R22, R8 ;  /* 0x0000001602077224 */ /* 0x040fe400078e0208 */
[----:B------:R-:W2:Y:S01]  /*6ac0*/  LDL.LU R22, [R1+0x864] ;  /* 0x0008640001167983 */ /* 0x000ea20000300800 */
[C---:B------:R-:W-:Y:S02]  /*6ad0*/  IMAD R8, R2.reuse, R21, R9 ;  /* 0x0000001502087224 */ /* 0x040fe400078e0209 */
[----:B------:R-:W-:Y:S01]  /*6ae0*/  IMAD.MOV R18, RZ, RZ, -R18 ;  /* 0x000000ffff127224 */ /* 0x000fe200078e0a12 */
[----:B------:R-:W3:Y:S01]  /*6af0*/  LDL.LU R21, [R1+0x860] ;  /* 0x0008600001157983 */ /* 0x000ee20000300800 */
[----:B------:R-:W-:Y:S02]  /*6b00*/  @!P2 IMAD.MOV R19, RZ, RZ, -R19 ;  /* 0x000000ffff13a224 */ /* 0x000fe400078e0a13 */
[----:B------:R-:W-:Y:S01]  /*6b10*/  @!P5 IMAD.IADD R23, R23, 0x1, -R2 ;  /* 0x000000011717d824 */ /* 0x000fe200078e0a02 */
[C---:B------:R-:W-:Y:S01]  /*6b20*/  ISETP.GT.U32.AND P5, PT, R2.reuse, R26, PT ;  /* 0x0000001a0200720c */ /* 0x040fe20003fa4070 */
[----:B------:R-:W-:-:S02]  /*6b30*/  IMAD R9, R2, R18, R10 ;  /* 0x0000001202097224 */ /* 0x000fc400078e020a */
[----:B------:R-:W-:Y:S01]  /*6b40*/  @!P3 IMAD.MOV R20, RZ, RZ, -R20 ;  /* 0x000000ffff14b224 */ /* 0x000fe200078e0a14 */
[----:B------:R-:W4:Y:S01]  /*6b50*/  LDL.LU R18, [R1+0x85c] ;  /* 0x00085c0001127983 */ /* 0x000f220000300800 */
[----:B------:R-:W-:-:S03]  /*6b60*/  IMAD.MOV R10, RZ, RZ, -R5 ;  /* 0x000000ffff0a7224 */ /* 0x000fc600078e0a05 */
[----:B------:R-:W4:Y:S01]  /*6b70*/  LDL.LU R5, [R1+0x858] ;  /* 0x0008580001057983 */ /* 0x000f220000300800 */
[----:B------:R-:W-:-:S03]  /*6b80*/  @!P0 IMAD.MOV R23, RZ, RZ, -R23 ;  /* 0x000000ffff178224 */ /* 0x000fc600078e0a17 */
[----:B------:R0:W-:Y:S01]  /*6b90*/  STL [R1+0x7e8], R19 ;  /* 0x0007e81301007387 */ /* 0x0001e20000100800 */
[----:B------:R-:W-:Y:S02]  /*6ba0*/  IMAD R10, R2, R10, R11 ;  /* 0x0000000a020a7224 */ /* 0x000fe400078e020b */
[--C-:B------:R-:W-:Y:S01]  /*6bb0*/  @!P5 IMAD.IADD R26, R26, 0x1, -R2.reuse ;  /* 0x000000011a1ad824 */ /* 0x100fe200078e0a02 */
[----:B------:R-:W-:Y:S01]  /*6bc0*/  ISETP.GT.U32.AND P5, PT, R2, R28, PT ;  /* 0x0000001c0200720c */ /* 0x000fe20003fa4070 */
[----:B0-----:R-:W4:Y:S04]  /*6bd0*/  LDL.LU R19, [R1+0x94] ;  /* 0x0000940001137983 */ /* 0x001f280000300800 */
[----:B------:R0:W-:Y:S08]  /*6be0*/  STL [R1+0x7ec], R20 ;  /* 0x0007ec1401007387 */ /* 0x0001f00000100800 */
[----:B------:R-:W-:Y:S01]  /*6bf0*/  @!P5 IMAD.IADD R28, R28, 0x1, -R2 ;  /* 0x000000011c1cd824 */ /* 0x000fe200078e0a02 */
[----:B------:R-:W-:Y:S01]  /*6c00*/  ISETP.GT.U32.AND P5, PT, R2, R29, PT ;  /* 0x0000001d0200720c */ /* 0x000fe20003fa4070 */
[----:B0-----:R-:W4:-:S12]  /*6c10*/  LDL.LU R20, [R1+0x9c] ;  /* 0x00009c0001147983 */ /* 0x001f180000300800 */
[----:B------:R-:W-:Y:S01]  /*6c20*/  @!P5 IMAD.IADD R29, R29, 0x1, -R2 ;  /* 0x000000011d1dd824 */ /* 0x000fe200078e0a02 */
[----:B------:R-:W-:Y:S01]  /*6c30*/  ISETP.GT.U32.AND P5, PT, R2, R3, PT ;  /* 0x000000030200720c */ /* 0x000fe20003fa4070 */
[----:B--2---:R-:W-:Y:S02]  /*6c40*/  @!P4 IMAD.MOV R22, RZ, RZ, -R22 ;  /* 0x000000ffff16c224 */ /* 0x004fe400078e0a16 */
[----:B---3--:R-:W-:-:S05]  /*6c50*/  @!P6 IMAD.MOV R21, RZ, RZ, -R21 ;  /* 0x000000ffff15e224 */ /* 0x008fca00078e0a15 */
[----:B------:R-:W-:Y:S04]  /*6c60*/  STL [R1+0x7f0], R21 ;  /* 0x0007f01501007387 */ /* 0x000fe80000100800 */
[----:B------:R-:W-:Y:S04]  /*6c70*/  STL [R1+0x7f4], R22 ;  /* 0x0007f41601007387 */ /* 0x000fe80000100800 */
[----:B------:R-:W-:Y:S04]  /*6c80*/  STL [R1+0x7f8], R23 ;  /* 0x0007f81701007387 */ /* 0x000fe80000100800 */
[----:B------:R-:W2:Y:S01]  /*6c90*/  LDL.LU R11, [R1+0x854] ;  /* 0x00085400010b7983 */ /* 0x000ea20000300800 */
[----:B------:R-:W-:Y:S01]  /*6ca0*/  @!P5 IMAD.IADD R3, R3, 0x1, -R2 ;  /* 0x000000010303d824 */ /* 0x000fe200078e0a02 */
[----:B------:R-:W-:-:S02]  /*6cb0*/  ISETP.GT.U32.AND P5, PT, R2, R27, PT ;  /* 0x0000001b0200720c */ /* 0x000fc40003fa4070 */
[C---:B------:R-:W-:Y:S02]  /*6cc0*/  ISETP.GT.U32.AND P2, PT, R2.reuse, R25, PT ;  /* 0x000000190200720c */ /* 0x040fe40003f44070 */
[C---:B------:R-:W-:Y:S02]  /*6cd0*/  ISETP.GT.U32.AND P3, PT, R2.reuse, R26, PT ;  /* 0x0000001a0200720c */ /* 0x040fe40003f64070 */
[C---:B------:R-:W-:Y:S01]  /*6ce0*/  ISETP.GT.U32.AND P4, PT, R2.reuse, R28, PT ;  /* 0x0000001c0200720c */ /* 0x040fe20003f84070 */
[----:B------:R-:W-:Y:S01]  /*6cf0*/  @!P1 IMAD.MOV R24, RZ, RZ, -R24 ;  /* 0x000000ffff189224 */ /* 0x000fe200078e0a18 */
[----:B------:R-:W-:-:S05]  /*6d00*/  ISETP.GT.U32.AND P0, PT, R2, R3, PT ;  /* 0x000000030200720c */ /* 0x000fca0003f04070 */
[--C-:B------:R-:W-:Y:S01]  /*6d10*/  @!P5 IMAD.IADD R27, R27, 0x1, -R2.reuse ;  /* 0x000000011b1bd824 */ /* 0x100fe200078e0a02 */
[C---:B------:R-:W-:Y:S01]  /*6d20*/  ISETP.GT.U32.AND P5, PT, R2.reuse, R8, PT ;  /* 0x000000080200720c */ /* 0x040fe20003fa4070 */
[--C-:B------:R-:W-:Y:S01]  /*6d30*/  @!P2 IMAD.IADD R25, R25, 0x1, -R2.reuse ;  /* 0x000000011919a824 */ /* 0x100fe200078e0a02 */
[----:B------:R-:W-:Y:S01]  /*6d40*/  ISETP.GT.U32.AND P1, PT, R2, R4, PT ;  /* 0x000000040200720c */ /* 0x000fe20003f24070 */
[--C-:B------:R-:W-:Y:S01]  /*6d50*/  @!P3 IMAD.IADD R26, R26, 0x1, -R2.reuse ;  /* 0x000000011a1ab824 */ /* 0x100fe200078e0a02 */
[----:B------:R-:W-:Y:S01]  /*6d60*/  ISETP.GT.U32.AND P2, PT, R2, R6, PT ;  /* 0x000000060200720c */ /* 0x000fe20003f44070 */
[----:B------:R-:W-:Y:S01]  /*6d70*/  @!P4 IMAD.IADD R28, R28, 0x1, -R2 ;  /* 0x000000011c1cc824 */ /* 0x000fe200078e0a02 */
[C---:B------:R-:W-:Y:S02]  /*6d80*/  ISETP.GT.U32.AND P3, PT, R2.reuse, R7, PT ;  /* 0x000000070200720c */ /* 0x040fe40003f64070 */
[C---:B------:R-:W-:Y:S02]  /*6d90*/  ISETP.GT.U32.AND P4, PT, R2.reuse, R9, PT ;  /* 0x000000090200720c */ /* 0x040fe40003f84070 */
[----:B------:R-:W-:-:S03]  /*6da0*/  ISETP.GT.U32.AND P6, PT, R2, R29, PT ;  /* 0x0000001d0200720c */ /* 0x000fc60003fc4070 */
[--C-:B------:R-:W-:Y:S01]  /*6db0*/  @!P5 IMAD.IADD R8, R8, 0x1, -R2.reuse ;  /* 0x000000010808d824 */ /* 0x100fe200078e0a02 */
[----:B----4-:R-:W-:Y:S01]  /*6dc0*/  ISETP.GE.AND P5, PT, R18, RZ, PT ;  /* 0x000000ff1200720c */ /* 0x010fe20003fa6270 */
[--C-:B------:R-:W-:Y:S01]  /*6dd0*/  @!P0 IMAD.IADD R3, R3, 0x1, -R2.reuse ;  /* 0x0000000103038824 */ /* 0x100fe200078e0a02 */
[----:B------:R-:W-:Y:S01]  /*6de0*/  ISETP.GE.AND P0, PT, R20, RZ, PT ;  /* 0x000000ff1400720c */ /* 0x000fe20003f06270 */
[--C-:B------:R-:W-:Y:S01]  /*6df0*/  @!P1 IMAD.IADD R4, R4, 0x1, -R2.reuse ;  /* 0x0000000104049824 */ /* 0x100fe200078e0a02 */
[----:B------:R-:W-:Y:S01]  /*6e00*/  ISETP.GE.AND P1, PT, R19, RZ, PT ;  /* 0x000000ff1300720c */ /* 0x000fe20003f26270 */
[--C-:B------:R-:W-:Y:S02]  /*6e10*/  @!P2 IMAD.IADD R6, R6, 0x1, -R2.reuse ;  /* 0x000000010606a824 */ /* 0x100fe400078e0a02 */
[--C-:B------:R-:W-:Y:S01]  /*6e20*/  @!P3 IMAD.IADD R7, R7, 0x1, -R2.reuse ;  /* 0x000000010707b824 */ /* 0x100fe200078e0a02 */
[----:B------:R-:W-:Y:S01]  /*6e30*/  ISETP.GE.AND P3, PT, R5, RZ, PT ;  /* 0x000000ff0500720c */ /* 0x000fe20003f66270 */
[--C-:B------:R-:W-:Y:S01]  /*6e40*/  @!P4 IMAD.IADD R9, R9, 0x1, -R2.reuse ;  /* 0x000000010909c824 */ /* 0x100fe200078e0a02 */
[----:B------:R-:W-:Y:S01]  /*6e50*/  ISETP.GE.AND P4, PT, R17, RZ, PT ;  /* 0x000000ff1100720c */ /* 0x000fe20003f86270 */
[----:B------:R-:W-:Y:S01]  /*6e60*/  @!P6 IMAD.IADD R29, R29, 0x1, -R2 ;  /* 0x000000011d1de824 */ /* 0x000fe200078e0a02 */
[----:B------:R-:W-:Y:S03]  /*6e70*/  STL [R1+0x7fc], R24 ;  /* 0x0007fc1801007387 */ /* 0x000fe60000100800 */
[----:B------:R-:W-:Y:S01]  /*6e80*/  @!P5 IMAD.MOV R29, RZ, RZ, -R29 ;  /* 0x000000ffff1dd224 */ /* 0x000fe200078e0a1d */
[----:B------:R-:W-:Y:S01]  /*6e90*/  ISETP.GT.U32.AND P5, PT, R2, R9, PT ;  /* 0x000000090200720c */ /* 0x000fe20003fa4070 */
[----:B------:R-:W-:Y:S01]  /*6ea0*/  @!P0 IMAD.MOV R25, RZ, RZ, -R25 ;  /* 0x000000ffff198224 */ /* 0x000fe200078e0a19 */
[----:B------:R-:W-:-:S02]  /*6eb0*/  @!P1 IADD3 R26, PT, PT, -R26, RZ, RZ ;  /* 0x000000ff1a1a9210 */ /* 0x000fc40007ffe1ff */
[----:B------:R-:W-:Y:S01]  /*6ec0*/  ISETP.GT.U32.AND P0, PT, R2, R4, PT ;  /* 0x000000040200720c */ /* 0x000fe20003f04070 */
[----:B------:R-:W-:Y:S02]  /*6ed0*/  @!P3 IMAD.MOV R28, RZ, RZ, -R28 ;  /* 0x000000ffff1cb224 */ /* 0x000fe400078e0a1c */
[----:B------:R-:W-:-:S06]  /*6ee0*/  @!P4 IMAD.MOV R3, RZ, RZ, -R3 ;  /* 0x000000ffff03c224 */ /* 0x000fcc00078e0a03 */
[--C-:B------:R-:W-:Y:S01]  /*6ef0*/  @!P5 IMAD.IADD R9, R9, 0x1, -R2.reuse ;  /* 0x000000010909d824 */ /* 0x100fe200078e0a02 */
[----:B------:R-:W-:Y:S02]  /*6f00*/  ISETP.GE.AND P5, PT, R0, RZ, PT ;  /* 0x000000ff0000720c */ /* 0x000fe40003fa6270 */
[----:B------:R-:W-:Y:S01]  /*6f10*/  ISETP.GE.AND P4, PT, R16, RZ, PT ;  /* 0x000000ff1000720c */ /* 0x000fe20003f86270 */
[----:B------:R-:W-:Y:S01]  /*6f20*/  @!P0 IMAD.IADD R4, R4, 0x1, -R2 ;  /* 0x0000000104048824 */ /* 0x000fe200078e0a02 */
[----:B------:R-:W-:Y:S02]  /*6f30*/  ISETP.GE.AND P0, PT, R15, RZ, PT ;  /* 0x000000ff0f00720c */ /* 0x000fe40003f06270 */
[----:B--2---:R-:W-:Y:S02]  /*6f40*/  ISETP.GE.AND P2, PT, R11, RZ, PT ;  /* 0x000000ff0b00720c */ /* 0x004fe40003f46270 */
[----:B------:R-:W2:Y:S04]  /*6f50*/  LDL.LU R11, [R1+0x850] ;  /* 0x00085000010b7983 */ /* 0x000ea80000300800 */
[----:B------:R-:W3:Y:S04]  /*6f60*/  LDL.LU R5, [R1+0x84c] ;  /* 0x00084c0001057983 */ /* 0x000ee80000300800 */
[----:B------:R-:W-:Y:S03]  /*6f70*/  STL [R1+0x800], R25 ;  /* 0x0008001901007387 */ /* 0x000fe60000100800 */
[----:B------:R-:W-:Y:S01]  /*6f80*/  @!P2 IMAD.MOV R27, RZ, RZ, -R27 ;  /* 0x000000ffff1ba224 */ /* 0x000fe200078e0a1b */
[----:B------:R-:W-:Y:S04]  /*6f90*/  STL [R1+0x804], R26 ;  /* 0x0008041a01007387 */ /* 0x000fe80000100800 */
[----:B------:R-:W-:Y:S04]  /*6fa0*/  STL [R1+0x808], R27 ;  /* 0x0008081b01007387 */ /* 0x000fe80000100800 */
[----:B------:R-:W-:Y:S04]  /*6fb0*/  STL [R1+0x80c], R28 ;  /* 0x00080c1c01007387 */ /* 0x000fe80000100800 */
[----:B------:R-:W-:Y:S04]  /*6fc0*/  STL [R1+0x810], R29 ;  /* 0x0008101d01007387 */ /* 0x000fe80000100800 */
[----:B------:R0:W-:Y:S04]  /*6fd0*/  STL [R1+0x814], R3 ;  /* 0x0008140301007387 */ /* 0x0001e80000100800 */
[----:B------:R-:W4:Y:S04]  /*6fe0*/  LDL.LU R18, [R1+0x34] ;  /* 0x0000340001127983 */ /* 0x000f280000300800 */
[----:B------:R-:W4:Y:S04]  /*6ff0*/  LDL.LU R0, [R1+0x2c] ;  /* 0x00002c0001007983 */ /* 0x000f280000300800 */
[----:B------:R-:W4:Y:S04]  /*7000*/  LDL.LU R17, [R1+0x24] ;  /* 0x0000240001117983 */ /* 0x000f280000300800 */
[----:B------:R-:W4:Y:S04]  /*7010*/  LDL.LU R16, [R1+0x1d4] ;  /* 0x0001d40001107983 */ /* 0x000f280000300800 */
[----:B------:R-:W4:Y:S01]  /*7020*/  LDL.LU R15, [R1+0x1d8] ;  /* 0x0001d800010f7983 */ /* 0x000f220000300800 */
[----:B------:R-:W-:-:S02]  /*7030*/  ISETP.GT.U32.AND P6, PT, R2, R10, PT ;  /* 0x0000000a0200720c */ /* 0x000fc40003fc4070 */
[C---:B------:R-:W-:Y:S02]  /*7040*/  ISETP.GT.U32.AND P1, PT, R2.reuse, R6, PT ;  /* 0x000000060200720c */ /* 0x040fe40003f24070 */
[C---:B------:R-:W-:Y:S02]  /*7050*/  ISETP.GT.U32.AND P2, PT, R2.reuse, R7, PT ;  /* 0x000000070200720c */ /* 0x040fe40003f44070 */
[----:B------:R-:W-:-:S07]  /*7060*/  ISETP.GT.U32.AND P3, PT, R2, R8, PT ;  /* 0x000000080200720c */ /* 0x000fce0003f64070 */
[----:B------:R-:W-:-:S05]  /*7070*/  @!P6 IMAD.IADD R10, R10, 0x1, -R2 ;  /* 0x000000010a0ae824 */ /* 0x000fca00078e0a02 */
[----:B------:R-:W-:Y:S01]  /*7080*/  ISETP.GT.U32.AND P6, PT, R2, R10, PT ;  /* 0x0000000a0200720c */ /* 0x000fe20003fc4070 */
[--C-:B------:R-:W-:Y:S02]  /*7090*/  @!P1 IMAD.IADD R6, R6, 0x1, -R2.reuse ;  /* 0x0000000106069824 */ /* 0x100fe400078e0a02 */
[--C-:B------:R-:W-:Y:S02]  /*70a0*/  @!P2 IMAD.IADD R7, R7, 0x1, -R2.reuse ;  /* 0x000000010707a824 */ /* 0x100fe400078e0a02 */
[----:B------:R-:W-:-:S08]  /*70b0*/  @!P3 IMAD.IADD R8, R8, 0x1, -R2 ;  /* 0x000000010808b824 */ /* 0x000fd000078e0a02 */
[----:B------:R-:W-:Y:S02]  /*70c0*/  @!P6 IMAD.IADD R10, R10, 0x1, -R2 ;  /* 0x000000010a0ae824 */ /* 0x000fe400078e0a02 */
[----:B0-----:R-:W0:Y:S01]  /*70d0*/  LDC.64 R2, c[0x0][0x380] ;  /* 0x0000e000ff027b82 */ /* 0x001e220000000a00 */
[----:B------:R-:W-:Y:S02]  /*70e0*/  ISETP.GE.AND P1, PT, R14, RZ, PT ;  /* 0x000000ff0e00720c */ /* 0x000fe40003f26270 */
[----:B------:R-:W-:Y:S01]  /*70f0*/  ISETP.GE.AND P2, PT, R13, RZ, PT ;  /* 0x000000ff0d00720c */ /* 0x000fe20003f46270 */
[----:B------:R-:W-:Y:S01]  /*7100*/  @!P4 IMAD.MOV R4, RZ, RZ, -R4 ;  /* 0x000000ffff04c224 */ /* 0x000fe200078e0a04 */
[----:B------:R-:W-:Y:S01]  /*7110*/  ISETP.GE.AND P3, PT, R12, RZ, PT ;  /* 0x000000ff0c00720c */ /* 0x000fe20003f66270 */
[----:B------:R-:W4:Y:S01]  /*7120*/  LDL.LU R14, [R1+0x20] ;  /* 0x00002000010e7983 */ /* 0x000f220000300800 */
[----:B------:R-:W-:-:S03]  /*7130*/  @!P0 IMAD.MOV R6, RZ, RZ, -R6 ;  /* 0x000000ffff068224 */ /* 0x000fc600078e0a06 */
[----:B------:R-:W4:Y:S01]  /*7140*/  LDL.LU R13, [R1+0x74] ;  /* 0x00007400010d7983 */ /* 0x000f220000300800 */
[----:B------:R-:W-:-:S03]  /*7150*/  @!P5 IMAD.MOV R10, RZ, RZ, -R10 ;  /* 0x000000ffff0ad224 */ /* 0x000fc600078e0a0a */
[----:B------:R-:W-:Y:S01]  /*7160*/  @!P1 IMAD.MOV R7, RZ, RZ, -R7 ;  /* 0x000000ffff079224 */ /* 0x000fe200078e0a07 */
[----:B------:R-:W4:Y:S01]  /*7170*/  LDL.LU R12, [R1+0x1d0] ;  /* 0x0001d000010c7983 */ /* 0x000f220000300800 */
[----:B------:R-:W-:Y:S02]  /*7180*/  @!P2 IMAD.MOV R8, RZ, RZ, -R8 ;  /* 0x000000ffff08a224 */ /* 0x000fe400078e0a08 */
[----:B------:R-:W-:Y:S01]  /*7190*/  @!P3 IMAD.MOV R9, RZ, RZ, -R9 ;  /* 0x000000ffff09b224 */ /* 0x000fe200078e0a09 */
[----:B0-----:R2:W-:Y:S04]  /*71a0*/  STL.64 [R1+0x8], R2 ;  /* 0x0000080201007387 */ /* 0x0015e80000100a00 */
[----:B------:R4:W-:Y:S04]  /*71b0*/  STL [R1+0x818], R4 ;  /* 0x0008180401007387 */ /* 0x0009e80000100800 */
[----:B------:R-:W-:Y:S04]  /*71c0*/  STL [R1+0x81c], R6 ;  /* 0x00081c0601007387 */ /* 0x000fe80000100800 */
[----:B------:R-:W-:Y:S04]  /*71d0*/  STL [R1+0x820], R7 ;  /* 0x0008200701007387 */ /* 0x000fe80000100800 */
[----:B------:R-:W-:Y:S04]  /*71e0*/  STL [R1+0x824], R8 ;  /* 0x0008240801007387 */ /* 0x000fe80000100800 */
[----:B------:R-:W-:Y:S04]  /*71f0*/  STL [R1+0x828], R9 ;  /* 0x0008280901007387 */ /* 0x000fe80000100800 */
[----:B------:R-:W-:Y:S01]  /*7200*/  STL [R1+0x82c], R10 ;  /* 0x00082c0a01007387 */ /* 0x000fe20000100800 */
[----:B---3--:R-:W-:-:S02]  /*7210*/  ISETP.NE.AND P6, PT, R5, RZ, PT ;  /* 0x000000ff0500720c */ /* 0x008fc40003fc5270 */
[----:B------:R-:W-:-:S04]  /*7220*/  LOP3.LUT R5, RZ, R5, RZ, 0x33, !PT ;  /* 0x00000005ff057212 */ /* 0x000fc800078e33ff */
[----:B--2---:R-:W-:-:S05]  /*7230*/  SEL R2, R5, R11, !P6 ;  /* 0x0000000b05027207 */ /* 0x004fca0007000000 */
[----:B------:R0:W-:Y:S01]  /*7240*/  STL [R1+0x830], R2 ;  /* 0x0008300201007387 */ /* 0x0001e20000100800 */
[C---:B----4-:R-:W-:Y:S02]  /*7250*/  SEL R4, R5.reuse, R18, !P6 ;  /* 0x0000001205047207 */ /* 0x050fe40007000000 */
[----:B0-----:R-:W-:-:S03]  /*7260*/  SEL R2, R5, R0, !P6 ;  /* 0x0000000005027207 */ /* 0x001fc60007000000 */
[----:B------:R-:W-:Y:S01]  /*7270*/  STL [R1+0x34], R4 ;  /* 0x0000340401007387 */ /* 0x000fe20000100800 */
[----:B------:R-:W-:-:S03]  /*7280*/  SEL R3, R5, R17, !P6 ;  /* 0x0000001105037207 */ /* 0x000fc60007000000 */
[----:B------:R0:W-:Y:S01]  /*7290*/  STL [R1+0x28], R2 ;  /* 0x0000280201007387 */ /* 0x0001e20000100800 */
[----:B------:R-:W-:-:S03]  /*72a0*/  SEL R0, R5, R16, !P6 ;  /* 0x0000001005007207 */ /* 0x000fc60007000000 */
[----:B------:R-:W-:Y:S01]  /*72b0*/  STL [R1+0x24], R3 ;  /* 0x0000240301007387 */ /* 0x000fe20000100800 */
[----:B0-----:R-:W-:-:S03]  /*72c0*/  SEL R2, R5, R15, !P6 ;  /* 0x0000000f05027207 */ /* 0x001fc60007000000 */
[----:B------:R-:W-:Y:S04]  /*72d0*/  STL [R1+0x2c], R0 ;  /* 0x00002c0001007387 */ /* 0x000fe80000100800 */
[----:B------:R0:W-:Y:S04]  /*72e0*/  STL [R1+0x40], R2 ;  /* 0x0000400201007387 */ /* 0x0001e80000100800 */
[----:B0-----:R-:W2:Y:S01]  /*72f0*/  LDL.LU R2, [R1+0xa4] ;  /* 0x0000a40001027983 */ /* 0x001ea20000300800 */
[C---:B------:R-:W-:Y:S02]  /*7300*/  SEL R3, R5.reuse, R14, !P6 ;  /* 0x0000000e05037207 */ /* 0x040fe40007000000 */
[----:B------:R-:W-:-:S03]  /*7310*/  SEL R0, R5, R13, !P6 ;  /* 0x0000000d05007207 */ /* 0x000fc60007000000 */
[----:B------:R-:W-:Y:S04]  /*7320*/  STL [R1+0x3c], R3 ;  /* 0x00003c0301007387 */ /* 0x000fe80000100800 */
[----:B--2---:R0:W-:Y:S04]  /*7330*/  STL [R1+0x844], R2 ;  /* 0x0008440201007387 */ /* 0x0041e80000100800 */
[----:B------:R1:W-:Y:S04]  /*7340*/  STL [R1+0x48], R0 ;  /* 0x0000480001007387 */ /* 0x0003e80000100800 */
[----:B0-----:R-:W2:Y:S01]  /*7350*/  LDL.LU R2, [R1+0xa0] ;  /* 0x0000a00001027983 */ /* 0x001ea20000300800 */
[----:B-1----:R-:W-:-:S03]  /*7360*/  SEL R0, R5, R12, !P6 ;  /* 0x0000000c05007207 */ /* 0x002fc60007000000 */
[----:B--2---:R0:W-:Y:S04]  /*7370*/  STL [R1+0x848], R2 ;  /* 0x0008480201007387 */ /* 0x0041e80000100800 */
[----:B0-----:R-:W2:Y:S04]  /*7380*/  LDL.LU R2, [R1+0x90] ;  /* 0x0000900001027983 */ /* 0x001ea80000300800 */
[----:B------:R-:W3:Y:S04]  /*7390*/  LDL.LU R11, [R1+0xac] ;  /* 0x0000ac00010b7983 */ /* 0x000ee80000300800 */
[----:B------:R-:W4:Y:S04]  /*73a0*/  LDL.LU R10, [R1+0x19c] ;  /* 0x00019c00010a7983 */ /* 0x000f280000300800 */
[----:B------:R-:W3:Y:S04]  /*73b0*/  LDL.LU R9, [R1+0x1ac] ;  /* 0x0001ac0001097983 */ /* 0x000ee80000300800 */
[----:B------:R-:W3:Y:S04]  /*73c0*/  LDL.LU R8, [R1+0x1c0] ;  /* 0x0001c00001087983 */ /* 0x000ee80000300800 */
[----:B------:R-:W3:Y:S04]  /*73d0*/  LDL.LU R7, [R1+0x1cc] ;  /* 0x0001cc0001077983 */ /* 0x000ee80000300800 */
[----:B------:R-:W3:Y:S04]  /*73e0*/  LDL.LU R6, [R1+0x1c8] ;  /* 0x0001c80001067983 */ /* 0x000ee80000300800 */
[----:B------:R-:W3:Y:S04]  /*73f0*/  LDL.LU R13, [R1+0x1c4] ;  /* 0x0001c400010d7983 */ /* 0x000ee80000300800 */
[----:B------:R-:W3:Y:S04]  /*7400*/  LDL.LU R4, [R1+0x1bc] ;  /* 0x0001bc0001047983 */ /* 0x000ee80000300800 */
[----:B------:R-:W3:Y:S04]  /*7410*/  LDL.LU R3, [R1+0xb4] ;  /* 0x0000b40001037983 */ /* 0x000ee80000300800 */
[----:B------:R0:W-:Y:S04]  /*7420*/  STL [R1+0x50], R0 ;  /* 0x0000500001007387 */ /* 0x0001e80000100800 */
[----:B------:R-:W3:Y:S04]  /*7430*/  LDL.LU R29, [R1+0xb8] ;  /* 0x0000b800011d7983 */ /* 0x000ee80000300800 */
        /* <DEDUP_REMOVED lines=11> */
[----:B0-----:R-:W3:Y:S04]  /*74f0*/  LDL.LU R0, [R1+0x108] ;  /* 0x0001080001007983 */ /* 0x001ee80000300800 */
[----:B------:R-:W3:Y:S04]  /*7500*/  LDL.LU R17, [R1+0x110] ;  /* 0x0001100001117983 */ /* 0x000ee80000300800 */
[----:B------:R-:W3:Y:S04]  /*7510*/  LDL.LU R16, [R1+0x114] ;  /* 0x0001140001107983 */ /* 0x000ee80000300800 */
[----:B------:R-:W3:Y:S04]  /*7520*/  LDL.LU R15, [R1+0x11c] ;  /* 0x00011c00010f7983 */ /* 0x000ee80000300800 */
[----:B------:R-:W3:Y:S04]  /*7530*/  LDL.LU R14, [R1+0x124] ;  /* 0x00012400010e7983 */ /* 0x000ee80000300800 */
[----:B------:R-:W3:Y:S01]  /*7540*/  LDL.LU R12, [R1+0x140] ;  /* 0x00014000010c7983 */ /* 0x000ee20000300800 */
[----:B--2---:R-:W-:-:S05]  /*7550*/  SEL R2, R5, R2, !P6 ;  /* 0x0000000205027207 */ /* 0x004fca0007000000 */
[----:B------:R0:W-:Y:S04]  /*7560*/  STL [R1+0x54], R2 ;  /* 0x0000540201007387 */ /* 0x0001e80000100800 */
[----:B0-----:R-:W2:Y:S02]  /*7570*/  LDL.LU R2, [R1+0x848] ;  /* 0x0008480001027983 */ /* 0x001ea40000300800 */
[----:B--2---:R-:W-:-:S05]  /*7580*/  SEL R2, R5, R2, !P6 ;  /* 0x0000000205027207 */ /* 0x004fca0007000000 */
[----:B------:R0:W-:Y:S04]  /*7590*/  STL [R1+0x5c], R2 ;  /* 0x00005c0201007387 */ /* 0x0001e80000100800 */
[----:B0-----:R-:W2:Y:S01]  /*75a0*/  LDL.LU R2, [R1+0x844] ;  /* 0x0008440001027983 */ /* 0x001ea20000300800 */
[C---:B----4-:R-:W-:Y:S02]  /*75b0*/  SEL R10, R5.reuse, R10, !P6 ;  /* 0x0000000a050a7207 */ /* 0x050fe40007000000 */
[C---:B---3--:R-:W-:Y:S02]  /*75c0*/  SEL R9, R5.reuse, R9, !P6 ;  /* 0x0000000905097207 */ /* 0x048fe40007000000 */
[C---:B------:R-:W-:Y:S02]  /*75d0*/  SEL R7, R5.reuse, R7, !P6 ;  /* 0x0000000705077207 */ /* 0x040fe40007000000 */
[----:B------:R-:W-:-:S02]  /*75e0*/  SEL R6, R5, R6, !P6 ;  /* 0x0000000605067207 */ /* 0x000fc40007000000 */
[----:B--2---:R-:W-:-:S05]  /*75f0*/  SEL R2, R5, R2, !P6 ;  /* 0x0000000205027207 */ /* 0x004fca0007000000 */
[----:B------:R0:W-:Y:S02]  /*7600*/  STL [R1+0x60], R2 ;  /* 0x0000600201007387 */ /* 0x0001e40000100800 */
[----:B0-----:R-:W-:-:S05]  /*7610*/  SEL R2, R5, R11, !P6 ;  /* 0x0000000b05027207 */ /* 0x001fca0007000000 */
[----:B------:R0:W-:Y:S04]  /*7620*/  STL [R1+0x64], R2 ;  /* 0x0000640201007387 */ /* 0x0001e80000100800 */
[----:B------:R-:W-:Y:S01]  /*7630*/  STL [R1+0x74], R10 ;  /* 0x0000740a01007387 */ /* 0x000fe20000100800 */
[----:B0-----:R-:W-:-:S03]  /*7640*/  SEL R2, R5, R8, !P6 ;  /* 0x0000000805027207 */ /* 0x001fc60007000000 */
[----:B------:R-:W-:Y:S04]  /*7650*/  STL [R1+0x7c], R9 ;  /* 0x00007c0901007387 */ /* 0x000fe80000100800 */
[----:B------:R0:W-:Y:S04]  /*7660*/  STL [R1+0x90], R2 ;  /* 0x0000900201007387 */ /* 0x0001e80000100800 */
[----:B------:R-:W-:Y:S01]  /*7670*/  STL [R1+0x94], R7 ;  /* 0x0000940701007387 */ /* 0x000fe20000100800 */
[----:B0-----:R-:W-:-:S03]  /*7680*/  SEL R2, R5, R13, !P6 ;  /* 0x0000000d05027207 */ /* 0x001fc60007000000 */
[----:B------:R-:W2:Y:S04]  /*7690*/  LDL.LU R13, [R1+0x148] ;  /* 0x00014800010d7983 */ /* 0x000ea80000300800 */
[----:B------:R0:W-:Y:S04]  /*76a0*/  STL [R1+0x9c], R6 ;  /* 0x00009c0601007387 */ /* 0x0001e80000100800 */
[----:B------:R1:W-:Y:S01]  /*76b0*/  STL [R1+0xa0], R2 ;  /* 0x0000a00201007387 */ /* 0x0003e20000100800 */
[C---:B0-----:R-:W-:Y:S02]  /*76c0*/  SEL R6, R5.reuse, R4, !P6 ;  /* 0x0000000405067207 */ /* 0x041fe40007000000 */
[----:B------:R-:W-:-:S02]  /*76d0*/  SEL R4, R5, R3, !P6 ;  /* 0x0000000305047207 */ /* 0x000fc40007000000 */
[C---:B-1----:R-:W-:Y:S01]  /*76e0*/  SEL R2, R5.reuse, R29, !P6 ;  /* 0x0000001d05027207 */ /* 0x042fe20007000000 */
[----:B------:R-:W-:Y:S01]  /*76f0*/  STL [R1+0xa4], R6 ;  /* 0x0000a40601007387 */ /* 0x000fe20000100800 */
[----:B------:R-:W-:-:S03]  /*7700*/  SEL R3, R5, R28, !P6 ;  /* 0x0000001c05037207 */ /* 0x000fc60007000000 */
[----:B------:R0:W-:Y:S04]  /*7710*/  STL [R1+0xac], R4 ;  /* 0x0000ac0401007387 */ /* 0x0001e80000100800 */
[----:B------:R1:W-:Y:S01]  /*7720*/  STL [R1+0xb4], R2 ;  /* 0x0000b40201007387 */ /* 0x0003e20000100800 */
[----:B0-----:R-:W-:-:S03]  /*7730*/  SEL R4, R5, R27, !P6 ;  /* 0x0000001b05047207 */ /* 0x001fc60007000000 */
[----:B------:R0:W-:Y:S01]  /*7740*/  STL [R1+0xb8], R3 ;  /* 0x0000b80301007387 */ /* 0x0001e20000100800 */
[----:B-1----:R-:W-:-:S03]  /*7750*/  SEL R2, R5, R26, !P6 ;  /* 0x0000001a05027207 */ /* 0x002fc60007000000 */
[----:B------:R1:W-:Y:S04]  /*7760*/  STL [R1+0xbc], R4 ;  /* 0x0000bc0401007387 */ /* 0x0003e80000100800 */
[----:B------:R3:W-:Y:S01]  /*7770*/  STL [R1+0xcc], R2 ;  /* 0x0000cc0201007387 */ /* 0x0007e20000100800 */
[C---:B0-----:R-:W-:Y:S02]  /*7780*/  SEL R3, R5.reuse, R25, !P6 ;  /* 0x0000001905037207 */ /* 0x041fe40007000000 */
[----:B-1----:R-:W-:-:S03]  /*7790*/  SEL R4, R5, R24, !P6 ;  /* 0x0000001805047207 */ /* 0x002fc60007000000 */
[----:B------:R0:W-:Y:S01]  /*77a0*/  STL [R1+0xd0], R3 ;  /* 0x0000d00301007387 */ /* 0x0001e20000100800 */
[----:B---3--:R-:W-:-:S03]  /*77b0*/  SEL R2, R5, R23, !P6 ;  /* 0x0000001705027207 */ /* 0x008fc60007000000 */
        /* <DEDUP_REMOVED lines=12> */
[----:B------:R-:W-:Y:S01]  /*7880*/  STL [R1+0x104], R4 ;  /* 0x0001040401007387 */ /* 0x000fe20000100800 */
[----:B------:R-:W-:-:S03]  /*7890*/  SEL R0, R5, R16, !P6 ;  /* 0x0000001005007207 */ /* 0x000fc60007000000 */
[----:B------:R1:W-:Y:S01]  /*78a0*/  STL [R1+0x108], R2 ;  /* 0x0001080201007387 */ /* 0x0003e20000100800 */
[----:B0-----:R-:W-:-:S05]  /*78b0*/  SEL R3, R5, R17, !P6 ;  /* 0x0000001105037207 */ /* 0x001fca0007000000 */
[----:B------:R-:W-:Y:S01]  /*78c0*/  STL [R1+0x110], R3 ;  /* 0x0001100301007387 */ /* 0x000fe20000100800 */
[----:B-1----:R-:W-:-:S03]  /*78d0*/  SEL R2, R5, R15, !P6 ;  /* 0x0000000f05027207 */ /* 0x002fc60007000000 */
[----:B------:R-:W-:Y:S04]  /*78e0*/  STL [R1+0x114], R0 ;  /* 0x0001140001007387 */ /* 0x000fe80000100800 */
[----:B------:R0:W-:Y:S04]  /*78f0*/  STL [R1+0x11c], R2 ;  /* 0x00011c0201007387 */ /* 0x0001e80000100800 */
[----:B0-----:R-:W3:Y:S01]  /*7900*/  LDL.LU R2, [R1+0x154] ;  /* 0x0001540001027983 */ /* 0x001ee20000300800 */
[C---:B------:R-:W-:Y:S02]  /*7910*/  SEL R3, R5.reuse, R14, !P6 ;  /* 0x0000000e05037207 */ /* 0x040fe40007000000 */
[----:B------:R-:W-:-:S03]  /*7920*/  SEL R0, R5, R12, !P6 ;  /* 0x0000000c05007207 */ /* 0x000fc60007000000 */
[----:B------:R-:W-:Y:S04]  /*7930*/  STL [R1+0x124], R3 ;  /* 0x0001240301007387 */ /* 0x000fe80000100800 */
[----:B---3--:R0:W-:Y:S04]  /*7940*/  STL [R1+0x83c], R2 ;  /* 0x00083c0201007387 */ /* 0x0081e80000100800 */
[----:B------:R2:W-:Y:S04]  /*7950*/  STL [R1+0x140], R0 ;  /* 0x0001400001007387 */ /* 0x0005e80000100800 */
[----:B0-----:R-:W3:Y:S01]  /*7960*/  LDL.LU R2, [R1+0x150] ;  /* 0x0001500001027983 */ /* 0x001ee20000300800 */
[----:B--2---:R-:W-:-:S03]  /*7970*/  SEL R0, R5, R13, !P6 ;  /* 0x0000000d05007207 */ /* 0x004fc60007000000 */
[----:B---3--:R0:W-:Y:S04]  /*7980*/  STL [R1+0x840], R2 ;  /* 0x0008400201007387 */ /* 0x0081e80000100800 */
        /* <DEDUP_REMOVED lines=35> */
[C---:B---3--:R-:W-:Y:S02]  /*7bc0*/  SEL R11, R5.reuse, R11, !P6 ;  /* 0x0000000b050b7207 */ /* 0x048fe40007000000 */
[C---:B------:R-:W-:Y:S02]  /*7bd0*/  SEL R9, R5.reuse, R9, !P6 ;  /* 0x0000000905097207 */ /* 0x040fe40007000000 */
[C---:B------:R-:W-:Y:S02]  /*7be0*/  SEL R8, R5.reuse, R8, !P6 ;  /* 0x0000000805087207 */ /* 0x040fe40007000000 */
[----:B------:R-:W-:-:S02]  /*7bf0*/  SEL R7, R5, R7, !P6 ;  /* 0x0000000705077207 */ /* 0x000fc40007000000 */
[----:B--2---:R-:W-:-:S05]  /*7c00*/  SEL R2, R5, R2, !P6 ;  /* 0x0000000205027207 */ /* 0x004fca0007000000 */
[----:B------:R4:W-:Y:S04]  /*7c10*/  STL [R1+0x154], R2 ;  /* 0x0001540201007387 */ /* 0x0009e80000100800 */
[----:B------:R-:W-:Y:S01]  /*7c20*/  STL [R1+0x15c], R11 ;  /* 0x00015c0b01007387 */ /* 0x000fe20000100800 */
[----:B----4-:R-:W-:-:S05]  /*7c30*/  SEL R2, R5, R10, !P6 ;  /* 0x0000000a05027207 */ /* 0x010fca0007000000 */
[----:B------:R0:W-:Y:S04]  /*7c40*/  STL [R1+0x160], R2 ;  /* 0x0001600201007387 */ /* 0x0001e80000100800 */
[----:B------:R-:W-:Y:S01]  /*7c50*/  STL [R1+0x168], R9 ;  /* 0x0001680901007387 */ /* 0x000fe20000100800 */
[----:B0-----:R-:W-:-:S03]  /*7c60*/  SEL R2, R5, R12, !P6 ;  /* 0x0000000c05027207 */ /* 0x001fc60007000000 */
[----:B------:R-:W2:Y:S04]  /*7c70*/  LDL.LU R12, [R1+0x118] ;  /* 0x00011800010c7983 */ /* 0x000ea80000300800 */
[----:B------:R-:W-:Y:S04]  /*7c80*/  STL [R1+0x170], R8 ;  /* 0x0001700801007387 */ /* 0x000fe80000100800 */
[----:B------:R0:W-:Y:S04]  /*7c90*/  STL [R1+0x178], R2 ;  /* 0x0001780201007387 */ /* 0x0001e80000100800 */
[----:B------:R-:W-:Y:S01]  /*7ca0*/  STL [R1+0x180], R7 ;  /* 0x0001800701007387 */ /* 0x000fe20000100800 */
[----:B0-----:R-:W-:-:S02]  /*7cb0*/  SEL R2, R5, R6, !P6 ;  /* 0x0000000605027207 */ /* 0x001fc40007000000 */
[C---:B------:R-:W-:Y:S02]  /*7cc0*/  SEL R6, R5.reuse, R4, !P6 ;  /* 0x0000000405067207 */ /* 0x040fe40007000000 */
[C---:B------:R-:W-:Y:S01]  /*7cd0*/  SEL R4, R5.reuse, R3, !P6 ;  /* 0x0000000305047207 */ /* 0x040fe20007000000 */
[----:B------:R0:W-:Y:S01]  /*7ce0*/  STL [R1+0x188], R2 ;  /* 0x0001880201007387 */ /* 0x0001e20000100800 */
[----:B------:R-:W-:-:S03]  /*7cf0*/  SEL R3, R5, R28, !P6 ;  /* 0x0000001c05037207 */ /* 0x000fc60007000000 */
[----:B------:R-:W-:Y:S01]  /*7d00*/  STL [R1+0x190], R6 ;  /* 0x0001900601007387 */ /* 0x000fe20000100800 */
[----:B0-----:R-:W-:-:S03]  /*7d10*/  SEL R2, R5, R29, !P6 ;  /* 0x0000001d05027207 */ /* 0x001fc60007000000 */
        /* <DEDUP_REMOVED lines=67> */
[----:B------:R-:W3:Y:S04]  /*8150*/  LDL.LU R13, [R1+0x4] ;  /* 0x00000400010d7983 */ /* 0x000ee80000300800 */
[----:B------:R-:W3:Y:S01]  /*8160*/  LDL.LU R12, [R1] ;  /* 0x00000000010c7983 */ /* 0x000ee20000300800 */
[----:B--2---:R-:W-:-:S05]  /*8170*/  SEL R2, R5, R2, !P6 ;  /* 0x0000000205027207 */ /* 0x004fca0007000000 */
[----:B------:R0:W-:Y:S04]  /*8180*/  STL [R1+0x158], R2 ;  /* 0x0001580201007387 */ /* 0x0001e80000100800 */
[----:B0-----:R-:W2:Y:S02]  /*8190*/  LDL.LU R2, [R1+0x838] ;  /* 0x0008380001027983 */ /* 0x001ea40000300800 */
[----:B--2---:R-:W-:-:S05]  /*81a0*/  SEL R2, R5, R2, !P6 ;  /* 0x0000000205027207 */ /* 0x004fca0007000000 */
[----:B------:R0:W-:Y:S04]  /*81b0*/  STL [R1+0x144], R2 ;  /* 0x0001440201007387 */ /* 0x0001e80000100800 */
[----:B0-----:R-:W2:Y:S01]  /*81c0*/  LDL.LU R2, [R1+0x834] ;  /* 0x0008340001027983 */ /* 0x001ea20000300800 */
[C---:B---3--:R-:W-:Y:S02]  /*81d0*/  SEL R10, R5.reuse, R10, !P6 ;  /* 0x0000000a050a7207 */ /* 0x048fe40007000000 */
[C---:B----4-:R-:W-:Y:S02]  /*81e0*/  SEL R9, R5.reuse, R9, !P6 ;  /* 0x0000000905097207 */ /* 0x050fe40007000000 */
[C---:B------:R-:W-:Y:S02]  /*81f0*/  SEL R11, R5.reuse, R11, !P6 ;  /* 0x0000000b050b7207 */ /* 0x040fe40007000000 */
[----:B------:R-:W-:-:S02]  /*8200*/  SEL R8, R5, R8, !P6 ;  /* 0x0000000805087207 */ /* 0x000fc40007000000 */
[C---:B------:R-:W-:Y:S02]  /*8210*/  SEL R7, R5.reuse, R7, !P6 ;  /* 0x0000000705077207 */ /* 0x040fe40007000000 */
[C---:B------:R-:W-:Y:S02]  /*8220*/  SEL R6, R5.reuse, R6, !P6 ;  /* 0x0000000605067207 */ /* 0x040fe40007000000 */
[C---:B------:R-:W-:Y:S02]  /*8230*/  SEL R4, R5.reuse, R4, !P6 ;  /* 0x0000000405047207 */ /* 0x040fe40007000000 */
[C---:B------:R-:W-:Y:S02]  /*8240*/  SEL R3, R5.reuse, R3, !P6 ;  /* 0x0000000305037207 */ /* 0x040fe40007000000 */
        /* <DEDUP_REMOVED lines=19> */
[----:B--2---:R-:W-:-:S05]  /*8380*/  SEL R2, R5, R2, !P6 ;  /* 0x0000000205027207 */ /* 0x004fca0007000000 */
[----:B------:R0:W-:Y:S04]  /*8390*/  STL [R1+0x13c], R2 ;  /* 0x00013c0201007387 */ /* 0x0001e80000100800 */
[----:B0-----:R-:W2:Y:S04]  /*83a0*/  LDL.LU R2, [R1+0x830] ;  /* 0x0008300001027983 */ /* 0x001ea80000300800 */
[----:B------:R0:W-:Y:S04]  /*83b0*/  STL [R1+0x138], R10 ;  /* 0x0001380a01007387 */ /* 0x0001e80000100800 */
[----:B0-----:R-:W3:Y:S04]  /*83c0*/  LDL.LU R10, [R1+0x82c] ;  /* 0x00082c00010a7983 */ /* 0x001ee80000300800 */
[----:B------:R0:W-:Y:S04]  /*83d0*/  STL [R1+0x134], R9 ;  /* 0x0001340901007387 */ /* 0x0001e80000100800 */
[----:B0-----:R-:W4:Y:S04]  /*83e0*/  LDL.LU R9, [R1+0x828] ;  /* 0x0008280001097983 */ /* 0x001f280000300800 */
[----:B------:R0:W-:Y:S04]  /*83f0*/  STL [R1+0x130], R11 ;  /* 0x0001300b01007387 */ /* 0x0001e80000100800 */
[----:B0-----:R-:W2:Y:S04]  /*8400*/  LDL.LU R11, [R1+0x38] ;  /* 0x00003800010b7983 */ /* 0x001ea80000300800 */
[----:B------:R0:W-:Y:S04]  /*8410*/  STL [R1+0x12c], R8 ;  /* 0x00012c0801007387 */ /* 0x0001e80000100800 */
[----:B0-----:R-:W2:Y:S04]  /*8420*/  LDL.LU R8, [R1+0x824] ;  /* 0x0008240001087983 */ /* 0x001ea80000300800 */
[----:B------:R0:W-:Y:S04]  /*8430*/  STL [R1+0x128], R7 ;  /* 0x0001280701007387 */ /* 0x0001e80000100800 */
[----:B0-----:R-:W2:Y:S04]  /*8440*/  LDL.LU R7, [R1+0x820] ;  /* 0x0008200001077983 */ /* 0x001ea80000300800 */
[----:B------:R0:W-:Y:S04]  /*8450*/  STL [R1+0x120], R6 ;  /* 0x0001200601007387 */ /* 0x0001e80000100800 */
[----:B0-----:R-:W3:Y:S04]  /*8460*/  LDL.LU R6, [R1+0x81c] ;  /* 0x00081c0001067983 */ /* 0x001ee80000300800 */
        /* <DEDUP_REMOVED lines=41> */
[----:B0-----:R-:W3:Y:S01]  /*8700*/  LDL.LU R12, [R1+0x7c8] ;  /* 0x0007c800010c7983 */ /* 0x001ee20000300800 */
[----:B--2---:R-:W-:-:S02]  /*8710*/  SEL R11, R5, R11, !P6 ;  /* 0x0000000b050b7207 */ /* 0x004fc40007000000 */
[----:B---3--:R-:W-:-:S05]  /*8720*/  SEL R12, R5, R12, !P6 ;  /* 0x0000000c050c7207 */ /* 0x008fca0007000000 */
[----:B------:R0:W-:Y:S02]  /*8730*/  STL [R1+0x58], R12 ;  /* 0x0000580c01007387 */ /* 0x0001e40000100800 */
[C---:B0-----:R-:W-:Y:S02]  /*8740*/  SEL R12, R5.reuse, R13, !P6 ;  /* 0x0000000d050c7207 */ /* 0x041fe40007000000 */
[C---:B------:R-:W-:Y:S02]  /*8750*/  SEL R13, R5.reuse, R14, !P6 ;  /* 0x0000000e050d7207 */ /* 0x040fe40007000000 */
[C---:B------:R-:W-:Y:S01]  /*8760*/  SEL R14, R5.reuse, R15, !P6 ;  /* 0x0000000f050e7207 */ /* 0x040fe20007000000 */
[----:B------:R0:W-:Y:S04]  /*8770*/  STL [R1+0x4c], R12 ;  /* 0x00004c0c01007387 */ /* 0x0001e80000100800 */
[----:B------:R1:W-:Y:S01]  /*8780*/  STL [R1+0x44], R13 ;  /* 0x0000440d01007387 */ /* 0x0003e20000100800 */
[----:B0-----:R-:W-:-:S03]  /*8790*/  SEL R12, R5, R16, !P6 ;  /* 0x00000010050c7207 */ /* 0x001fc60007000000 */
[----:B------:R-:W-:Y:S01]  /*87a0*/  STL [R1+0x20], R14 ;  /* 0x0000200e01007387 */ /* 0x000fe20000100800 */
[----:B-1----:R-:W-:-:S03]  /*87b0*/  SEL R13, R5, R17, !P6 ;  /* 0x00000011050d7207 */ /* 0x002fc60007000000 */
[----:B------:R0:W-:Y:S04]  /*87c0*/  STL [R1+0x1c], R12 ;  /* 0x00001c0c01007387 */ /* 0x0001e80000100800 */
[----:B------:R-:W-:Y:S01]  /*87d0*/  STL [R1+0x18], R13 ;  /* 0x0000180d01007387 */ /* 0x000fe20000100800 */
[----:B0-----:R-:W-:-:S03]  /*87e0*/  SEL R12, R5, R0, !P6 ;  /* 0x00000000050c7207 */ /* 0x001fc60007000000 */
[----:B------:R-:W2:Y:S04]  /*87f0*/  LDL.LU R0, [R1+0x7c4] ;  /* 0x0007c40001007983 */ /* 0x000ea80000300800 */
[----:B------:R0:W-:Y:S04]  /*8800*/  STL [R1+0x14], R11 ;  /* 0x0000140b01007387 */ /* 0x0001e80000100800 */
[----:B------:R-:W3:Y:S01]  /*8810*/  LDL.LU R16, [R1+0x8] ;  /* 0x0000080001107983 */ /* 0x000ee20000300800 */
[C---:B------:R-:W-:Y:S02]  /*8820*/  SEL R19, R5.reuse, R19, !P6 ;  /* 0x0000001305137207 */ /* 0x040fe40007000000 */
[----:B------:R-:W-:-:S02]  /*8830*/  SEL R20, R5, R20, !P6 ;  /* 0x0000001405147207 */ /* 0x000fc40007000000 */
[C---:B0-----:R-:W-:Y:S01]  /*8840*/  SEL R11, R5.reuse, R18, !P6 ;  /* 0x00000012050b7207 */ /* 0x041fe20007000000 */
[----:B------:R-:W-:Y:S01]  /*8850*/  STL [R1+0x10], R12 ;  /* 0x0000100c01007387 */ /* 0x000fe20000100800 */
[----:B------:R-:W-:-:S03]  /*8860*/  SEL R21, R5, R21, !P6 ;  /* 0x0000001505157207 */ /* 0x000fc60007000000 */
[----:B------:R-:W3:Y:S01]  /*8870*/  LDL.LU R15, [R1+0xc] ;  /* 0x00000c00010f7983 */ /* 0x000ee20000300800 */
[----:B------:R-:W-:-:S03]  /*8880*/  SEL R22, R5, R22, !P6 ;  /* 0x0000001605167207 */ /* 0x000fc60007000000 */
[----:B------:R-:W-:Y:S01]  /*8890*/  STL [R1+0x4], R11 ;  /* 0x0000040b01007387 */ /* 0x000fe20000100800 */
[----:B------:R-:W-:-:S03]  /*88a0*/  SEL R23, R5, R23, !P6 ;  /* 0x0000001705177207 */ /* 0x000fc60007000000 */
[----:B------:R0:W-:Y:S01]  /*88b0*/  STL [R1+0x744], R19 ;  /* 0x0007441301007387 */ /* 0x0001e20000100800 */
[C---:B------:R-:W-:Y:S02]  /*88c0*/  SEL R24, R5.reuse, R24, !P6 ;  /* 0x0000001805187207 */ /* 0x040fe40007000000 */
[C---:B------:R-:W-:Y:S01]  /*88d0*/  SEL R25, R5.reuse, R25, !P6 ;  /* 0x0000001905197207 */ /* 0x040fe20007000000 */
[----:B0-----:R-:W3:Y:S04]  /*88e0*/  LDL.LU R19, [R1+0x94] ;  /* 0x0000940001137983 */ /* 0x001ee80000300800 */
[----:B------:R0:W-:Y:S01]  /*88f0*/  STL [R1+0x748], R20 ;  /* 0x0007481401007387 */ /* 0x0001e20000100800 */
[----:B------:R-:W-:-:S03]  /*8900*/  SEL R26, R5, R26, !P6 ;  /* 0x0000001a051a7207 */ /* 0x000fc60007000000 */
        /* <DEDUP_REMOVED lines=20> */
[C---:B------:R-:W-:Y:S02]  /*8a50*/  SEL R14, R5.reuse, R7, !P6 ;  /* 0x00000007050e7207 */ /* 0x040fe40007000000 */
[----:B------:R-:W1:Y:S01]  /*8a60*/  LDC.64 R6, c[0x0][0x388] ;  /* 0x0000e200ff067b82 */ /* 0x000e620000000a00 */
        /* <DEDUP_REMOVED lines=13> */
[----:B--2---:R-:W-:Y:S01]  /*8b40*/  IMAD R0, R0, UR11, RZ ;  /* 0x0000000b00007c24 */ /* 0x004fe2000f8e02ff */
[----:B----4-:R-:W-:Y:S01]  /*8b50*/  SEL R17, R5, R9, !P6 ;  /* 0x0000000905117207 */ /* 0x010fe20007000000 */
[----:B------:R-:W0:Y:S03]  /*8b60*/  LDCU UR11, c[0x0][0x3a8] ;  /* 0x00007500ff0b77ac */ /* 0x000e260008000800 */
[----:B---3--:R-:W-:-:S05]  /*8b70*/  LEA R3, P0, R0, R16, 0x1 ;  /* 0x0000001000037211 */ /* 0x008fca00078008ff */
[----:B------:R2:W-:Y:S04]  /*8b80*/  STL [R1+0x6fc], R3 ;  /* 0x0006fc0301007387 */ /* 0x0005e80000100800 */
[----:B--2---:R-:W2:Y:S01]  /*8b90*/  LDL.LU R3, [R1+0x34] ;  /* 0x0000340001037983 */ /* 0x004ea20000300800 */
[C---:B------:R-:W-:Y:S02]  /*8ba0*/  SEL R16, R5.reuse, R8, !P6 ;  /* 0x0000000805107207 */ /* 0x040fe40007000000 */
[----:B------:R-:W-:Y:S02]  /*8bb0*/  SEL R18, R5, R10, !P6 ;  /* 0x0000000a05127207 */ /* 0x000fe40007000000 */
[----:B------:R-:W-:Y:S01]  /*8bc0*/  LEA.HI.X.SX32 R4, R0, R15, 0x1, P0 ;  /* 0x0000000f00047211 */ /* 0x000fe200000f0eff */
[----:B------:R-:W-:Y:S01]  /*8bd0*/  STL [R1+0x780], R16 ;  /* 0x0007801001007387 */ /* 0x000fe20000100800 */
[----:B------:R-:W-:-:S03]  /*8be0*/  IMAD R15, R2, UR10, RZ ;  /* 0x0000000a020f7c24 */ /* 0x000fc6000f8e02ff */
[----:B------:R-:W-:Y:S04]  /*8bf0*/  STL [R1+0x784], R17 ;  /* 0x0007841101007387 */ /* 0x000fe80000100800 */
[----:B------:R-:W-:Y:S04]  /*8c00*/  STL [R1+0x788], R18 ;  /* 0x0007881201007387 */ /* 0x000fe80000100800 */
[----:B------:R-:W-:Y:S04]  /*8c10*/  STL [R1+0x700], R4 ;  /* 0x0007000401007387 */ /* 0x000fe80000100800 */
[----:B-1----:R-:W-:Y:S04]  /*8c20*/  STL [R1+0x790], R6 ;  /* 0x0007900601007387 */ /* 0x002fe80000100800 */
[----:B------:R-:W-:Y:S04]  /*8c30*/  STL [R1+0x78c], R7 ;  /* 0x00078c0701007387 */ /* 0x000fe80000100800 */
[----:B------:R-:W-:Y:S01]  /*8c40*/  STL [R1+0x794], R15 ;  /* 0x0007940f01007387 */ /* 0x000fe20000100800 */
[----:B------:R-:W-:-:S02]  /*8c50*/  IMAD R0, R29, UR10, RZ ;  /* 0x0000000a1d007c24 */ /* 0x000fc4000f8e02ff */
[----:B------:R-:W-:Y:S02]  /*8c60*/  IMAD R2, R11, UR10, RZ ;  /* 0x0000000a0b027c24 */ /* 0x000fe4000f8e02ff */
[----:B------:R-:W-:Y:S02]  /*8c70*/  IMAD R5, R12, UR10, RZ ;  /* 0x0000000a0c057c24 */ /* 0x000fe4000f8e02ff */
[----:B------:R-:W-:Y:S02]  /*8c80*/  IMAD R8, R13, UR10, RZ ;  /* 0x0000000a0d087c24 */ /* 0x000fe4000f8e02ff */
[----:B------:R-:W-:Y:S02]  /*8c90*/  IMAD R9, R14, UR10, RZ ;  /* 0x0000000a0e097c24 */ /* 0x000fe4000f8e02ff */
[----:B--2---:R-:W-:-:S05]  /*8ca0*/  IMAD R10, R3, UR10, RZ ;  /* 0x0000000a030a7c24 */ /* 0x004fca000f8e02ff */
[----:B------:R-:W-:Y:S04]  /*8cb0*/  STL [R1+0x798], R10 ;  /* 0x0007980a01007387 */ /* 0x000fe80000100800 */
[----:B------:R-:W-:Y:S04]  /*8cc0*/  STL [R1+0x79c], R9 ;  /* 0x00079c0901007387 */ /* 0x000fe80000100800 */
[----:B------:R-:W-:Y:S04]  /*8cd0*/  STL [R1+0x7a0], R8 ;  /* 0x0007a00801007387 */ /* 0x000fe80000100800 */
[----:B------:R-:W-:Y:S04]  /*8ce0*/  STL [R1+0x7a4], R5 ;  /* 0x0007a40501007387 */ /* 0x000fe80000100800 */
[----:B------:R1:W-:Y:S04]  /*8cf0*/  STL [R1+0x7a8], R2 ;  /* 0x0007a80201007387 */ /* 0x0003e80000100800 */
[----:B------:R2:W-:Y:S01]  /*8d00*/  STL [R1+0x7ac], R0 ;  /* 0x0007ac0001007387 */ /* 0x0005e20000100800 */
[----:B------:R-:W-:-:S02]  /*8d10*/  IMAD R3, R26, UR10, RZ ;  /* 0x0000000a1a037c24 */ /* 0x000fc4000f8e02ff */
[----:B-1----:R-:W-:Y:S02]  /*8d20*/  IMAD R2, R28, UR10, RZ ;  /* 0x0000000a1c027c24 */ /* 0x002fe4000f8e02ff */
[----:B--2---:R-:W-:-:S03]  /*8d30*/  IMAD R0, R27, UR10, RZ ;  /* 0x0000000a1b007c24 */ /* 0x004fc6000f8e02ff */
[----:B------:R1:W-:Y:S04]  /*8d40*/  STL [R1], R2 ;  /* 0x0000000201007387 */ /* 0x0003e80000100800 */
[----:B------:R2:W-:Y:S01]  /*8d50*/  STL [R1+0x8], R0 ;  /* 0x0000080001007387 */ /* 0x0005e20000100800 */
[----:B-1----:R-:W-:-:S03]  /*8d60*/  IMAD R2, R25, UR10, RZ ;  /* 0x0000000a19027c24 */ /* 0x002fc6000f8e02ff */
[----:B------:R1:W-:Y:S01]  /*8d70*/  STL [R1+0xc], R3 ;  /* 0x00000c0301007387 */ /* 0x0003e20000100800 */
[----:B--2---:R-:W-:-:S03]  /*8d80*/  IMAD R0, R24, UR10, RZ ;  /* 0x0000000a18007c24 */ /* 0x004fc6000f8e02ff */
[----:B------:R2:W-:Y:S04]  /*8d90*/  STL [R1+0x24], R2 ;  /* 0x0000240201007387 */ /* 0x0005e80000100800 */
[----:B------:R3:W-:Y:S01]  /*8da0*/  STL [R1+0x28], R0 ;  /* 0x0000280001007387 */ /* 0x0007e20000100800 */
[----:B-1----:R-:W-:Y:S02]  /*8db0*/  IMAD R3, R23, UR10, RZ ;  /* 0x0000000a17037c24 */ /* 0x002fe4000f8e02ff */
[----:B--2---:R-:W-:-:S03]  /*8dc0*/  IMAD R2, R22, UR10, RZ ;  /* 0x0000000a16027c24 */ /* 0x004fc6000f8e02ff */
[----:B------:R-:W-:Y:S01]  /*8dd0*/  STL [R1+0x2c], R3 ;  /* 0x00002c0301007387 */ /* 0x000fe20000100800 */
[----:B---3--:R-:W-:-:S03]  /*8de0*/  IMAD R0, R21, UR10, RZ ;  /* 0x0000000a15007c24 */ /* 0x008fc6000f8e02ff */
[----:B------:R-:W-:Y:S04]  /*8df0*/  STL [R1+0x30], R2 ;  /* 0x0000300201007387 */ /* 0x000fe80000100800 */
[----:B------:R1:W-:Y:S04]  /*8e00*/  STL [R1+0x34], R0 ;  /* 0x0000340001007387 */ /* 0x0003e80000100800 */
[----:B-1----:R-:W2:Y:S01]  /*8e10*/  LDL.LU R0, [R1+0xa4] ;  /* 0x0000a40001007983 */ /* 0x002ea20000300800 */
[----:B------:R-:W-:Y:S02]  /*8e20*/  IMAD R3, R20, UR10, RZ ;  /* 0x0000000a14037c24 */ /* 0x000fe4000f8e02ff */
[----:B------:R-:W-:-:S03]  /*8e30*/  IMAD R2, R19, UR10, RZ ;  /* 0x0000000a13027c24 */ /* 0x000fc6000f8e02ff */
[----:B------:R-:W-:Y:S04]  /*8e40*/  STL [R1+0x38], R3 ;  /* 0x0000380301007387 */ /* 0x000fe80000100800 */
[----:B--2---:R1:W-:Y:S04]  /*8e50*/  STL [R1+0x7bc], R0 ;  /* 0x0007bc0001007387 */ /* 0x0043e80000100800 */
[----:B------:R-:W-:Y:S04]  /*8e60*/  STL [R1+0x3c], R2 ;  /* 0x00003c0201007387 */ /* 0x000fe80000100800 */
[----:B-1----:R-:W2:Y:S04]  /*8e70*/  LDL.LU R0, [R1+0xa0] ;  /* 0x0000a00001007983 */ /* 0x002ea80000300800 */
[----:B--2---:R1:W-:Y:S04]  /*8e80*/  STL [R1+0x7c0], R0 ;  /* 0x0007c00001007387 */ /* 0x0043e80000100800 */
[----:B-1----:R-:W2:Y:S04]  /*8e90*/  LDL.LU R0, [R1+0x9c] ;  /* 0x00009c0001007983 */ /* 0x002ea80000300800 */
        /* <DEDUP_REMOVED lines=27> */
[----:B------:R-:W3:Y:S01]  /*9050*/  LDL.LU R19, [R1+0x178] ;  /* 0x0001780001137983 */ /* 0x000ee20000300800 */
[----:B--2---:R-:W-:-:S05]  /*9060*/  IMAD R0, R0, UR10, RZ ;  /* 0x0000000a00007c24 */ /* 0x004fca000f8e02ff */
[----:B------:R1:W-:Y:S04]  /*9070*/  STL [R1+0x40], R0 ;  /* 0x0000400001007387 */ /* 0x0003e80000100800 */
[----:B-1----:R-:W2:Y:S02]  /*9080*/  LDL.LU R0, [R1+0x7c0] ;  /* 0x0007c00001007983 */ /* 0x002ea40000300800 */
[----:B--2---:R-:W-:-:S05]  /*9090*/  IMAD R0, R0, UR10, RZ ;  /* 0x0000000a00007c24 */ /* 0x004fca000f8e02ff */
[----:B------:R1:W-:Y:S04]  /*90a0*/  STL [R1+0x48], R0 ;  /* 0x0000480001007387 */ /* 0x0003e80000100800 */
[----:B-1----:R-:W2:Y:S01]  /*90b0*/  LDL.LU R0, [R1+0x7bc] ;  /* 0x0007bc0001007983 */ /* 0x002ea20000300800 */
[----:B---3--:R-:W-:Y:S02]  /*90c0*/  IMAD R2, R2, UR10, RZ ;  /* 0x0000000a02027c24 */ /* 0x008fe4000f8e02ff */
[----:B------:R-:W-:Y:S02]  /*90d0*/  IMAD R4, R4, UR10, RZ ;  /* 0x0000000a04047c24 */ /* 0x000fe4000f8e02ff */
[----:B--2---:R-:W-:-:S05]  /*90e0*/  IMAD R0, R0, UR10, RZ ;  /* 0x0000000a00007c24 */ /* 0x004fca000f8e02ff */
[----:B------:R4:W-:Y:S04]  /*90f0*/  STL [R1+0x50], R0 ;  /* 0x0000500001007387 */ /* 0x0009e80000100800 */
[----:B------:R1:W-:Y:S01]  /*9100*/  STL [R1+0x54], R2 ;  /* 0x0000540201007387 */ /* 0x0003e20000100800 */
[----:B----4-:R-:W-:Y:S02]  /*9110*/  IMAD R0, R5, UR10, RZ ;  /* 0x0000000a05007c24 */ /* 0x010fe4000f8e02ff */
[----:B------:R-:W-:Y:S02]  /*9120*/  IMAD R5, R8, UR10, RZ ;  /* 0x0000000a08057c24 */ /* 0x000fe4000f8e02ff */
[----:B-1----:R-:W-:Y:S01]  /*9130*/  IMAD R2, R9, UR10, RZ ;  /* 0x0000000a09027c24 */ /* 0x002fe2000f8e02ff */
[----:B------:R1:W-:Y:S04]  /*9140*/  STL [R1+0x5c], R0 ;  /* 0x00005c0001007387 */ /* 0x0003e80000100800 */
[----:B------:R2:W-:Y:S01]  /*9150*/  STL [R1+0x60], R5 ;  /* 0x0000600501007387 */ /* 0x0005e20000100800 */
[----:B-1----:R-:W-:-:S03]  /*9160*/  IMAD R0, R10, UR10, RZ ;  /* 0x0000000a0a007c24 */ /* 0x002fc6000f8e02ff */
[----:B------:R1:W-:Y:S01]  /*9170*/  STL [R1+0x64], R2 ;  /* 0x0000640201007387 */ /* 0x0003e20000100800 */
[----:B--2---:R-:W-:-:S03]  /*9180*/  IMAD R5, R15, UR10, RZ ;  /* 0x0000000a0f057c24 */ /* 0x004fc6000f8e02ff */
[----:B------:R2:W-:Y:S01]  /*9190*/  STL [R1+0x74], R0 ;  /* 0x0000740001007387 */ /* 0x0005e20000100800 */
[----:B-1----:R-:W-:-:S03]  /*91a0*/  IMAD R2, R7, UR10, RZ ;  /* 0x0000000a07027c24 */ /* 0x002fc6000f8e02ff */
[----:B------:R-:W-:Y:S01]  /*91b0*/  STL [R1+0x7c], R5 ;  /* 0x00007c0501007387 */ /* 0x000fe20000100800 */
[----:B--2---:R-:W-:-:S03]  /*91c0*/  IMAD R0, R6, UR10, RZ ;  /* 0x0000000a06007c24 */ /* 0x004fc6000f8e02ff */
[----:B------:R1:W-:Y:S04]  /*91d0*/  STL [R1+0x88], R2 ;  /* 0x0000880201007387 */ /* 0x0003e80000100800 */
        /* <DEDUP_REMOVED lines=10> */
[----:B------:R1:W-:Y:S01]  /*9280*/  STL [R1+0xac], R2 ;  /* 0x0000ac0201007387 */ /* 0x0003e20000100800 */
[----:B------:R-:W-:-:S03]  /*9290*/  IMAD R3, R13, UR10, RZ ;  /* 0x0000000a0d037c24 */ /* 0x000fc6000f8e02ff */
        /* <DEDUP_REMOVED lines=8> */
[----:B------:R1:W-:Y:S01]  /*9320*/  STL [R1+0xd0], R3 ;  /* 0x0000d00301007387 */ /* 0x0003e20000100800 */
[----:B---3--:R-:W-:-:S03]  /*9330*/  IMAD R0, R27, UR10, RZ ;  /* 0x0000000a1b007c24 */ /* 0x008fc6000f8e02ff */
        /* <DEDUP_REMOVED lines=58> */
[----:B----4-:R-:W-:Y:S02]  /*96e0*/  IMAD R5, R5, UR10, RZ ;  /* 0x0000000a05057c24 */ /* 0x010fe4000f8e02ff */
[----:B--2---:R-:W-:-:S05]  /*96f0*/  IMAD R0, R0, UR10, RZ ;  /* 0x0000000a00007c24 */ /* 0x004fca000f8e02ff */
[----:B------:R1:W-:Y:S04]  /*9700*/  STL [R1+0x140], R0 ;  /* 0x0001400001007387 */ /* 0x0003e80000100800 */
[----:B------:R2:W-:Y:S01]  /*9710*/  STL [R1+0x148], R2 ;  /* 0x0001480201007387 */ /* 0x0005e20000100800 */
[----:B-1----:R-:W-:-:S03]  /*9720*/  IMAD R0, R8, UR10, RZ ;  /* 0x0000000a08007c24 */ /* 0x002fc6000f8e02ff */
[----:B------:R1:W-:Y:S01]  /*9730*/  STL [R1+0x14c], R5 ;  /* 0x00014c0501007387 */ /* 0x0003e20000100800 */
[----:B--2---:R-:W-:-:S03]  /*9740*/  IMAD R2, R9, UR10, RZ ;  /* 0x0000000a09027c24 */ /* 0x004fc6000f8e02ff */
        /* <DEDUP_REMOVED lines=10> */
[----:B------:R-:W-:Y:S01]  /*97f0*/  STL [R1+0x170], R5 ;  /* 0x0001700501007387 */ /* 0x000fe20000100800 */
[----:B------:R-:W-:-:S03]  /*9800*/  IMAD R4, R17, UR10, RZ ;  /* 0x0000000a11047c24 */ /* 0x000fc6000f8e02ff */
[----:B------:R2:W-:Y:S01]  /*9810*/  STL [R1+0x178], R0 ;  /* 0x0001780001007387 */ /* 0x0005e20000100800 */
[----:B-1----:R-:W-:-:S05]  /*9820*/  IMAD R2, R18, UR10, RZ ;  /* 0x0000000a12027c24 */ /* 0x002fca000f8e02ff */
[----:B------:R1:W-:Y:S01]  /*9830*/  STL [R1+0x180], R2 ;  /* 0x0001800201007387 */ /* 0x0003e20000100800 */
[----:B--2---:R-:W-:-:S03]  /*9840*/  IMAD R0, R16, UR10, RZ ;  /* 0x0000000a10007c24 */ /* 0x004fc6000f8e02ff */
[----:B------:R-:W-:Y:S04]  /*9850*/  STL [R1+0x188], R4 ;  /* 0x0001880401007387 */ /* 0x000fe80000100800 */
[----:B------:R2:W-:Y:S01]  /*9860*/  STL [R1+0x190], R0 ;  /* 0x0001900001007387 */ /* 0x0005e20000100800 */
[----:B-1----:R-:W-:Y:S02]  /*9870*/  IMAD R2, R3, UR10, RZ ;  /* 0x0000000a03027c24 */ /* 0x002fe4000f8e02ff */
[----:B------:R-:W-:-:S03]  /*9880*/  IMAD R3, R14, UR10, RZ ;  /* 0x0000000a0e037c24 */ /* 0x000fc6000f8e02ff */
        /* <DEDUP_REMOVED lines=26> */
[----:B------:R1:W-:Y:S04]  /*9a30*/  STL [R1+0x130], R3 ;  /* 0x0001300301007387 */ /* 0x0003e80000100800 */
[----:B-1----:R-:W2:Y:S04]  /*9a40*/  LDL.LU R3, [R1+0x120] ;  /* 0x0001200001037983 */ /* 0x002ea80000300800 */
[----:B------:R1:W-:Y:S04]  /*9a50*/  STL [R1+0x12c], R0 ;  /* 0x00012c0001007387 */ /* 0x0003e80000100800 */
[----:B-1----:R-:W3:Y:S01]  /*9a60*/  LDL.LU R0, [R1+0x10c] ;  /* 0x00010c0001007983 */ /* 0x002ee20000300800 */
[----:B------:R-:W-:-:S05]  /*9a70*/  IMAD R2, R19, UR10, RZ ;  /* 0x0000000a13027c24 */ /* 0x000fca000f8e02ff */
[----:B------:R-:W-:Y:S04]  /*9a80*/  STL [R1+0x128], R2 ;  /* 0x0001280201007387 */ /* 0x000fe80000100800 */
[----:B---3--:R1:W-:Y:S04]  /*9a90*/  STL [R1+0x7b0], R0 ;  /* 0x0007b00001007387 */ /* 0x0083e80000100800 */
[----:B-1----:R-:W3:Y:S04]  /*9aa0*/  LDL.LU R0, [R1+0x118] ;  /* 0x0001180001007983 */ /* 0x002ee80000300800 */
[----:B------:R-:W4:Y:S04]  /*9ab0*/  LDL.LU R2, [R1+0x100] ;  /* 0x0001000001027983 */ /* 0x000f280000300800 */
        /* <DEDUP_REMOVED lines=17> */
[----:B------:R-:W4:Y:S01]  /*9bd0*/  LDL.LU R26, [R1+0x68] ;  /* 0x00006800011a7983 */ /* 0x000f220000300800 */
[----:B--2---:R-:W-:-:S03]  /*9be0*/  IMAD R3, R3, UR10, RZ ;  /* 0x0000000a03037c24 */ /* 0x004fc6000f8e02ff */
[----:B------:R-:W2:Y:S04]  /*9bf0*/  LDL.LU R25, [R1+0x58] ;  /* 0x0000580001197983 */ /* 0x000ea80000300800 */
[----:B------:R-:W2:Y:S04]  /*9c00*/  LDL.LU R24, [R1+0x4c] ;  /* 0x00004c0001187983 */ /* 0x000ea80000300800 */
[----:B------:R-:W2:Y:S04]  /*9c10*/  LDL.LU R23, [R1+0x44] ;  /* 0x0000440001177983 */ /* 0x000ea80000300800 */
[----:B------:R-:W2:Y:S04]  /*9c20*/  LDL.LU R22, [R1+0x20] ;  /* 0x0000200001167983 */ /* 0x000ea80000300800 */
[----:B------:R-:W2:Y:S04]  /*9c30*/  LDL.LU R21, [R1+0x1c] ;  /* 0x00001c0001157983 */ /* 0x000ea80000300800 */
[----:B------:R-:W2:Y:S04]  /*9c40*/  LDL.LU R20, [R1+0x18] ;  /* 0x0000180001147983 */ /* 0x000ea80000300800 */
[----:B------:R-:W2:Y:S04]  /*9c50*/  LDL.LU R19, [R1+0x14] ;  /* 0x0000140001137983 */ /* 0x000ea80000300800 */
[----:B------:R-:W2:Y:S04]  /*9c60*/  LDL.LU R4, [R1+0x10] ;  /* 0x0000100001047983 */ /* 0x000ea80000300800 */
[----:B------:R1:W-:Y:S04]  /*9c70*/  STL [R1+0x120], R3 ;  /* 0x0001200301007387 */ /* 0x0003e80000100800 */
[----:B-1----:R-:W2:Y:S01]  /*9c80*/  LDL.LU R3, [R1+0x4] ;  /* 0x0000040001037983 */ /* 0x002ea20000300800 */
[----:B---3--:R-:W-:-:S05]  /*9c90*/  IMAD R0, R0, UR10, RZ ;  /* 0x0000000a00007c24 */ /* 0x008fca000f8e02ff */
[----:B------:R1:W-:Y:S04]  /*9ca0*/  STL [R1+0x118], R0 ;  /* 0x0001180001007387 */ /* 0x0003e80000100800 */
[----:B-1----:R-:W3:Y:S01]  /*9cb0*/  LDL.LU R0, [R1+0x7b0] ;  /* 0x0007b00001007983 */ /* 0x002ee20000300800 */
[----:B----4-:R-:W-:Y:S02]  /*9cc0*/  IMAD R2, R2, UR10, RZ ;  /* 0x0000000a02027c24 */ /* 0x010fe4000f8e02ff */
[----:B------:R-:W-:Y:S02]  /*9cd0*/  IMAD R5, R5, UR10, RZ ;  /* 0x0000000a05057c24 */ /* 0x000fe4000f8e02ff */
[----:B------:R-:W-:Y:S02]  /*9ce0*/  IMAD R8, R8, UR10, RZ ;  /* 0x0000000a08087c24 */ /* 0x000fe4000f8e02ff */
[----:B------:R-:W-:-:S02]  /*9cf0*/  IMAD R9, R9, UR10, RZ ;  /* 0x0000000a09097c24 */ /* 0x000fc4000f8e02ff */
[----:B------:R-:W-:Y:S02]  /*9d00*/  IMAD R10, R10, UR10, RZ ;  /* 0x0000000a0a0a7c24 */ /* 0x000fe4000f8e02ff */
[----:B------:R-:W-:Y:S02]  /*9d10*/  IMAD R15, R15, UR10, RZ ;  /* 0x0000000a0f0f7c24 */ /* 0x000fe4000f8e02ff */
[----:B------:R-:W-:Y:S02]  /*9d20*/  IMAD R6, R6, UR10, RZ ;  /* 0x0000000a06067c24 */ /* 0x000fe4000f8e02ff */
        /* <DEDUP_REMOVED lines=12> */
[----:B--2---:R-:W-:Y:S02]  /*9df0*/  IMAD R25, R25, UR10, RZ ;  /* 0x0000000a19197c24 */ /* 0x004fe4000f8e02ff */
[----:B------:R-:W-:Y:S02]  /*9e00*/  IMAD R24, R24, UR10, RZ ;  /* 0x0000000a18187c24 */ /* 0x000fe4000f8e02ff */
[----:B------:R-:W-:-:S02]  /*9e10*/  IMAD R23, R23, UR10, RZ ;  /* 0x0000000a17177c24 */ /* 0x000fc4000f8e02ff */
[----:B------:R-:W-:Y:S02]  /*9e20*/  IMAD R22, R22, UR10, RZ ;  /* 0x0000000a16167c24 */ /* 0x000fe4000f8e02ff */
[----:B------:R-:W-:Y:S02]  /*9e30*/  IMAD R21, R21, UR10, RZ ;  /* 0x0000000a15157c24 */ /* 0x000fe4000f8e02ff */
[----:B------:R-:W-:Y:S02]  /*9e40*/  IMAD R20, R20, UR10, RZ ;  /* 0x0000000a14147c24 */ /* 0x000fe4000f8e02ff */
[----:B------:R-:W-:Y:S02]  /*9e50*/  IMAD R19, R19, UR10, RZ ;  /* 0x0000000a13137c24 */ /* 0x000fe4000f8e02ff */
[----:B---3--:R-:W-:-:S05]  /*9e60*/  IMAD R0, R0, UR10, RZ ;  /* 0x0000000a00007c24 */ /* 0x008fca000f8e02ff */
[----:B------:R1:W-:Y:S04]  /*9e70*/  STL [R1+0x10c], R0 ;  /* 0x00010c0001007387 */ /* 0x0003e80000100800 */
[----:B-1----:R-:W2:Y:S04]  /*9e80*/  LDL.LU R0, [R1+0x7ac] ;  /* 0x0007ac0001007983 */ /* 0x002ea80000300800 */
[----:B------:R1:W-:Y:S04]  /*9e90*/  STL [R1+0x100], R2 ;  /* 0x0001000201007387 */ /* 0x0003e80000100800 */
[----:B-1----:R-:W3:Y:S04]  /*9ea0*/  LDL.LU R2, [R1+0x7a8] ;  /* 0x0007a80001027983 */ /* 0x002ee80000300800 */
[----:B------:R1:W-:Y:S04]  /*9eb0*/  STL [R1+0xf8], R5 ;  /* 0x0000f80501007387 */ /* 0x0003e80000100800 */
[----:B-1----:R-:W4:Y:S04]  /*9ec0*/  LDL.LU R5, [R1+0x7a4] ;  /* 0x0007a40001057983 */ /* 0x002f280000300800 */
[----:B------:R1:W-:Y:S04]  /*9ed0*/  STL [R1+0xf4], R8 ;  /* 0x0000f40801007387 */ /* 0x0003e80000100800 */
[----:B-1----:R-:W2:Y:S04]  /*9ee0*/  LDL.LU R8, [R1+0x7a0] ;  /* 0x0007a00001087983 */ /* 0x002ea80000300800 */
        /* <DEDUP_REMOVED lines=43> */
[----:B-1----:R-:W3:Y:S04]  /*a1a0*/  LDL.LU R20, [R1+0x748] ;  /* 0x0007480001147983 */ /* 0x002ee80000300800 */
[----:B------:R1:W-:Y:S04]  /*a1b0*/  STL [R1+0x14], R19 ;  /* 0x0000141301007387 */ /* 0x0003e80000100800 */
[----:B-1----:R-:W4:Y:S01]  /*a1c0*/  LDL.LU R19, [R1+0x744] ;  /* 0x0007440001137983 */ /* 0x002f220000300800 */
[----:B------:R-:W-:-:S02]  /*a1d0*/  IMAD R4, R4, UR10, RZ ;  /* 0x0000000a04047c24 */ /* 0x000fc4000f8e02ff */
[----:B------:R-:W-:-:S03]  /*a1e0*/  IMAD R3, R3, UR10, RZ ;  /* 0x0000000a03037c24 */ /* 0x000fc6000f8e02ff */
[----:B------:R1:W-:Y:S04]  /*a1f0*/  STL [R1+0x704], R4 ;  /* 0x0007040401007387 */ /* 0x0003e80000100800 */
[----:B-1----:R-:W4:Y:S04]  /*a200*/  LDL.LU R4, [R1+0x28] ;  /* 0x0000280001047983 */ /* 0x002f280000300800 */
[----:B------:R1:W-:Y:S04]  /*a210*/  STL [R1+0x708], R3 ;  /* 0x0007080301007387 */ /* 0x0003e80000100800 */
[----:B-1----:R-:W4:Y:S01]  /*a220*/  LDL.LU R3, [R1+0x24] ;  /* 0x0000240001037983 */ /* 0x002f220000300800 */
[----:B--2---:R-:W-:-:S02]  /*a230*/  IMAD R21, R21, UR10, RZ ;  /* 0x0000000a15157c24 */ /* 0x004fc4000f8e02ff */
[----:B---3--:R-:W-:Y:S02]  /*a240*/  IMAD R20, R20, UR10, RZ ;  /* 0x0000000a14147c24 */ /* 0x008fe4000f8e02ff */
[----:B----4-:R-:W-:-:S05]  /*a250*/  IMAD R19, R19, UR10, RZ ;  /* 0x0000000a13137c24 */ /* 0x010fca000f8e02ff */
[----:B------:R1:W-:Y:S04]  /*a260*/  STL [R1+0x70c], R19 ;  /* 0x00070c1301007387 */ /* 0x0003e80000100800 */
[----:B-1----:R-:W2:Y:S04]  /*a270*/  LDL.LU R19, [R1+0xc] ;  /* 0x00000c0001137983 */ /* 0x002ea80000300800 */
[----:B------:R1:W-:Y:S04]  /*a280*/  STL [R1+0x710], R20 ;  /* 0x0007101401007387 */ /* 0x0003e80000100800 */
[----:B-1----:R-:W3:Y:S04]  /*a290*/  LDL.LU R20, [R1+0x8] ;  /* 0x0000080001147983 */ /* 0x002ee80000300800 */
[----:B------:R1:W-:Y:S04]  /*a2a0*/  STL [R1+0x714], R21 ;  /* 0x0007141501007387 */ /* 0x0003e80000100800 */
[----:B-1----:R-:W4:Y:S01]  /*a2b0*/  LDL.LU R21, [R1] ;  /* 0x0000000001157983 */ /* 0x002f220000300800 */
[----:B------:R-:W-:-:S02]  /*a2c0*/  IMAD R22, R22, UR10, RZ ;  /* 0x0000000a16167c24 */ /* 0x000fc4000f8e02ff */
[----:B------:R-:W-:Y:S02]  /*a2d0*/  IMAD R23, R23, UR10, RZ ;  /* 0x0000000a17177c24 */ /* 0x000fe4000f8e02ff */
[----:B------:R-:W-:Y:S02]  /*a2e0*/  IMAD R24, R24, UR10, RZ ;  /* 0x0000000a18187c24 */ /* 0x000fe4000f8e02ff */
[----:B------:R-:W-:Y:S01]  /*a2f0*/  IMAD R25, R25, UR10, RZ ;  /* 0x0000000a19197c24 */ /* 0x000fe2000f8e02ff */
[----:B------:R1:W-:Y:S01]  /*a300*/  STL [R1+0x718], R22 ;  /* 0x0007181601007387 */ /* 0x0003e20000100800 */
[----:B------:R-:W-:Y:S02]  /*a310*/  IMAD R26, R26, UR10, RZ ;  /* 0x0000000a1a1a7c24 */ /* 0x000fe4000f8e02ff */
[----:B------:R-:W-:Y:S01]  /*a320*/  IMAD R27, R27, UR10, RZ ;  /* 0x0000000a1b1b7c24 */ /* 0x000fe2000f8e02ff */
[----:B------:R0:W-:Y:S01]  /*a330*/  STL [R1+0x71c], R23 ;  /* 0x00071c1701007387 */ /* 0x0001e20000100800 */
[----:B------:R-:W-:-:S02]  /*a340*/  IMAD R28, R28, UR10, RZ ;  /* 0x0000000a1c1c7c24 */ /* 0x000fc4000f8e02ff */
[----:B------:R-:W-:Y:S01]  /*a350*/  IMAD R29, R29, UR10, RZ ;  /* 0x0000000a1d1d7c24 */ /* 0x000fe2000f8e02ff */
[----:B------:R-:W-:Y:S01]  /*a360*/  STL [R1+0x720], R24 ;  /* 0x0007201801007387 */ /* 0x000fe20000100800 */
[----:B------:R-:W-:Y:S02]  /*a370*/  IMAD R11, R11, UR10, RZ ;  /* 0x0000000a0b0b7c24 */ /* 0x000fe4000f8e02ff */
[----:B------:R-:W-:Y:S01]  /*a380*/  IMAD R12, R12, UR10, RZ ;  /* 0x0000000a0c0c7c24 */ /* 0x000fe2000f8e02ff */
[----:B------:R-:W-:Y:S01]  /*a390*/  STL [R1+0x724], R25 ;  /* 0x0007241901007387 */ /* 0x000fe20000100800 */
[----:B------:R-:W-:-:S03]  /*a3a0*/  IMAD R13, R13, UR10, RZ ;  /* 0x0000000a0d0d7c24 */ /* 0x000fc6000f8e02ff */
[----:B------:R-:W-:Y:S01]  /*a3b0*/  STL [R1+0x728], R26 ;  /* 0x0007281a01007387 */ /* 0x000fe20000100800 */
[----:B-1----:R-:W-:-:S03]  /*a3c0*/  LEA R22, P2, R15, R6, 0x1 ;  /* 0x000000060f167211 */ /* 0x002fc600078408ff */
[----:B------:R-:W-:Y:S04]  /*a3d0*/  STL [R1+0x72c], R27 ;  /* 0x00072c1b01007387 */ /* 0x000fe80000100800 */
[----:B------:R-:W-:Y:S04]  /*a3e0*/  STL [R1+0x730], R28 ;  /* 0x0007301c01007387 */ /* 0x000fe80000100800 */
[----:B------:R-:W-:Y:S04]  /*a3f0*/  STL [R1+0x734], R29 ;  /* 0x0007341d01007387 */ /* 0x000fe80000100800 */
[----:B------:R1:W-:Y:S04]  /*a400*/  STL [R1+0x738], R11 ;  /* 0x0007380b01007387 */ /* 0x0003e80000100800 */
[----:B------:R-:W-:Y:S01]  /*a410*/  STL [R1+0x73c], R12 ;  /* 0x00073c0c01007387 */ /* 0x000fe20000100800 */
[----:B0-----:R-:W-:-:S03]  /*a420*/  LEA R23, P4, R9, R6, 0x1 ;  /* 0x0000000609177211 */ /* 0x001fc600078808ff */
[----:B------:R0:W-:Y:S01]  /*a430*/  STL [R1+0x740], R13 ;  /* 0x0007400d01007387 */ /* 0x0001e20000100800 */
[----:B-1----:R-:W-:-:S03]  /*a440*/  LEA R11, P3, R10, R6, 0x1 ;  /* 0x000000060a0b7211 */ /* 0x002fc600078608ff */
[----:B0-----:R-:W2:Y:S04]  /*a450*/  LDL.LU R13, [R1+0x30] ;  /* 0x00003000010d7983 */ /* 0x001ea80000300800 */
[----:B------:R-:W2:Y:S04]  /*a460*/  LDL.LU R12, [R1+0x34] ;  /* 0x00003400010c7983 */ /* 0x000ea80000300800 */
[----:B------:R0:W-:Y:S04]  /*a470*/  STL [R1+0x6dc], R22 ;  /* 0x0006dc1601007387 */ /* 0x0001e80000100800 */
[----:B------:R1:W-:Y:S01]  /*a480*/  STL [R1+0x398], R11 ;  /* 0x0003980b01007387 */ /* 0x0003e20000100800 */
[----:B0-----:R-:W-:-:S03]  /*a490*/  LEA R22, P5, R8, R6, 0x1 ;  /* 0x0000000608167211 */ /* 0x001fc600078a08ff */
[----:B-1----:R-:W2:Y:S04]  /*a4a0*/  LDL.LU R11, [R1+0x38] ;  /* 0x00003800010b7983 */ /* 0x002ea80000300800 */
[----:B------:R0:W-:Y:S04]  /*a4b0*/  STL [R1+0x390], R23 ;  /* 0x0003901701007387 */ /* 0x0001e80000100800 */
[----:B------:R1:W-:Y:S04]  /*a4c0*/  STL [R1+0x388], R22 ;  /* 0x0003881601007387 */ /* 0x0003e80000100800 */
[----:B------:R-:W2:Y:S01]  /*a4d0*/  LDL.LU R29, [R1+0x3c] ;  /* 0x00003c00011d7983 */ /* 0x000ea20000300800 */
[----:B0-----:R-:W-:-:S02]  /*a4e0*/  LEA R23, P6, R5, R6, 0x1 ;  /* 0x0000000605177211 */ /* 0x001fc400078c08ff */
[----:B-1----:R-:W-:-:S03]  /*a4f0*/  LEA R22, P0, R2, R6, 0x1 ;  /* 0x0000000602167211 */ /* 0x002fc600078008ff */
[----:B------:R-:W-:Y:S04]  /*a500*/  STL [R1+0x380], R23 ;  /* 0x0003801701007387 */ /* 0x000fe80000100800 */
[----:B------:R0:W-:Y:S02]  /*a510*/  STL [R1+0x378], R22 ;  /* 0x0003781601007387 */ /* 0x0001e40000100800 */
[----:B0-----:R-:W-:Y:S02]  /*a520*/  LEA.HI.X.SX32 R22, R15, R7, 0x1, P2 ;  /* 0x000000070f167211 */ /* 0x001fe400010f0eff */
[----:B------:R-:W2:Y:S01]  /*a530*/  LDL.LU R15, [R1+0x2c] ;  /* 0x00002c00010f7983 */ /* 0x000ea20000300800 */
[----:B------:R-:W-:-:S05]  /*a540*/  LEA R23, P1, R0, R6, 0x1 ;  /* 0x0000000600177211 */ /* 0x000fca00078208ff */
[----:B------:R-:W-:Y:S04]  /*a550*/  STL [R1+0x370], R23 ;  /* 0x0003701701007387 */ /* 0x000fe80000100800 */
[----:B------:R-:W2:Y:S04]  /*a560*/  LDL.LU R28, [R1+0x40] ;  /* 0x00004000011c7983 */ /* 0x000ea80000300800 */
[----:B------:R4:W-:Y:S04]  /*a570*/  STL [R1+0x6d8], R22 ;  /* 0x0006d81601007387 */ /* 0x0009e80000100800 */
[----:B------:R-:W2:Y:S01]  /*a580*/  LDL.LU R27, [R1+0x48] ;  /* 0x00004800011b7983 */ /* 0x000ea20000300800 */
[----:B------:R-:W-:-:S02]  /*a590*/  LEA.HI.X.SX32 R10, R10, R7, 0x1, P3 ;  /* 0x000000070a0a7211 */ /* 0x000fc400018f0eff */
[----:B------:R-:W-:Y:S02]  /*a5a0*/  LEA.HI.X.SX32 R8, R8, R7, 0x1, P5 ;  /* 0x0000000708087211 */ /* 0x000fe400028f0eff */
[----:B----4-:R-:W-:-:S05]  /*a5b0*/  LEA R22, P2, R21, R6, 0x1 ;  /* 0x0000000615167211 */ /* 0x010fca00078408ff */
[----:B------:R3:W-:Y:S04]  /*a5c0*/  STL [R1+0x368], R22 ;  /* 0x0003681601007387 */ /* 0x0007e80000100800 */
[----:B------:R0:W-:Y:S04]  /*a5d0*/  STL [R1+0x6d4], R10 ;  /* 0x0006d40a01007387 */ /* 0x0001e80000100800 */
[----:B------:R-:W4:Y:S01]  /*a5e0*/  LDL.LU R26, [R1+0x50] ;  /* 0x00005000011a7983 */ /* 0x000f220000300800 */
[----:B---3--:R-:W-:Y:S02]  /*a5f0*/  LEA R22, P3, R20, R6, 0x1 ;  /* 0x0000000614167211 */ /* 0x008fe400078608ff */
[----:B0-----:R-:W-:-:S03]  /*a600*/  LEA.HI.X.SX32 R10, R9, R7, 0x1, P4 ;  /* 0x00000007090a7211 */ /* 0x001fc600020f0eff */
[----:B------:R-:W-:Y:S04]  /*a610*/  STL [R1+0x360], R22 ;  /* 0x0003601601007387 */ /* 0x000fe80000100800 */
[----:B------:R-:W-:Y:S04]  /*a620*/  STL [R1+0x6d0], R10 ;  /* 0x0006d00a01007387 */ /* 0x000fe80000100800 */
[----:B------:R-:W3:Y:S01]  /*a630*/  LDL.LU R25, [R1+0x54] ;  /* 0x0000540001197983 */ /* 0x000ee20000300800 */
[----:B--2---:R-:W-:-:S05]  /*a640*/  LEA R9, P4, R19, R6, 0x1 ;  /* 0x0000000613097211 */ /* 0x004fca00078808ff */
[----:B------:R0:W-:Y:S04]  /*a650*/  STL [R1+0x358], R9 ;  /* 0x0003580901007387 */ /* 0x0001e80000100800 */
[----:B------:R1:W-:Y:S04]  /*a660*/  STL [R1+0x6c4], R8 ;  /* 0x0006c40801007387 */ /* 0x0003e80000100800 */
[----:B------:R-:W2:Y:S01]  /*a670*/  LDL.LU R24, [R1+0x5c] ;  /* 0x00005c0001187983 */ /* 0x000ea20000300800 */
[----:B0-----:R-:W-:Y:S02]  /*a680*/  LEA R9, P5, R3, R6, 0x1 ;  /* 0x0000000603097211 */ /* 0x001fe400078a08ff */
[----:B-1----:R-:W-:-:S03]  /*a690*/  LEA.HI.X.SX32 R8, R5, R7, 0x1, P6 ;  /* 0x0000000705087211 */ /* 0x002fc600030f0eff */
[----:B------:R-:W-:Y:S01]  /*a6a0*/  STL [R1+0x350], R9 ;  /* 0x0003500901007387 */ /* 0x000fe20000100800 */
[----:B------:R-:W-:Y:S02]  /*a6b0*/  LEA R5, P6, R4, R6, 0x1 ;  /* 0x0000000604057211 */ /* 0x000fe400078c08ff */
[-C--:B------:R-:W-:Y:S01]  /*a6c0*/  LEA.HI.X.SX32 R2, R2, R7.reuse, 0x1, P0 ;  /* 0x0000000702027211 */ /* 0x080fe200000f0eff */
[----:B------:R-:W-:Y:S04]  /*a6d0*/  STL [R1+0x3a4], R8 ;  /* 0x0003a40801007387 */ /* 0x000fe80000100800 */
[----:B------:R-:W2:Y:S04]  /*a6e0*/  LDL.LU R23, [R1+0x60] ;  /* 0x0000600001177983 */ /* 0x000ea80000300800 */
[----:B------:R-:W-:Y:S04]  /*a6f0*/  STL [R1+0x348], R5 ;  /* 0x0003480501007387 */ /* 0x000fe80000100800 */
[----:B------:R0:W-:Y:S04]  /*a700*/  STL [R1+0x3a0], R2 ;  /* 0x0003a00201007387 */ /* 0x0001e80000100800 */
[----:B------:R-:W2:Y:S01]  /*a710*/  LDL.LU R22, [R1+0x64] ;  /* 0x0000640001167983 */ /* 0x000ea20000300800 */
[----:B0-----:R-:W-:-:S02]  /*a720*/  LEA.HI.X.SX32 R2, R0, R7, 0x1, P1 ;  /* 0x0000000700027211 */ /* 0x001fc400008f0eff */
[-C--:B------:R-:W-:Y:S02]  /*a730*/  LEA R0, P1, R13, R6.reuse, 0x1 ;  /* 0x000000060d007211 */ /* 0x080fe400078208ff */
[----:B------:R-:W-:-:S05]  /*a740*/  LEA R5, P0, R15, R6, 0x1 ;  /* 0x000000060f057211 */ /* 0x000fca00078008ff */
[----:B------:R-:W-:Y:S04]  /*a750*/  STL [R1+0x340], R5 ;  /* 0x0003400501007387 */ /* 0x000fe80000100800 */
[----:B------:R0:W-:Y:S02]  /*a760*/  STL [R1+0x374], R2 ;  /* 0x0003740201007387 */ /* 0x0001e40000100800 */
[----:B0-----:R-:W-:Y:S02]  /*a770*/  LEA.HI.X.SX32 R2, R21, R7, 0x1, P2 ;  /* 0x0000000715027211 */ /* 0x001fe400010f0eff */
[----:B------:R-:W2:Y:S04]  /*a780*/  LDL.LU R21, [R1+0x74] ;  /* 0x0000740001157983 */ /* 0x000ea80000300800 */
[----:B------:R0:W-:Y:S04]  /*a790*/  STL [R1+0x338], R0 ;  /* 0x0003380001007387 */ /* 0x0001e80000100800 */
[----:B------:R1:W-:Y:S01]  /*a7a0*/  STL [R1+0x36c], R2 ;  /* 0x00036c0201007387 */ /* 0x0003e20000100800 */
[----:B0-----:R-:W-:-:S02]  /*a7b0*/  LEA R0, P2, R12, R6, 0x1 ;  /* 0x000000060c007211 */ /* 0x001fc400078408ff */
[----:B-1----:R-:W-:Y:S02]  /*a7c0*/  LEA.HI.X.SX32 R2, R20, R7, 0x1, P3 ;  /* 0x0000000714027211 */ /* 0x002fe400018f0eff */
[----:B------:R-:W2:Y:S04]  /*a7d0*/  LDL.LU R20, [R1+0x7c] ;  /* 0x00007c0001147983 */ /* 0x000ea80000300800 */
[----:B------:R0:W-:Y:S04]  /*a7e0*/  STL [R1+0x330], R0 ;  /* 0x0003300001007387 */ /* 0x0001e80000100800 */
[----:B------:R1:W-:Y:S01]  /*a7f0*/  STL [R1+0x364], R2 ;  /* 0x0003640201007387 */ /* 0x0003e20000100800 */
[----:B0-----:R-:W-:-:S02]  /*a800*/  LEA R0, P3, R11, R6, 0x1 ;  /* 0x000000060b007211 */ /* 0x001fc400078608ff */
[-C--:B-1----:R-:W-:Y:S02]  /*a810*/  LEA.HI.X.SX32 R2, R19, R7.reuse, 0x1, P4 ;  /* 0x0000000713027211 */ /* 0x082fe400020f0eff */
[----:B------:R-:W2:Y:S04]  /*a820*/  LDL.LU R19, [R1+0x88] ;  /* 0x0000880001137983 */ /* 0x000ea80000300800 */
[----:B------:R-:W-:Y:S04]  /*a830*/  STL [R1+0x328], R0 ;  /* 0x0003280001007387 */ /* 0x000fe80000100800 */
[----:B------:R0:W-:Y:S02]  /*a840*/  STL [R1+0x35c], R2 ;  /* 0x00035c0201007387 */ /* 0x0001e40000100800 */
[----:B0-----:R-:W-:-:S02]  /*a850*/  LEA.HI.X.SX32 R2, R3, R7, 0x1, P5 ;  /* 0x0000000703027211 */ /* 0x001fc400028f0eff */
[----:B------:R-:W2:Y:S01]  /*a860*/  LDL.LU R3, [R1+0x90] ;  /* 0x0000900001037983 */ /* 0x000ea20000300800 */
[----:B------:R-:W-:-:S05]  /*a870*/  LEA R0, P4, R29, R6, 0x1 ;  /* 0x000000061d007211 */ /* 0x000fca00078808ff */
[----:B------:R-:W-:Y:S04]  /*a880*/  STL [R1+0x320], R0 ;  /* 0x0003200001007387 */ /* 0x000fe80000100800 */
[----:B------:R0:W-:Y:S02]  /*a890*/  STL [R1+0x354], R2 ;  /* 0x0003540201007387 */ /* 0x0001e40000100800 */
[----:B0-----:R-:W-:Y:S02]  /*a8a0*/  LEA.HI.X.SX32 R2, R4, R7, 0x1, P6 ;  /* 0x0000000704027211 */ /* 0x001fe400030f0eff */
        /* <DEDUP_REMOVED lines=11> */
[----:B----4-:R-:W-:-:S05]  /*a960*/  LEA R0, P0, R26, R6, 0x1 ;  /* 0x000000061a007211 */ /* 0x010fca00078008ff */
[----:B------:R3:W-:Y:S04]  /*a970*/  STL [R1+0x308], R0 ;  /* 0x0003080001007387 */ /* 0x0007e80000100800 */
[----:B------:R0:W-:Y:S01]  /*a980*/  STL [R1+0x33c], R2 ;  /* 0x00033c0201007387 */ /* 0x0001e20000100800 */
[----:B---3--:R-:W-:Y:S02]  /*a990*/  LEA R0, P1, R25, R6, 0x1 ;  /* 0x0000000619007211 */ /* 0x008fe400078208ff */
[-C--:B0-----:R-:W-:Y:S02]  /*a9a0*/  LEA.HI.X.SX32 R2, R12, R7.reuse, 0x1, P2 ;  /* 0x000000070c027211 */ /* 0x081fe400010f0eff */
[----:B------:R-:W3:Y:S04]  /*a9b0*/  LDL.LU R12, [R1+0xa4] ;  /* 0x0000a400010c7983 */ /* 0x000ee80000300800 */
[----:B------:R-:W-:Y:S04]  /*a9c0*/  STL [R1+0x300], R0 ;  /* 0x0003000001007387 */ /* 0x000fe80000100800 */
[----:B------:R0:W-:Y:S02]  /*a9d0*/  STL [R1+0x334], R2 ;  /* 0x0003340201007387 */ /* 0x0001e40000100800 */
[----:B0-----:R-:W-:-:S02]  /*a9e0*/  LEA.HI.X.SX32 R2, R11, R7, 0x1, P3 ;  /* 0x000000070b027211 */ /* 0x001fc400018f0eff */
[----:B------:R-:W4:Y:S01]  /*a9f0*/  LDL.LU R11, [R1+0xac] ;  /* 0x0000ac00010b7983 */ /* 0x000f220000300800 */
[----:B--2---:R-:W-:-:S05]  /*aa00*/  LEA R0, P2, R24, R6, 0x1 ;  /* 0x0000000618007211 */ /* 0x004fca00078408ff */
[----:B------:R-:W-:Y:S04]  /*aa10*/  STL [R1+0x2f8], R0 ;  /* 0x0002f80001007387 */ /* 0x000fe80000100800 */
[----:B------:R0:W-:Y:S02]  /*aa20*/  STL [R1+0x32c], R2 ;  /* 0x00032c0201007387 */ /* 0x0001e40000100800 */
[----:B0-----:R-:W-:Y:S02]  /*aa30*/  LEA.HI.X.SX32 R2, R29, R7, 0x1, P4 ;  /* 0x000000071d027211 */ /* 0x001fe400020f0eff */
[----:B------:R-:W2:Y:S01]  /*aa40*/  LDL.LU R29, [R1+0xb4] ;  /* 0x0000b400011d7983 */ /* 0x000ea20000300800 */
[----:B------:R-:W-:-:S05]  /*aa50*/  LEA R0, P3, R23, R6, 0x1 ;  /* 0x0000000617007211 */ /* 0x000fca00078608ff */
[----:B------:R0:W-:Y:S04]  /*aa60*/  STL [R1+0x2f0], R0 ;  /* 0x0002f00001007387 */ /* 0x0001e80000100800 */
[----:B------:R1:W-:Y:S01]  /*aa70*/  STL [R1+0x324], R2 ;  /* 0x0003240201007387 */ /* 0x0003e20000100800 */
[----:B0-----:R-:W-:Y:S02]  /*aa80*/  LEA R0, P4, R22, R6, 0x1 ;  /* 0x0000000616007211 */ /* 0x001fe400078808ff */
        /* <DEDUP_REMOVED lines=41> */
[----:B---3--:R-:W-:-:S05]  /*ad20*/  LEA R0, P5, R12, R6, 0x1 ;  /* 0x000000060c007211 */ /* 0x008fca00078a08ff */
[----:B------:R-:W-:Y:S04]  /*ad30*/  STL [R1+0x2a8], R0 ;  /* 0x0002a80001007387 */ /* 0x000fe80000100800 */
[----:B------:R0:W-:Y:S02]  /*ad40*/  STL [R1+0x2dc], R2 ;  /* 0x0002dc0201007387 */ /* 0x0001e40000100800 */
[-C--:B0-----:R-:W-:Y:S02]  /*ad50*/  LEA.HI.X.SX32 R2, R19, R7.reuse, 0x1, P0 ;  /* 0x0000000713027211 */ /* 0x081fe400000f0eff */
[----:B----4-:R-:W-:Y:S01]  /*ad60*/  LEA R0, P6, R11, R6, 0x1 ;  /* 0x000000060b007211 */ /* 0x010fe200078c08ff */
        /* <DEDUP_REMOVED lines=12> */
[----:B------:R1:W-:Y:S04]  /*ae30*/  STL [R1+0x2c4], R2 ;  /* 0x0002c40201007387 */ /* 0x0003e80000100800 */
[----:B------:R-:W2:Y:S01]  /*ae40*/  LDL.LU R10, [R1+0x110] ;  /* 0x00011000010a7983 */ /* 0x000ea20000300800 */
[----:B0-----:R-:W-:Y:S02]  /*ae50*/  LEA R0, P2, R27, R6, 0x1 ;  /* 0x000000061b007211 */ /* 0x001fe400078408ff */
[----:B-1----:R-:W-:-:S03]  /*ae60*/  LEA.HI.X.SX32 R2, R15, R7, 0x1, P3 ;  /* 0x000000070f027211 */ /* 0x002fc600018f0eff */
[----:B------:R-:W-:Y:S04]  /*ae70*/  STL [R1+0x280], R0 ;  /* 0x0002800001007387 */ /* 0x000fe80000100800 */
[----:B------:R0:W-:Y:S04]  /*ae80*/  STL [R1+0x2bc], R2 ;  /* 0x0002bc0201007387 */ /* 0x0001e80000100800 */
[----:B------:R-:W2:Y:S01]  /*ae90*/  LDL.LU R15, [R1+0x114] ;  /* 0x00011400010f7983 */ /* 0x000ea20000300800 */
[----:B0-----:R-:W-:Y:S02]  /*aea0*/  LEA.HI.X.SX32 R2, R13, R7, 0x1, P4 ;  /* 0x000000070d027211 */ /* 0x001fe400020f0eff */
[----:B------:R-:W-:-:S05]  /*aeb0*/  LEA R0, P3, R26, R6, 0x1 ;  /* 0x000000061a007211 */ /* 0x000fca00078608ff */
        /* <DEDUP_REMOVED lines=34> */
[----:B---3--:R-:W-:-:S05]  /*b0e0*/  LEA R0, P3, R19, R6, 0x1 ;  /* 0x0000000613007211 */ /* 0x008fca00078608ff */
[----:B------:R-:W-:Y:S04]  /*b0f0*/  STL [R1+0x3a8], R0 ;  /* 0x0003a80001007387 */ /* 0x000fe80000100800 */
[----:B------:R0:W-:Y:S04]  /*b100*/  STL [R1+0x274], R2 ;  /* 0x0002740201007387 */ /* 0x0001e80000100800 */
[----:B------:R-:W3:Y:S01]  /*b110*/  LDL.LU R25, [R1+0x15c] ;  /* 0x00015c0001197983 */ /* 0x000ee20000300800 */
[----:B0-----:R-:W-:Y:S02]  /*b120*/  LEA.HI.X.SX32 R2, R24, R7, 0x1, P5 ;  /* 0x0000000718027211 */ /* 0x001fe400028f0eff */
[----:B----4-:R-:W-:-:S05]  /*b130*/  LEA R0, P4, R3, R6, 0x1 ;  /* 0x0000000603007211 */ /* 0x010fca00078808ff */
[----:B------:R-:W-:Y:S04]  /*b140*/  STL [R1+0x3ac], R0 ;  /* 0x0003ac0001007387 */ /* 0x000fe80000100800 */
[----:B------:R0:W-:Y:S04]  /*b150*/  STL [R1+0x26c], R2 ;  /* 0x00026c0201007387 */ /* 0x0001e80000100800 */
[----:B------:R-:W4:Y:S01]  /*b160*/  LDL.LU R24, [R1+0x160] ;  /* 0x0001600001187983 */ /* 0x000f220000300800 */
[----:B0-----:R-:W-:Y:S02]  /*b170*/  LEA.HI.X.SX32 R2, R23, R7, 0x1, P6 ;  /* 0x0000000717027211 */ /* 0x001fe400030f0eff */
[----:B--2---:R-:W-:-:S05]  /*b180*/  LEA R0, P5, R4, R6, 0x1 ;  /* 0x0000000604007211 */ /* 0x004fca00078a08ff */
[----:B------:R0:W-:Y:S04]  /*b190*/  STL [R1+0x3b0], R0 ;  /* 0x0003b00001007387 */ /* 0x0001e80000100800 */
[----:B------:R1:W-:Y:S04]  /*b1a0*/  STL [R1+0x264], R2 ;  /* 0x0002640201007387 */ /* 0x0003e80000100800 */
[----:B------:R-:W2:Y:S01]  /*b1b0*/  LDL.LU R23, [R1+0x168] ;  /* 0x0001680001177983 */ /* 0x000ea20000300800 */
[----:B0-----:R-:W-:Y:S02]  /*b1c0*/  LEA R0, P6, R10, R6, 0x1 ;  /* 0x000000060a007211 */ /* 0x001fe400078c08ff */
[----:B-1----:R-:W-:-:S03]  /*b1d0*/  LEA.HI.X.SX32 R2, R22, R7, 0x1, P0 ;  /* 0x0000000716027211 */ /* 0x002fc600000f0eff */
        /* <DEDUP_REMOVED lines=10> */
[----:B------:R0:W-:Y:S04]  /*b280*/  STL [R1+0x3bc], R0 ;  /* 0x0003bc0001007387 */ /* 0x0001e80000100800 */
[----:B------:R1:W-:Y:S04]  /*b290*/  STL [R1+0x24c], R2 ;  /* 0x00024c0201007387 */ /* 0x0003e80000100800 */
[----:B------:R-:W2:Y:S01]  /*b2a0*/  LDL.LU R20, [R1+0x180] ;  /* 0x0001800001147983 */ /* 0x000ea20000300800 */
[----:B0-----:R-:W-:Y:S02]  /*b2b0*/  LEA R0, P2, R12, R6, 0x1 ;  /* 0x000000060c007211 */ /* 0x001fe400078408ff */
[----:B-1----:R-:W-:-:S03]  /*b2c0*/  LEA.HI.X.SX32 R2, R19, R7, 0x1, P3 ;  /* 0x0000000713027211 */ /* 0x002fc600018f0eff */
[----:B------:R0:W-:Y:S04]  /*b2d0*/  STL [R1+0x3c0], R0 ;  /* 0x0003c00001007387 */ /* 0x0001e80000100800 */
[----:B------:R-:W2:Y:S04]  /*b2e0*/  LDL.LU R19, [R1+0x188] ;  /* 0x0001880001137983 */ /* 0x000ea80000300800 */
[----:B------:R1:W-:Y:S01]  /*b2f0*/  STL [R1+0x240], R2 ;  /* 0x0002400201007387 */ /* 0x0003e20000100800 */
        /* <DEDUP_REMOVED lines=13> */
[----:B------:R-:W2:Y:S01]  /*b3d0*/  LDL.LU R10, [R1+0x198] ;  /* 0x00019800010a7983 */ /* 0x000ea20000300800 */
[----:B------:R-:W-:-:S03]  /*b3e0*/  LEA.HI.X.SX32 R5, R15, R7, 0x1, P0 ;  /* 0x000000070f057211 */ /* 0x000fc600000f0eff */
[----:B------:R-:W-:Y:S01]  /*b3f0*/  STL [R1+0x228], R2 ;  /* 0x0002280201007387 */ /* 0x000fe20000100800 */
[----:B0-----:R-:W-:-:S05]  /*b400*/  LEA R0, P6, R27, R6, 0x1 ;  /* 0x000000061b007211 */ /* 0x001fca00078c08ff */
[----:B------:R0:W-:Y:S04]  /*b410*/  STL [R1+0x3d0], R0 ;  /* 0x0003d00001007387 */ /* 0x0001e80000100800 */
[----:B------:R-:W-:Y:S04]  /*b420*/  STL [R1+0x220], R5 ;  /* 0x0002200501007387 */ /* 0x000fe80000100800 */
        /* <DEDUP_REMOVED lines=24> */
[----:B------:R-:W-:Y:S01]  /*b5b0*/  STL [R1+0x1f8], R0 ;  /* 0x0001f80001007387 */ /* 0x000fe20000100800 */
[----:B------:R-:W-:Y:S02]  /*b5c0*/  LEA R5, P5, R21, R6, 0x1 ;  /* 0x0000000615057211 */ /* 0x000fe400078a08ff */
[----:B0-----:R-:W-:-:S03]  /*b5d0*/  LEA.HI.X.SX32 R2, R27, R7, 0x1, P6 ;  /* 0x000000071b027211 */ /* 0x001fc600030f0eff */
[----:B------:R-:W-:Y:S04]  /*b5e0*/  STL [R1+0x3fc], R5 ;  /* 0x0003fc0501007387 */ /* 0x000fe80000100800 */
[----:B------:R-:W2:Y:S04]  /*b5f0*/  LDL.LU R28, [R1+0x164] ;  /* 0x00016400011c7983 */ /* 0x000ea80000300800 */
[----:B------:R0:W-:Y:S02]  /*b600*/  STL [R1+0x1f0], R2 ;  /* 0x0001f00201007387 */ /* 0x0001e40000100800 */
[----:B0-----:R-:W-:-:S02]  /*b610*/  LEA.HI.X.SX32 R2, R26, R7, 0x1, P0 ;  /* 0x000000071a027211 */ /* 0x001fc400000f0eff */
[----:B------:R-:W-:-:S05]  /*b620*/  LEA R0, P6, R20, R6, 0x1 ;  /* 0x0000000614007211 */ /* 0x000fca00078c08ff */
[----:B------:R0:W-:Y:S04]  /*b630*/  STL [R1+0x404], R0 ;  /* 0x0004040001007387 */ /* 0x0001e80000100800 */
[----:B------:R-:W2:Y:S04]  /*b640*/  LDL.LU R27, [R1+0x158] ;  /* 0x00015800011b7983 */ /* 0x000ea80000300800 */
[----:B------:R1:W-:Y:S01]  /*b650*/  STL [R1+0x1e8], R2 ;  /* 0x0001e80201007387 */ /* 0x0003e20000100800 */
[----:B0-----:R-:W-:-:S05]  /*b660*/  LEA R0, P0, R19, R6, 0x1 ;  /* 0x0000000613007211 */ /* 0x001fca00078008ff */
[----:B------:R0:W-:Y:S04]  /*b670*/  STL [R1+0x40c], R0 ;  /* 0x00040c0001007387 */ /* 0x0001e80000100800 */
[----:B------:R-:W2:Y:S01]  /*b680*/  LDL.LU R26, [R1+0x144] ;  /* 0x00014400011a7983 */ /* 0x000ea20000300800 */
[----:B-1----:R-:W-:-:S05]  /*b690*/  LEA.HI.X.SX32 R2, R25, R7, 0x1, P1 ;  /* 0x0000000719027211 */ /* 0x002fca00008f0eff */
[----:B------:R1:W-:Y:S01]  /*b6a0*/  STL [R1+0x1ec], R2 ;  /* 0x0001ec0201007387 */ /* 0x0003e20000100800 */
[----:B0-----:R-:W-:Y:S02]  /*b6b0*/  LEA R0, P1, R3, R6, 0x1 ;  /* 0x0000000603007211 */ /* 0x001fe400078208ff */
[----:B-1----:R-:W-:-:S03]  /*b6c0*/  LEA.HI.X.SX32 R2, R24, R7, 0x1, P2 ;  /* 0x0000000718027211 */ /* 0x002fc600010f0eff */
        /* <DEDUP_REMOVED lines=8> */
[----:B0-----:R-:W-:-:S05]  /*b750*/  LEA R0, P3, R10, R6, 0x1 ;  /* 0x000000060a007211 */ /* 0x001fca00078608ff */
[----:B------:R-:W-:Y:S04]  /*b760*/  STL [R1+0x424], R0 ;  /* 0x0004240001007387 */ /* 0x000fe80000100800 */
[----:B------:R-:W2:Y:S01]  /*b770*/  LDL.LU R23, [R1+0x134] ;  /* 0x0001340001177983 */ /* 0x000ea20000300800 */
[----:B-1----:R-:W-:-:S05]  /*b780*/  LEA.HI.X.SX32 R2, R22, R7, 0x1, P4 ;  /* 0x0000000716027211 */ /* 0x002fca00020f0eff */
        /* <DEDUP_REMOVED lines=14> */
[----:B------:R4:W-:Y:S04]  /*b870*/  STL [R1+0x43c], R0 ;  /* 0x00043c0001007387 */ /* 0x0009e80000100800 */
[----:B------:R-:W3:Y:S04]  /*b880*/  LDL.LU R19, [R1+0x120] ;  /* 0x0001200001137983 */ /* 0x000ee80000300800 */
[----:B------:R0:W-:Y:S01]  /*b890*/  STL [R1+0x21c], R2 ;  /* 0x00021c0201007387 */ /* 0x0001e20000100800 */
[----:B----4-:R-:W-:Y:S02]  /*b8a0*/  LEA R0, P0, R11, R6, 0x1 ;  /* 0x000000060b007211 */ /* 0x010fe400078008ff */
[----:B0-----:R-:W-:-:S03]  /*b8b0*/  LEA.HI.X.SX32 R2, R3, R7, 0x1, P1 ;  /* 0x0000000703027211 */ /* 0x001fc600008f0eff */
[----:B------:R2:W-:Y:S04]  /*b8c0*/  STL [R1+0x444], R0 ;  /* 0x0004440001007387 */ /* 0x0005e80000100800 */
[----:B------:R-:W4:Y:S04]  /*b8d0*/  LDL.LU R3, [R1+0x118] ;  /* 0x0001180001037983 */ /* 0x000f280000300800 */
[----:B------:R0:W-:Y:S01]  /*b8e0*/  STL [R1+0x224], R2 ;  /* 0x0002240201007387 */ /* 0x0001e20000100800 */
[----:B--2---:R-:W-:Y:S02]  /*b8f0*/  LEA R0, P1, R29, R6, 0x1 ;  /* 0x000000061d007211 */ /* 0x004fe400078208ff */
[----:B0-----:R-:W-:-:S03]  /*b900*/  LEA.HI.X.SX32 R2, R4, R7, 0x1, P2 ;  /* 0x0000000704027211 */ /* 0x001fc600010f0eff */
[----:B------:R-:W-:Y:S04]  /*b910*/  STL [R1+0x44c], R0 ;  /* 0x00044c0001007387 */ /* 0x000fe80000100800 */
[----:B------:R-:W2:Y:S04]  /*b920*/  LDL.LU R4, [R1+0x10c] ;  /* 0x00010c0001047983 */ /* 0x000ea80000300800 */
[----:B------:R0:W-:Y:S04]  /*b930*/  STL [R1+0x22c], R2 ;  /* 0x00022c0201007387 */ /* 0x0001e80000100800 */
[----:B------:R-:W2:Y:S01]  /*b940*/  LDL.LU R9, [R1+0x100] ;  /* 0x0001000001097983 */ /* 0x000ea20000300800 */
[----:B0-----:R-:W-:-:S02]  /*b950*/  LEA.HI.X.SX32 R2, R10, R7, 0x1, P3 ;  /* 0x000000070a027211 */ /* 0x001fc400018f0eff */
[----:B------:R-:W-:-:S05]  /*b960*/  LEA R0, P2, R28, R6, 0x1 ;  /* 0x000000061c007211 */ /* 0x000fca00078408ff */
[----:B------:R-:W-:Y:S04]  /*b970*/  STL [R1+0x454], R0 ;  /* 0x0004540001007387 */ /* 0x000fe80000100800 */
[----:B------:R0:W-:Y:S04]  /*b980*/  STL [R1+0x234], R2 ;  /* 0x0002340201007387 */ /* 0x0001e80000100800 */
[----:B------:R-:W2:Y:S01]  /*b990*/  LDL.LU R10, [R1+0xf8] ;  /* 0x0000f800010a7983 */ /* 0x000ea20000300800 */
[-C--:B0-----:R-:W-:Y:S02]  /*b9a0*/  LEA.HI.X.SX32 R2, R15, R7.reuse, 0x1, P4 ;  /* 0x000000070f027211 */ /* 0x081fe400020f0eff */
[----:B------:R-:W-:-:S02]  /*b9b0*/  LEA.HI.X.SX32 R5, R13, R7, 0x1, P5 ;  /* 0x000000070d057211 */ /* 0x000fc400028f0eff */
[----:B------:R-:W-:-:S05]  /*b9c0*/  LEA R0, P3, R27, R6, 0x1 ;  /* 0x000000061b007211 */ /* 0x000fca00078608ff */
[----:B------:R0:W-:Y:S04]  /*b9d0*/  STL [R1+0x45c], R0 ;  /* 0x00045c0001007387 */ /* 0x0001e80000100800 */
[----:B------:R-:W-:Y:S04]  /*b9e0*/  STL [R1+0x23c], R2 ;  /* 0x00023c0201007387 */ /* 0x000fe80000100800 */
[----:B------:R-:W2:Y:S01]  /*b9f0*/  LDL.LU R15, [R1+0xf4] ;  /* 0x0000f400010f7983 */ /* 0x000ea20000300800 */
[----:B0-----:R-:W-:-:S05]  /*ba00*/  LEA R0, P4, R26, R6, 0x1 ;  /* 0x000000061a007211 */ /* 0x001fca00078808ff */
[----:B------:R0:W-:Y:S04]  /*ba10*/  STL [R1+0x464], R0 ;  /* 0x0004640001007387 */ /* 0x0001e80000100800 */
[----:B------:R1:W-:Y:S04]  /*ba20*/  STL [R1+0x244], R5 ;  /* 0x0002440501007387 */ /* 0x0003e80000100800 */
[----:B------:R-:W2:Y:S01]  /*ba30*/  LDL.LU R13, [R1+0xf0] ;  /* 0x0000f000010d7983 */ /* 0x000ea20000300800 */
[----:B0-----:R-:W-:Y:S02]  /*ba40*/  LEA.HI.X.SX32 R0, R12, R7, 0x1, P6 ;  /* 0x000000070c007211 */ /* 0x001fe400030f0eff */
[----:B------:R-:W-:-:S05]  /*ba50*/  LEA R2, P5, R25, R6, 0x1 ;  /* 0x0000000619027211 */ /* 0x000fca00078a08ff */
[----:B------:R0:W-:Y:S04]  /*ba60*/  STL [R1+0x46c], R2 ;  /* 0x00046c0201007387 */ /* 0x0001e80000100800 */
[----:B------:R-:W-:Y:S01]  /*ba70*/  STL [R1+0x37c], R0 ;  /* 0x00037c0001007387 */ /* 0x000fe20000100800 */
[----:B-1----:R-:W-:-:S05]  /*ba80*/  LEA R5, P6, R24, R6, 0x1 ;  /* 0x0000000618057211 */ /* 0x002fca00078c08ff */
[----:B------:R1:W-:Y:S04]  /*ba90*/  STL [R1+0x474], R5 ;  /* 0x0004740501007387 */ /* 0x0003e80000100800 */
[----:B------:R-:W2:Y:S01]  /*baa0*/  LDL.LU R12, [R1+0xe0] ;  /* 0x0000e000010c7983 */ /* 0x000ea20000300800 */
[-C--:B0-----:R-:W-:Y:S02]  /*bab0*/  LEA.HI.X.SX32 R2, R11, R7.reuse, 0x1, P0 ;  /* 0x000000070b027211 */ /* 0x081fe400000f0eff */
[----:B-1----:R-:W-:-:S03]  /*bac0*/  LEA.HI.X.SX32 R5, R29, R7, 0x1, P1 ;  /* 0x000000071d057211 */ /* 0x002fc600008f0eff */
[----:B------:R0:W-:Y:S01]  /*bad0*/  STL [R1+0x384], R2 ;  /* 0x0003840201007387 */ /* 0x0001e20000100800 */
[----:B------:R-:W-:-:S05]  /*bae0*/  LEA R0, P0, R23, R6, 0x1 ;  /* 0x0000000617007211 */ /* 0x000fca00078008ff */
[----:B------:R1:W-:Y:S04]  /*baf0*/  STL [R1+0x47c], R0 ;  /* 0x00047c0001007387 */ /* 0x0003e80000100800 */
[----:B------:R1:W-:Y:S04]  /*bb00*/  STL [R1+0x38c], R5 ;  /* 0x00038c0501007387 */ /* 0x0003e80000100800 */
[----:B------:R-:W2:Y:S01]  /*bb10*/  LDL.LU R11, [R1+0xd4] ;  /* 0x0000d400010b7983 */ /* 0x000ea20000300800 */
[----:B0-----:R-:W-:Y:S02]  /*bb20*/  LEA R2, P1, R22, R6, 0x1 ;  /* 0x0000000616027211 */ /* 0x001fe400078208ff */
[----:B-1----:R-:W-:-:S03]  /*bb30*/  LEA.HI.X.SX32 R0, R28, R7, 0x1, P2 ;  /* 0x000000071c007211 */ /* 0x002fc600010f0eff */
[----:B------:R0:W-:Y:S04]  /*bb40*/  STL [R1+0x484], R2 ;  /* 0x0004840201007387 */ /* 0x0001e80000100800 */
[----:B------:R-:W-:Y:S01]  /*bb50*/  STL [R1+0x394], R0 ;  /* 0x0003940001007387 */ /* 0x000fe20000100800 */
[----:B------:R-:W-:-:S05]  /*bb60*/  LEA R5, P2, R21, R6, 0x1 ;  /* 0x0000000615057211 */ /* 0x000fca00078408ff */
[----:B------:R1:W-:Y:S04]  /*bb70*/  STL [R1+0x48c], R5 ;  /* 0x00048c0501007387 */ /* 0x0003e80000100800 */
[----:B------:R-:W2:Y:S01]  /*bb80*/  LDL.LU R29, [R1+0xc8] ;  /* 0x0000c800011d7983 */ /* 0x000ea20000300800 */
[-C--:B0-----:R-:W-:Y:S02]  /*bb90*/  LEA.HI.X.SX32 R2, R27, R7.reuse, 0x1, P3 ;  /* 0x000000071b027211 */ /* 0x081fe400018f0eff */
[----:B-1----:R-:W-:-:S03]  /*bba0*/  LEA.HI.X.SX32 R5, R26, R7, 0x1, P4 ;  /* 0x000000071a057211 */ /* 0x002fc600020f0eff */
[----:B------:R-:W-:Y:S01]  /*bbb0*/  STL [R1+0x39c], R2 ;  /* 0x00039c0201007387 */ /* 0x000fe20000100800 */
[----:B------:R-:W-:-:S05]  /*bbc0*/  LEA R0, P3, R20, R6, 0x1 ;  /* 0x0000000614007211 */ /* 0x000fca00078608ff */
[----:B------:R0:W-:Y:S04]  /*bbd0*/  STL [R1+0x494], R0 ;  /* 0x0004940001007387 */ /* 0x0001e80000100800 */
[----:B------:R4:W-:Y:S04]  /*bbe0*/  STL [R1+0x3d8], R5 ;  /* 0x0003d80501007387 */ /* 0x0009e80000100800 */
[----:B------:R-:W2:Y:S01]  /*bbf0*/  LDL.LU R28, [R1+0xc4] ;  /* 0x0000c400011c7983 */ /* 0x000ea20000300800 */
[----:B0-----:R-:W-:Y:S02]  /*bc00*/  LEA.HI.X.SX32 R0, R25, R7, 0x1, P5 ;  /* 0x0000000719007211 */ /* 0x001fe400028f0eff */
[----:B---3--:R-:W-:-:S05]  /*bc10*/  LEA R2, P4, R19, R6, 0x1 ;  /* 0x0000000613027211 */ /* 0x008fca00078808ff */
[----:B------:R0:W-:Y:S04]  /*bc20*/  STL [R1+0x49c], R2 ;  /* 0x00049c0201007387 */ /* 0x0001e80000100800 */
[----:B------:R-:W-:Y:S01]  /*bc30*/  STL [R1+0x3e0], R0 ;  /* 0x0003e00001007387 */ /* 0x000fe20000100800 */
[----:B----4-:R-:W-:-:S05]  /*bc40*/  LEA R5, P5, R3, R6, 0x1 ;  /* 0x0000000603057211 */ /* 0x010fca00078a08ff */
[----:B------:R1:W-:Y:S04]  /*bc50*/  STL [R1+0x4a4], R5 ;  /* 0x0004a40501007387 */ /* 0x0003e80000100800 */
[----:B------:R-:W3:Y:S01]  /*bc60*/  LDL.LU R27, [R1+0xc0] ;  /* 0x0000c000011b7983 */ /* 0x000ee20000300800 */
[-C--:B0-----:R-:W-:Y:S02]  /*bc70*/  LEA.HI.X.SX32 R2, R24, R7.reuse, 0x1, P6 ;  /* 0x0000000718027211 */ /* 0x081fe400030f0eff */
[----:B-1----:R-:W-:-:S03]  /*bc80*/  LEA.HI.X.SX32 R5, R23, R7, 0x1, P0 ;  /* 0x0000000717057211 */ /* 0x002fc600000f0eff */
[----:B------:R0:W-:Y:S01]  /*bc90*/  STL [R1+0x3e8], R2 ;  /* 0x0003e80201007387 */ /* 0x0001e20000100800 */
[----:B--2---:R-:W-:-:S05]  /*bca0*/  LEA R0, P6, R4, R6, 0x1 ;  /* 0x0000000604007211 */ /* 0x004fca00078c08ff */
[----:B------:R1:W-:Y:S04]  /*bcb0*/  STL [R1+0x4ac], R0 ;  /* 0x0004ac0001007387 */ /* 0x0003e80000100800 */
[----:B------:R2:W-:Y:S04]  /*bcc0*/  STL [R1+0x3f0], R5 ;  /* 0x0003f00501007387 */ /* 0x0005e80000100800 */
[----:B------:R-:W4:Y:S01]  /*bcd0*/  LDL.LU R26, [R1+0xb0] ;  /* 0x0000b000011a7983 */ /* 0x000f220000300800 */
[----:B0-----:R-:W-:Y:S02]  /*bce0*/  LEA R2, P0, R9, R6, 0x1 ;  /* 0x0000000609027211 */ /* 0x001fe400078008ff */
[----:B-1----:R-:W-:-:S03]  /*bcf0*/  LEA.HI.X.SX32 R0, R22, R7, 0x1, P1 ;  /* 0x0000000716007211 */ /* 0x002fc600008f0eff */
[----:B------:R0:W-:Y:S04]  /*bd00*/  STL [R1+0x4b4], R2 ;  /* 0x0004b40201007387 */ /* 0x0001e80000100800 */
[----:B------:R-:W-:Y:S01]  /*bd10*/  STL [R1+0x3f8], R0 ;  /* 0x0003f80001007387 */ /* 0x000fe20000100800 */
[----:B--2---:R-:W-:Y:S02]  /*bd20*/  LEA R5, P1, R10, R6, 0x1 ;  /* 0x000000060a057211 */ /* 0x004fe400078208ff */
        /* <DEDUP_REMOVED lines=8> */
[----:B------:R1:W-:Y:S04]  /*bdb0*/  STL [R1+0x408], R2 ;  /* 0x0004080201007387 */ /* 0x0003e80000100800 */
[----:B------:R-:W2:Y:S01]  /*bdc0*/  LDL.LU R23, [R1+0x8c] ;  /* 0x00008c0001177983 */ /* 0x000ea20000300800 */
[----:B0-----:R-:W-:-:S05]  /*bdd0*/  LEA R0, P3, R13, R6, 0x1 ;  /* 0x000000060d007211 */ /* 0x001fca00078608ff */
[----:B------:R-:W-:Y:S01]  /*bde0*/  STL [R1+0x4cc], R0 ;  /* 0x0004cc0001007387 */ /* 0x000fe20000100800 */
[----:B-1----:R-:W-:-:S03]  /*bdf0*/  LEA.HI.X.SX32 R2, R19, R7, 0x1, P4 ;  /* 0x0000000713027211 */ /* 0x002fc600020f0eff */
[----:B------:R-:W2:Y:S04]  /*be00*/  LDL.LU R22, [R1+0x84] ;  /* 0x0000840001167983 */ /* 0x000ea80000300800 */
[----:B------:R0:W-:Y:S04]  /*be10*/  STL [R1+0x410], R2 ;  /* 0x0004100201007387 */ /* 0x0001e80000100800 */
[----:B------:R-:W2:Y:S01]  /*be20*/  LDL.LU R21, [R1+0x80] ;  /* 0x0000800001157983 */ /* 0x000ea20000300800 */
[----:B0-----:R-:W-:Y:S02]  /*be30*/  LEA.HI.X.SX32 R2, R3, R7, 0x1, P5 ;  /* 0x0000000703027211 */ /* 0x001fe400028f0eff */
[----:B------:R-:W-:-:S05]  /*be40*/  LEA R0, P4, R12, R6, 0x1 ;  /* 0x000000060c007211 */ /* 0x000fca00078808ff */
[----:B------:R0:W-:Y:S04]  /*be50*/  STL [R1+0x4d4], R0 ;  /* 0x0004d40001007387 */ /* 0x0001e80000100800 */
[----:B------:R-:W2:Y:S04]  /*be60*/  LDL.LU R20, [R1+0x78] ;  /* 0x0000780001147983 */ /* 0x000ea80000300800 */
[----:B------:R1:W-:Y:S04]  /*be70*/  STL [R1+0x418], R2 ;  /* 0x0004180201007387 */ /* 0x0003e80000100800 */
[----:B------:R-:W2:Y:S01]  /*be80*/  LDL.LU R19, [R1+0x70] ;  /* 0x0000700001137983 */ /* 0x000ea20000300800 */
[----:B0-----:R-:W-:-:S02]  /*be90*/  LEA R0, P5, R11, R6, 0x1 ;  /* 0x000000060b007211 */ /* 0x001fc400078a08ff */
[----:B-1----:R-:W-:-:S03]  /*bea0*/  LEA.HI.X.SX32 R2, R4, R7, 0x1, P6 ;  /* 0x0000000704027211 */ /* 0x002fc600030f0eff */
[----:B------:R0:W-:Y:S04]  /*beb0*/  STL [R1+0x4dc], R0 ;  /* 0x0004dc0001007387 */ /* 0x0001e80000100800 */
[----:B------:R-:W2:Y:S04]  /*bec0*/  LDL.LU R3, [R1+0x6c] ;  /* 0x00006c0001037983 */ /* 0x000ea80000300800 */
[----:B------:R1:W-:Y:S04]  /*bed0*/  STL [R1+0x420], R2 ;  /* 0x0004200201007387 */ /* 0x0003e80000100800 */
[----:B------:R-:W2:Y:S01]  /*bee0*/  LDL.LU R4, [R1+0x68] ;  /* 0x0000680001047983 */ /* 0x000ea20000300800 */
[----:B0-----:R-:W-:-:S02]  /*bef0*/  LEA R0, P6, R29, R6, 0x1 ;  /* 0x000000061d007211 */ /* 0x001fc400078c08ff */
[----:B-1----:R-:W-:-:S03]  /*bf00*/  LEA.HI.X.SX32 R2, R9, R7, 0x1, P0 ;  /* 0x0000000709027211 */ /* 0x002fc600000f0eff */
[----:B------:R0:W-:Y:S04]  /*bf10*/  STL [R1+0x4e4], R0 ;  /* 0x0004e40001007387 */ /* 0x0001e80000100800 */
[----:B0-----:R-:W2:Y:S04]  /*bf20*/  LDL.LU R0, [R1+0x58] ;  /* 0x0000580001007983 */ /* 0x001ea80000300800 */
[----:B------:R0:W-:Y:S01]  /*bf30*/  STL [R1+0x428], R2 ;  /* 0x0004280201007387 */ /* 0x0001e20000100800 */
[----:B------:R-:W-:-:S03]  /*bf40*/  LEA R5, P0, R28, R6, 0x1 ;  /* 0x000000061c057211 */ /* 0x000fc600078008ff */
[----:B0-----:R-:W2:Y:S01]  /*bf50*/  LDL.LU R2, [R1+0x4c] ;  /* 0x00004c0001027983 */ /* 0x001ea20000300800 */
[----:B------:R-:W-:-:S03]  /*bf60*/  LEA.HI.X.SX32 R8, R10, R7, 0x1, P1 ;  /* 0x000000070a087211 */ /* 0x000fc600008f0eff */
[----:B------:R0:W-:Y:S04]  /*bf70*/  STL [R1+0x4ec], R5 ;  /* 0x0004ec0501007387 */ /* 0x0001e80000100800 */
[----:B0-----:R-:W2:Y:S04]  /*bf80*/  LDL.LU R5, [R1+0x44] ;  /* 0x0000440001057983 */ /* 0x001ea80000300800 */
[----:B------:R0:W-:Y:S04]  /*bf90*/  STL [R1+0x430], R8 ;  /* 0x0004300801007387 */ /* 0x0001e80000100800 */
[----:B0-----:R-:W2:Y:S01]  /*bfa0*/  LDL.LU R8, [R1+0x20] ;  /* 0x0000200001087983 */ /* 0x001ea20000300800 */
[----:B------:R-:W-:-:S02]  /*bfb0*/  LEA.HI.X.SX32 R10, R15, R7, 0x1, P2 ;  /* 0x000000070f0a7211 */ /* 0x000fc400010f0eff */
[----:B---3--:R-:W-:-:S05]  /*bfc0*/  LEA R9, P1, R27, R6, 0x1 ;  /* 0x000000061b097211 */ /* 0x008fca00078208ff */
[----:B------:R0:W-:Y:S04]  /*bfd0*/  STL [R1+0x4f4], R9 ;  /* 0x0004f40901007387 */ /* 0x0001e80000100800 */
[----:B0-----:R-:W3:Y:S04]  /*bfe0*/  LDL.LU R9, [R1+0x1c] ;  /* 0x00001c0001097983 */ /* 0x001ee80000300800 */
[----:B------:R0:W-:Y:S01]  /*bff0*/  STL [R1+0x438], R10 ;  /* 0x0004380a01007387 */ /* 0x0001e20000100800 */
[----:B----4-:R-:W-:-:S03]  /*c000*/  LEA R15, P2, R26, R6, 0x1 ;  /* 0x000000061a0f7211 */ /* 0x010fc600078408ff */
[----:B0-----:R-:W4:Y:S04]  /*c010*/  LDL.LU R10, [R1+0x18] ;  /* 0x00001800010a7983 */ /* 0x001f280000300800 */
[----:B------:R0:W-:Y:S04]  /*c020*/  STL [R1+0x4fc], R15 ;  /* 0x0004fc0f01007387 */ /* 0x0001e80000100800 */
[----:B0-----:R-:W3:Y:S01]  /*c030*/  LDL.LU R15, [R1+0x14] ;  /* 0x00001400010f7983 */ /* 0x001ee20000300800 */
[-C--:B------:R-:W-:Y:S02]  /*c040*/  LEA.HI.X.SX32 R13, R13, R7.reuse, 0x1, P3 ;  /* 0x000000070d0d7211 */ /* 0x080fe400018f0eff */
[----:B------:R-:W-:-:S03]  /*c050*/  LEA.HI.X.SX32 R12, R12, R7, 0x1, P4 ;  /* 0x000000070c0c7211 */ /* 0x000fc600020f0eff */
[----:B------:R2:W-:Y:S02]  /*c060*/  STL [R1+0x440], R13 ;  /* 0x0004400d01007387 */ /* 0x0005e40000100800 */
[----:B--2---:R-:W-:-:S05]  /*c070*/  LEA R13, P3, R25, R6, 0x1 ;  /* 0x00000006190d7211 */ /* 0x004fca00078608ff */
[----:B------:R0:W-:Y:S01]  /*c080*/  STL [R1+0x504], R13 ;  /* 0x0005040d01007387 */ /* 0x0001e20000100800 */
[----:B------:R-:W-:-:S03]  /*c090*/  LEA.HI.X.SX32 R11, R11, R7, 0x1, P5 ;  /* 0x000000070b0b7211 */ /* 0x000fc600028f0eff */
[----:B0-----:R-:W2:Y:S04]  /*c0a0*/  LDL.LU R13, [R1+0x740] ;  /* 0x00074000010d7983 */ /* 0x001ea80000300800 */
[----:B------:R0:W-:Y:S01]  /*c0b0*/  STL [R1+0x448], R12 ;  /* 0x0004480c01007387 */ /* 0x0001e20000100800 */
[----:B------:R-:W-:Y:S02]  /*c0c0*/  LEA.HI.X.SX32 R29, R29, R7, 0x1, P6 ;  /* 0x000000071d1d7211 */ /* 0x000fe400030f0eff */
[----:B0-----:R-:W-:-:S05]  /*c0d0*/  LEA R12, P4, R24, R6, 0x1 ;  /* 0x00000006180c7211 */ /* 0x001fca00078808ff */
[----:B------:R0:W-:Y:S04]  /*c0e0*/  STL [R1+0x50c], R12 ;  /* 0x00050c0c01007387 */ /* 0x0001e80000100800 */
[----:B0-----:R-:W2:Y:S04]  /*c0f0*/  LDL.LU R12, [R1+0x73c] ;  /* 0x00073c00010c7983 */ /* 0x001ea80000300800 */
[----:B------:R0:W-:Y:S02]  /*c100*/  STL [R1+0x450], R11 ;  /* 0x0004500b01007387 */ /* 0x0001e40000100800 */
[----:B0-----:R-:W-:-:S05]  /*c110*/  LEA R11, P5, R23, R6, 0x1 ;  /* 0x00000006170b7211 */ /* 0x001fca00078a08ff */
[----:B------:R0:W-:Y:S01]  /*c120*/  STL [R1+0x514], R11 ;  /* 0x0005140b01007387 */ /* 0x0001e20000100800 */
[----:B------:R-:W-:-:S03]  /*c130*/  LEA.HI.X.SX32 R28, R28, R7, 0x1, P0 ;  /* 0x000000071c1c7211 */ /* 0x000fc600000f0eff */
        /* <DEDUP_REMOVED lines=52> */
[----:B---3--:R-:W-:-:S05]  /*c480*/  LEA R19, P2, R9, R6, 0x1 ;  /* 0x0000000609137211 */ /* 0x008fca00078408ff */
[----:B------:R0:W-:Y:S01]  /*c490*/  STL [R1+0x564], R19 ;  /* 0x0005641301007387 */ /* 0x0001e20000100800 */
[----:B------:R-:W-:-:S03]  /*c4a0*/  LEA.HI.X.SX32 R4, R4, R7, 0x1, P4 ;  /* 0x0000000704047211 */ /* 0x000fc600020f0eff */
[----:B0-----:R-:W3:Y:S04]  /*c4b0*/  LDL.LU R19, [R1+0x70c] ;  /* 0x00070c0001137983 */ /* 0x001ee80000300800 */
[----:B------:R4:W-:Y:S02]  /*c4c0*/  STL [R1+0x4b0], R3 ;  /* 0x0004b00301007387 */ /* 0x0009e40000100800 */
[----:B----4-:R-:W-:-:S05]  /*c4d0*/  LEA R3, P3, R10, R6, 0x1 ;  /* 0x000000060a037211 */ /* 0x010fca00078608ff */
[----:B------:R0:W-:Y:S04]  /*c4e0*/  STL [R1+0x568], R3 ;  /* 0x0005680301007387 */ /* 0x0001e80000100800 */
[----:B0-----:R-:W4:Y:S04]  /*c4f0*/  LDL.LU R3, [R1+0x708] ;  /* 0x0007080001037983 */ /* 0x001f280000300800 */
[----:B------:R0:W-:Y:S02]  /*c500*/  STL [R1+0x4b8], R4 ;  /* 0x0004b80401007387 */ /* 0x0001e40000100800 */
[----:B0-----:R-:W-:-:S05]  /*c510*/  LEA R4, P4, R15, R6, 0x1 ;  /* 0x000000060f047211 */ /* 0x001fca00078808ff */
[----:B------:R0:W-:Y:S04]  /*c520*/  STL [R1+0x56c], R4 ;  /* 0x00056c0401007387 */ /* 0x0001e80000100800 */
[----:B0-----:R-:W2:Y:S01]  /*c530*/  LDL.LU R4, [R1+0x704] ;  /* 0x0007040001047983 */ /* 0x001ea20000300800 */
[----:B------:R-:W-:-:S05]  /*c540*/  LEA.HI.X.SX32 R0, R0, R7, 0x1, P5 ;  /* 0x0000000700007211 */ /* 0x000fca00028f0eff */
[----:B------:R2:W-:Y:S01]  /*c550*/  STL [R1+0x4c0], R0 ;  /* 0x0004c00001007387 */ /* 0x0005e20000100800 */
[----:B------:R-:W-:Y:S02]  /*c560*/  IMAD R14, R14, UR10, RZ ;  /* 0x0000000a0e0e7c24 */ /* 0x000fe4000f8e02ff */
[----:B------:R-:W-:Y:S02]  /*c570*/  IMAD R16, R16, UR10, RZ ;  /* 0x0000000a10107c24 */ /* 0x000fe4000f8e02ff */
[----:B------:R-:W-:Y:S02]  /*c580*/  IMAD R17, R17, UR10, RZ ;  /* 0x0000000a11117c24 */ /* 0x000fe4000f8e02ff */
[----:B------:R-:W-:Y:S01]  /*c590*/  IMAD R18, R18, UR10, RZ ;  /* 0x0000000a12127c24 */ /* 0x000fe2000f8e02ff */
[----:B------:R-:W-:Y:S01]  /*c5a0*/  USHF.R.S32.HI UR5, URZ, 0x1f, UR4 ;  /* 0x0000001fff057899 */ /* 0x000fe20008011404 */
[----:B------:R-:W0:Y:S03]  /*c5b0*/  LDCU UR10, c[0x0][0x3a8] ;  /* 0x00007500ff0a77ac */ /* 0x000e260008000800 */
[----:B------:R-:W-:-:S04]  /*c5c0*/  ULEA.HI UR5, UR5, UR4, URZ, 0x6 ;  /* 0x0000000405057291 */ /* 0x000fc8000f8f30ff */
[----:B------:R-:W-:Y:S01]  /*c5d0*/  USHF.R.S32.HI UR5, URZ, 0x6, UR5 ;  /* 0x00000006ff057899 */ /* 0x000fe20008011405 */
[----:B--2---:R-:W-:-:S05]  /*c5e0*/  LEA R0, P5, R4, R6, 0x1 ;  /* 0x0000000604007211 */ /* 0x004fca00078a08ff */
[----:B------:R1:W-:Y:S02]  /*c5f0*/  STL [R1+0x570], R0 ;  /* 0x0005700001007387 */ /* 0x0003e40000100800 */
[----:B-1----:R-:W-:Y:S02]  /*c600*/  LEA.HI.X.SX32 R0, R2, R7, 0x1, P6 ;  /* 0x0000000702007211 */ /* 0x002fe400030f0eff */
[----:B----4-:R-:W-:-:S03]  /*c610*/  LEA R2, P6, R3, R6, 0x1 ;  /* 0x0000000603027211 */ /* 0x010fc600078c08ff */
[----:B------:R1:W-:Y:S04]  /*c620*/  STL [R1+0x4c8], R0 ;  /* 0x0004c80001007387 */ /* 0x0003e80000100800 */
[----:B------:R2:W-:Y:S01]  /*c630*/  STL [R1+0x574], R2 ;  /* 0x0005740201007387 */ /* 0x0005e20000100800 */
[-C--:B-1----:R-:W-:Y:S02]  /*c640*/  LEA.HI.X.SX32 R0, R5, R7.reuse, 0x1, P0 ;  /* 0x0000000705007211 */ /* 0x082fe400000f0eff */
[-C--:B---3--:R-:W-:Y:S02]  /*c650*/  LEA R5, P0, R19, R6.reuse, 0x1 ;  /* 0x0000000613057211 */ /* 0x088fe400078008ff */
[----:B--2---:R-:W-:Y:S01]  /*c660*/  LEA.HI.X.SX32 R2, R8, R7, 0x1, P1 ;  /* 0x0000000708027211 */ /* 0x004fe200008f0eff */
[----:B------:R1:W-:Y:S04]  /*c670*/  STL [R1+0x4d0], R0 ;  /* 0x0004d00001007387 */ /* 0x0003e80000100800 */
[----:B------:R2:W-:Y:S01]  /*c680*/  STL [R1+0x578], R5 ;  /* 0x0005780501007387 */ /* 0x0005e20000100800 */
[----:B-1----:R-:W-:-:S03]  /*c690*/  LEA R0, P1, R20, R6, 0x1 ;  /* 0x0000000614007211 */ /* 0x002fc600078208ff */
[----:B------:R1:W-:Y:S01]  /*c6a0*/  STL [R1+0x4d8], R2 ;  /* 0x0004d80201007387 */ /* 0x0003e20000100800 */
[----:B--2---:R-:W-:-:S03]  /*c6b0*/  LEA.HI.X.SX32 R5, R9, R7, 0x1, P2 ;  /* 0x0000000709057211 */ /* 0x004fc600010f0eff */
        /* <DEDUP_REMOVED lines=12> */
[----:B------:R2:W5:Y:S04]  /*c780*/  LDL.LU R4, [R1+0x700] ;  /* 0x0007000001047983 */ /* 0x0005680000300800 */
[----:B------:R3:W-:Y:S01]  /*c790*/  STL [R1+0x690], R0 ;  /* 0x0006900001007387 */ /* 0x0007e20000100800 */
[----:B-1----:R-:W-:-:S03]  /*c7a0*/  LEA R2, P5, R24, R6, 0x1 ;  /* 0x0000000618027211 */ /* 0x002fc600078a08ff */
[----:B------:R1:W-:Y:S01]  /*c7b0*/  STL [R1+0x4f8], R5 ;  /* 0x0004f80501007387 */ /* 0x0003e20000100800 */
[----:B---3--:R-:W-:-:S03]  /*c7c0*/  LEA.HI.X.SX32 R0, R3, R7, 0x1, P6 ;  /* 0x0000000703007211 */ /* 0x008fc600030f0eff */
[----:B------:R2:W5:Y:S01]  /*c7d0*/  LDL.LU R3, [R1+0x6fc] ;  /* 0x0006fc0001037983 */ /* 0x0005620000300800 */
[----:B-1----:R-:W-:-:S03]  /*c7e0*/  LEA.HI.X.SX32 R5, R19, R7, 0x1, P0 ;  /* 0x0000000713057211 */ /* 0x002fc600000f0eff */
[----:B------:R1:W-:Y:S04]  /*c7f0*/  STL [R1+0x694], R2 ;  /* 0x0006940201007387 */ /* 0x0003e80000100800 */
[----:B------:R3:W-:Y:S01]  /*c800*/  STL [R1+0x500], R0 ;  /* 0x0005000001007387 */ /* 0x0007e20000100800 */
[-C--:B-1----:R-:W-:Y:S02]  /*c810*/  LEA R2, P6, R25, R6.reuse, 0x1 ;  /* 0x0000000619027211 */ /* 0x082fe400078c08ff */
[----:B---3--:R-:W-:-:S03]  /*c820*/  LEA R0, P0, R26, R6, 0x1 ;  /* 0x000000061a007211 */ /* 0x008fc600078008ff */
[----:B------:R1:W-:Y:S04]  /*c830*/  STL [R1+0x698], R2 ;  /* 0x0006980201007387 */ /* 0x0003e80000100800 */
[----:B------:R3:W-:Y:S04]  /*c840*/  STL [R1+0x508], R5 ;  /* 0x0005080501007387 */ /* 0x0007e80000100800 */
[----:B------:R4:W-:Y:S01]  /*c850*/  STL [R1+0x69c], R0 ;  /* 0x00069c0001007387 */ /* 0x0009e20000100800 */
[----:B-1----:R-:W-:Y:S02]  /*c860*/  LEA.HI.X.SX32 R2, R20, R7, 0x1, P1 ;  /* 0x0000000714027211 */ /* 0x002fe400008f0eff */
[----:B---3--:R-:W-:-:S03]  /*c870*/  LEA R5, P1, R27, R6, 0x1 ;  /* 0x000000061b057211 */ /* 0x008fc600078208ff */
[----:B------:R1:W-:Y:S01]  /*c880*/  STL [R1+0x510], R2 ;  /* 0x0005100201007387 */ /* 0x0003e20000100800 */
[----:B----4-:R-:W-:-:S03]  /*c890*/  LEA.HI.X.SX32 R0, R21, R7, 0x1, P2 ;  /* 0x0000000715007211 */ /* 0x010fc600010f0eff */
[----:B------:R3:W-:Y:S04]  /*c8a0*/  STL [R1+0x6a4], R5 ;  /* 0x0006a40501007387 */ /* 0x0007e80000100800 */
[----:B------:R4:W-:Y:S01]  /*c8b0*/  STL [R1+0x518], R0 ;  /* 0x0005180001007387 */ /* 0x0009e20000100800 */
[----:B-1----:R-:W-:Y:S02]  /*c8c0*/  LEA R2, P2, R28, R6, 0x1 ;  /* 0x000000061c027211 */ /* 0x002fe400078408ff */
[----:B---3--:R-:W-:-:S03]  /*c8d0*/  LEA.HI.X.SX32 R5, R22, R7, 0x1, P3 ;  /* 0x0000000716057211 */ /* 0x008fc600018f0eff */
[----:B------:R1:W-:Y:S01]  /*c8e0*/  STL [R1+0x6a8], R2 ;  /* 0x0006a80201007387 */ /* 0x0003e20000100800 */
[----:B----4-:R-:W-:-:S03]  /*c8f0*/  LEA R0, P3, R29, R6, 0x1 ;  /* 0x000000061d007211 */ /* 0x010fc600078608ff */
        /* <DEDUP_REMOVED lines=12> */
[----:B------:R3:W-:Y:S01]  /*c9c0*/  STL [R1+0x538], R5 ;  /* 0x0005380501007387 */ /* 0x0007e20000100800 */
[----:B------:R-:W4:Y:S01]  /*c9d0*/  S2R R9, SR_TID.X ;  /* 0x0000000000097919 */ /* 0x000f220000002100 */
[----:B-1----:R-:W-:Y:S02]  /*c9e0*/  LEA.HI.X.SX32 R2, R26, R7, 0x1, P0 ;  /* 0x000000071a027211 */ /* 0x002fe400000f0eff */
[----:B------:R1:W-:Y:S01]  /*c9f0*/  STL [R1+0x6b8], R0 ;  /* 0x0006b80001007387 */ /* 0x0003e20000100800 */
[----:B---3--:R-:W-:-:S03]  /*ca00*/  LEA R5, P0, R14, R6, 0x1 ;  /* 0x000000060e057211 */ /* 0x008fc600078008ff */
[----:B------:R3:W-:Y:S01]  /*ca10*/  STL [R1+0x540], R2 ;  /* 0x0005400201007387 */ /* 0x0007e20000100800 */
[----:B-1----:R-:W-:-:S03]  /*ca20*/  LEA.HI.X.SX32 R0, R27, R7, 0x1, P1 ;  /* 0x000000071b007211 */ /* 0x002fc600008f0eff */
[----:B------:R1:W-:Y:S01]  /*ca30*/  STL [R1+0x6bc], R5 ;  /* 0x0006bc0501007387 */ /* 0x0003e20000100800 */
[----:B---3--:R-:W-:-:S03]  /*ca40*/  LEA R2, P1, R16, R6, 0x1 ;  /* 0x0000000610027211 */ /* 0x008fc600078208ff */
[----:B------:R3:W-:Y:S01]  /*ca50*/  STL [R1+0x548], R0 ;  /* 0x0005480001007387 */ /* 0x0007e20000100800 */
[----:B-1----:R-:W-:-:S03]  /*ca60*/  LEA.HI.X.SX32 R5, R28, R7, 0x1, P2 ;  /* 0x000000071c057211 */ /* 0x002fc600010f0eff */
[----:B------:R1:W-:Y:S01]  /*ca70*/  STL [R1+0x6c8], R2 ;  /* 0x0006c80201007387 */ /* 0x0003e20000100800 */
[----:B---3--:R-:W-:-:S03]  /*ca80*/  LEA R0, P2, R17, R6, 0x1 ;  /* 0x0000000611007211 */ /* 0x008fc600078408ff */
[----:B------:R3:W-:Y:S04]  /*ca90*/  STL [R1+0x550], R5 ;  /* 0x0005500501007387 */ /* 0x0007e80000100800 */
[----:B------:R0:W-:Y:S01]  /*caa0*/  STL [R1+0x6cc], R0 ;  /* 0x0006cc0001007387 */ /* 0x0001e20000100800 */
[----:B-1----:R-:W-:Y:S02]  /*cab0*/  LEA.HI.X.SX32 R2, R29, R7, 0x1, P3 ;  /* 0x000000071d027211 */ /* 0x002fe400018f0eff */
[----:B---3--:R-:W-:-:S03]  /*cac0*/  LEA R5, P3, R18, R6, 0x1 ;  /* 0x0000000612057211 */ /* 0x008fc600078608ff */
[----:B------:R1:W-:Y:S01]  /*cad0*/  STL [R1+0x558], R2 ;  /* 0x0005580201007387 */ /* 0x0003e20000100800 */
[----:B0-----:R-:W-:-:S03]  /*cae0*/  LEA.HI.X.SX32 R0, R11, R7, 0x1, P4 ;  /* 0x000000070b007211 */ /* 0x001fc600020f0eff */
[----:B------:R0:W-:Y:S04]  /*caf0*/  STL [R1+0x6c0], R5 ;  /* 0x0006c00501007387 */ /* 0x0001e80000100800 */
[----:B------:R3:W-:Y:S01]  /*cb00*/  STL [R1+0x1d4], R0 ;  /* 0x0001d40001007387 */ /* 0x0007e20000100800 */
[-C--:B-1----:R-:W-:Y:S02]  /*cb10*/  LEA.HI.X.SX32 R2, R12, R7.reuse, 0x1, P5 ;  /* 0x000000070c027211 */ /* 0x082fe400028f0eff */
[----:B0-----:R-:W-:-:S03]  /*cb20*/  LEA.HI.X.SX32 R5, R13, R7, 0x1, P6 ;  /* 0x000000070d057211 */ /* 0x001fc600030f0eff */
[----:B------:R0:W-:Y:S01]  /*cb30*/  STL [R1+0x1d8], R2 ;  /* 0x0001d80201007387 */ /* 0x0001e20000100800 */
[----:B---3--:R-:W-:-:S03]  /*cb40*/  LEA.HI.X.SX32 R0, R14, R7, 0x1, P0 ;  /* 0x000000070e007211 */ /* 0x008fc600000f0eff */
[----:B------:R-:W-:Y:S04]  /*cb50*/  STL [R1+0x1dc], R5 ;  /* 0x0001dc0501007387 */ /* 0x000fe80000100800 */
[----:B------:R1:W-:Y:S01]  /*cb60*/  STL [R1+0x1e0], R0 ;  /* 0x0001e00001007387 */ /* 0x0003e20000100800 */
[----:B0-----:R-:W-:-:S05]  /*cb70*/  LEA.HI.X.SX32 R2, R16, R7, 0x1, P1 ;  /* 0x0000000710027211 */ /* 0x001fca00008f0eff */
[----:B------:R0:W-:Y:S01]  /*cb80*/  STL [R1+0x680], R2 ;  /* 0x0006800201007387 */ /* 0x0001e20000100800 */
[----:B-1----:R-:W-:-:S05]  /*cb90*/  LEA.HI.X.SX32 R0, R17, R7, 0x1, P2 ;  /* 0x0000000711007211 */ /* 0x002fca00010f0eff */
[----:B------:R4:W-:Y:S01]  /*cba0*/  STL [R1+0x688], R0 ;  /* 0x0006880001007387 */ /* 0x0009e20000100800 */
[----:B0-----:R-:W-:-:S05]  /*cbb0*/  LEA.HI.X.SX32 R2, R18, R7, 0x1, P3 ;  /* 0x0000000712027211 */ /* 0x001fca00018f0eff */
[----:B------:R-:W-:Y:S01]  /*cbc0*/  STL [R1+0x1e4], R2 ;  /* 0x0001e40201007387 */ /* 0x000fe20000100800 */
[----:B----4-:R-:W-:-:S03]  /*cbd0*/  IMAD.SHL.U32 R0, R9, 0x20, RZ ;  /* 0x0000002009007824 */ /* 0x010fc600078e00ff */
[----:B------:R-:W-:Y:S04]  /*cbe0*/  STL [R1+0x670], RZ ;  /* 0x000670ff01007387 */ /* 0x000fe80000100800 */
[----:B------:R0:W-:Y:S04]  /*cbf0*/  STL [R1+0x6f8], R0 ;  /* 0x0006f80001007387 */ /* 0x0001e80000100800 */
[----:B------:R2:W-:Y:S04]  /*cc00*/  STL [R1+0x674], RZ ;  /* 0x000674ff01007387 */ /* 0x0005e80000100800 */
        /* <DEDUP_REMOVED lines=20> */
[----:B------:R2:W-:Y:S01]  /*cd50*/  STL [R1+0x628], RZ ;  /* 0x000628ff01007387 */ /* 0x0005e20000100800 */
[----:B------:R-:W1:Y:S03]  /*cd60*/  S2R R8, SR_TID.X ;  /* 0x0000000000087919 */ /* 0x000e660000002100 */
        /* <DEDUP_REMOVED lines=28> */
[----:B-1----:R-:W-:-:S03]  /*cf30*/  SHF.R.U32.HI R15, RZ, 0x5, R8 ;  /* 0x00000005ff0f7819 */ /* 0x002fc60000011608 */
[----:B------:R2:W-:Y:S01]  /*cf40*/  STL [R1+0x5bc], RZ ;  /* 0x0005bcff01007387 */ /* 0x0005e20000100800 */
[----:B------:R-:W-:-:S03]  /*cf50*/  SHF.R.U32.HI R10, RZ, 0x5, R8 ;  /* 0x00000005ff0a7819 */ /* 0x000fc60000011608 */
[----:B------:R2:W-:Y:S04]  /*cf60*/  STL [R1+0x5a0], RZ ;  /* 0x0005a0ff01007387 */ /* 0x0005e80000100800 */
[----:B------:R2:W-:Y:S04]  /*cf70*/  STL [R1+0x5a4], RZ ;  /* 0x0005a4ff01007387 */ /* 0x0005e80000100800 */
[----:B------:R2:W-:Y:S01]  /*cf80*/  STL [R1+0x5a8], RZ ;  /* 0x0005a8ff01007387 */ /* 0x0005e20000100800 */
[----:B------:R-:W-:-:S03]  /*cf90*/  SGXT.U32 R15, R15, 0x3 ;  /* 0x000000030f0f781a */ /* 0x000fc60000000000 */
[----:B------:R2:W-:Y:S01]  /*cfa0*/  STL [R1+0x5ac], RZ ;  /* 0x0005acff01007387 */ /* 0x0005e20000100800 */
[----:B------:R-:W-:-:S03]  /*cfb0*/  SGXT.U32 R10, R10, 0x3 ;  /* 0x000000030a0a781a */ /* 0x000fc60000000000 */
[----:B------:R2:W-:Y:S04]  /*cfc0*/  STL [R1+0x590], RZ ;  /* 0x000590ff01007387 */ /* 0x0005e80000100800 */
[----:B------:R2:W-:Y:S04]  /*cfd0*/  STL [R1+0x594], RZ ;  /* 0x000594ff01007387 */ /* 0x0005e80000100800 */
[----:B------:R2:W-:Y:S01]  /*cfe0*/  STL [R1+0x598], RZ ;  /* 0x000598ff01007387 */ /* 0x0005e20000100800 */
[----:B------:R-:W-:-:S03]  /*cff0*/  LOP3.LUT R10, R10, 0x28, RZ, 0xfc, !PT ;  /* 0x000000280a0a7812 */ /* 0x000fc600078efcff */
[----:B------:R2:W-:Y:S01]  /*d000*/  STL [R1+0x59c], RZ ;  /* 0x00059cff01007387 */ /* 0x0005e20000100800 */
[----:B------:R-:W-:-:S03]  /*d010*/  LOP3.LUT R15, R15, 0x20, RZ, 0xfc, !PT ;  /* 0x000000200f0f7812 */ /* 0x000fc600078efcff */
[----:B------:R2:W-:Y:S04]  /*d020*/  STL [R1+0x580], RZ ;  /* 0x000580ff01007387 */ /* 0x0005e80000100800 */
[----:B------:R2:W-:Y:S04]  /*d030*/  STL [R1+0x584], RZ ;  /* 0x000584ff01007387 */ /* 0x0005e80000100800 */
[----:B------:R2:W-:Y:S04]  /*d040*/  STL [R1+0x588], RZ ;  /* 0x000588ff01007387 */ /* 0x0005e80000100800 */
[----:B------:R2:W-:Y:S01]  /*d050*/  STL [R1+0x58c], RZ ;  /* 0x00058cff01007387 */ /* 0x0005e20000100800 */
[----:B------:R-:W-:Y:S01]  /*d060*/  IMAD R5, R10, UR11, RZ ;  /* 0x0000000b0a057c24 */ /* 0x000fe2000f8e02ff */
[----:B------:R-:W-:Y:S01]  /*d070*/  LOP3.LUT R8, R8, 0x3f, RZ, 0xc0, !PT ;  /* 0x0000003f08087812 */ /* 0x000fe200078ec0ff */
[----:B0-----:R-:W-:Y:S01]  /*d080*/  IMAD R0, R15, UR11, RZ ;  /* 0x0000000b0f007c24 */ /* 0x001fe2000f8e02ff */
[----:B------:R-:W-:-:S02]  /*d090*/  SHF.R.U32.HI R15, RZ, 0x5, R9 ;  /* 0x00000005ff0f7819 */ /* 0x000fc40000011609 */
[--C-:B------:R-:W-:Y:S02]  /*d0a0*/  SHF.R.U32.HI R10, RZ, 0x5, R9.reuse ;  /* 0x00000005ff0a7819 */ /* 0x100fe40000011609 */
[----:B------:R-:W-:Y:S01]  /*d0b0*/  SHF.R.U32.HI R9, RZ, 0x5, R9 ;  /* 0x00000005ff097819 */ /* 0x000fe20000011609 */
[----:B------:R-:W-:Y:S01]  /*d0c0*/  IMAD R2, R8, UR6, RZ ;  /* 0x0000000608027c24 */ /* 0x000fe2000f8e02ff */
[----:B------:R-:W-:Y:S02]  /*d0d0*/  SGXT.U32 R15, R15, 0x3 ;  /* 0x000000030f0f781a */ /* 0x000fe40000000000 */
[----:B------:R-:W-:Y:S02]  /*d0e0*/  SGXT.U32 R9, R9, 0x3 ;  /* 0x000000030909781a */ /* 0x000fe40000000000 */
[----:B------:R-:W-:Y:S02]  /*d0f0*/  SGXT.U32 R10, R10, 0x3 ;  /* 0x000000030a0a781a */ /* 0x000fe40000000000 */
[----:B------:R-:W-:-:S02]  /*d100*/  LOP3.LUT R9, R9, 0x18, RZ, 0xfc, !PT ;  /* 0x0000001809097812 */ /* 0x000fc400078efcff */
[----:B------:R-:W-:Y:S02]  /*d110*/  LOP3.LUT R10, R10, 0x10, RZ, 0xfc, !PT ;  /* 0x000000100a0a7812 */ /* 0x000fe400078efcff */
[----:B------:R-:W-:Y:S02]  /*d120*/  LOP3.LUT R15, R15, 0x8, RZ, 0xfc, !PT ;  /* 0x000000080f0f7812 */ /* 0x000fe400078efcff */
[----:B------:R-:W-:Y:S01]  /*d130*/  SHF.R.S32.HI R0, RZ, 0x1f, R2 ;  /* 0x0000001fff007819 */ /* 0x000fe20000011402 */
[----:B------:R-:W-:Y:S02]  /*d140*/  IMAD R5, R9, UR11, RZ ;  /* 0x0000000b09057c24 */ /* 0x000fe4000f8e02ff */
[----:B------:R-:W-:Y:S01]  /*d150*/  IMAD R6, R10, UR11, RZ ;  /* 0x0000000b0a067c24 */ /* 0x000fe2000f8e02ff */
[C---:B------:R-:W-:Y:S01]  /*d160*/  SHF.L.U64.HI R0, R2.reuse, 0x1, R0 ;  /* 0x0000000102007819 */ /* 0x040fe20000010200 */
[----:B------:R-:W-:Y:S02]  /*d170*/  IMAD R5, R15, UR11, RZ ;  /* 0x0000000b0f057c24 */ /* 0x000fe4000f8e02ff */
[----:B--2---:R-:W-:-:S07]  /*d180*/  IMAD.SHL.U32 R2, R2, 0x2, RZ ;  /* 0x0000000202027824 */ /* 0x004fce00078e00ff */
.L_x_2:
[----:B------:R-:W0:Y:S01]  /*d190*/  S2R R17, SR_TID.X ;  /* 0x0000000000117919 */ /* 0x000e220000002100 */
[----:B------:R-:W1:Y:S01]  /*d1a0*/  LDCU UR4, c[0x0][0x3a8] ;  /* 0x00007500ff0477ac */ /* 0x000e620008000800 */
[--C-:B-----5:R-:W-:Y:S01]  /*d1b0*/  IMAD.MOV.U32 R18, RZ, RZ, R3.reuse ;  /* 0x000000ffff127224 */ /* 0x120fe200078e0003 */
[----:B------:R-:W-:Y:S01]  /*d1c0*/  PRMT R3, RZ, 0x7610, R3 ;  /* 0x00007610ff037816 */ /* 0x000fe20000000003 */
[----:B------:R-:W2:Y:S01]  /*d1d0*/  S2R R11, SR_TID.X ;  /* 0x00000000000b7919 */ /* 0x000ea20000002100 */
[----:B------:R-:W-:Y:S01]  /*d1e0*/  IMAD.MOV.U32 R19, RZ, RZ, R4 ;  /* 0x000000ffff137224 */ /* 0x000fe200078e0004 */
[----:B------:R-:W3:Y:S01]  /*d1f0*/  LDCU UR6, c[0x0][0x3a8] ;  /* 0x00007500ff0677ac */ /* 0x000ee20008000800 */
[----:B------:R-:W-:Y:S01]  /*d200*/  PRMT R20, RZ, 0x7610, R20 ;  /* 0x00007610ff147816 */ /* 0x000fe20000000014 */
[----:B------:R-:W4:Y:S01]  /*d210*/  S2R R5, SR_TID.X ;  /* 0x0000000000057919 */ /* 0x000f220000002100 */
[----:B------:R-:W-:Y:S01]  /*d220*/  PRMT R12, RZ, 0x7610, R12 ;  /* 0x00007610ff0c7816 */ /* 0x000fe2000000000c */
[----:B------:R-:W-:Y:S04]  /*d230*/  STL [R1+0x1064], R21 ;  /* 0x0010641501007387 */ /* 0x000fe80000100800 */
[----:B------:R-:W-:Y:S04]  /*d240*/  STL [R1+0x1060], R23 ;  /* 0x0010601701007387 */ /* 0x000fe80000100800 */
[----:B------:R-:W-:Y:S04]  /*d250*/  STL [R1+0x105c], R25 ;  /* 0x00105c1901007387 */ /* 0x000fe80000100800 */
[----:B------:R-:W-:Y:S04]  /*d260*/  STL [R1+0x1068], R25 ;  /* 0x0010681901007387 */ /* 0x000fe80000100800 */
[----:B------:R-:W-:Y:S01]  /*d270*/  STL [R1+0x1058], R26 ;  /* 0x0010581a01007387 */ /* 0x000fe20000100800 */
[----:B0-----:R-:W-:-:S03]  /*d280*/  SHF.R.U32.HI R7, RZ, 0x5, R17 ;  /* 0x00000005ff077819 */ /* 0x001fc60000011611 */
[----:B------:R-:W-:Y:S01]  /*d290*/  STL [R1+0x1054], R29 ;  /* 0x0010541d01007387 */ /* 0x000fe20000100800 */
[----:B--2---:R-:W-:-:S03]  /*d2a0*/  SHF.R.U32.HI R14, RZ, 0x5, R11 ;  /* 0x00000005ff0e7819 */ /* 0x004fc6000001160b */
[----:B------:R-:W-:Y:S01]  /*d2b0*/  STL [R1+0x1018], R28 ;  /* 0x0010181c01007387 */ /* 0x000fe20000100800 */
[----:B------:R-:W-:Y:S02]  /*d2c0*/  SGXT.U32 R7, R7, 0x3 ;  /* 0x000000030707781a */ /* 0x000fe40000000000 */
[----:B------:R-:W-:Y:S01]  /*d2d0*/  SGXT.U32 R14, R14, 0x3 ;  /* 0x000000030e0e781a */ /* 0x000fe20000000000 */
[----:B------:R-:W-:Y:S01]  /*d2e0*/  STL [R1+0x101c], R28 ;  /* 0x00101c1c01007387 */ /* 0x000fe20000100800 */
[C---:B------:R-:W-:Y:S01]  /*d2f0*/  LOP3.LUT R6, R7.reuse, 0x8, RZ, 0xfc, !PT ;  /* 0x0000000807067812 */ /* 0x040fe200078efcff */
[----:B------:R-:W-:Y:S01]  /*d300*/  IMAD R10, R7, UR10, RZ ;  /* 0x0000000a070a7c24 */ /* 0x000fe2000f8e02ff */
[----:B----4-:R-:W-:Y:S01]  /*d310*/  LOP3.LUT R5, R5, 0x3f, RZ, 0xc0, !PT ;  /* 0x0000003f05057812 */ /* 0x010fe200078ec0ff */
[----:B------:R-:W-:Y:S01]  /*d320*/  STL [R1+0x1020], R28 ;  /* 0x0010201c01007387 */ /* 0x000fe20000100800 */
[----:B------:R-:W-:Y:S02]  /*d330*/  LOP3.LUT R14, R14, 0x8, RZ, 0xfc, !PT ;  /* 0x000000080e0e7812 */ /* 0x000fe400078efcff */
[----:B------:R-:W-:Y:S01]  /*d340*/  ISETP.GE.AND P4, PT, R6, UR7, PT ;  /* 0x0000000706007c0c */ /* 0x000fe2000bf86270 */
[----:B------:R-:W-:Y:S01]  /*d350*/  STL [R1+0x1024], R28 ;  /* 0x0010241c01007387 */ /* 0x000fe20000100800 */
[----:B------:R-:W-:Y:S01]  /*d360*/  ISETP.GE.AND P0, PT, R5, UR7, PT ;  /* 0x0000000705007c0c */ /* 0x000fe2000bf06270 */
[----:B-1----:R-:W-:Y:S01]  /*d370*/  IMAD R14, R14, UR4, RZ ;  /* 0x000000040e0e7c24 */ /* 0x002fe2000f8e02ff */
[C---:B------:R-:W-:Y:S01]  /*d380*/  LOP3.LUT R5, R7.reuse, 0x10, RZ, 0xfc, !PT ;  /* 0x0000001007057812 */ /* 0x040fe200078efcff */
[----:B------:R-:W0:Y:S01]  /*d390*/  LDCU UR4, c[0x0][0x3a8] ;  /* 0x00007500ff0477ac */ /* 0x000e220008000800 */
[----:B------:R-:W-:Y:S01]  /*d3a0*/  LOP3.LUT R9, R7, 0x18, RZ, 0xfc, !PT ;  /* 0x0000001807097812 */ /* 0x000fe200078efcff */
[----:B------:R-:W-:Y:S01]  /*d3b0*/  STL [R1+0x1028], R28 ;  /* 0x0010281c01007387 */ /* 0x000fe20000100800 */
[----:B------:R-:W-:Y:S01]  /*d3c0*/  ISETP.GE.AND P5, PT, R5, UR7, PT ;  /* 0x0000000705007c0c */ /* 0x000fe2000bfa6270 */
[----:B------:R-:W-:Y:S01]  /*d3d0*/  IMAD.WIDE R4, R14, 0x2, R18 ;  /* 0x000000020e047825 */ /* 0x000fe200078e0212 */
[--C-:B------:R-:W-:Y:S01]  /*d3e0*/  SHF.R.U32.HI R14, RZ, 0x5, R11.reuse ;  /* 0x00000005ff0e7819 */ /* 0x100fe2000001160b */
[----:B------:R-:W-:Y:S01]  /*d3f0*/  STL [R1+0x102c], R28 ;  /* 0x00102c1c01007387 */ /* 0x000fe20000100800 */
[----:B------:R-:W-:-:S02]  /*d400*/  SHF.R.U32.HI R11, RZ, 0x5, R11 ;  /* 0x00000005ff0b7819 */ /* 0x000fc4000001160b */
[----:B------:R-:W-:Y:S01]  /*d410*/  SGXT.U32 R14, R14, 0x3 ;  /* 0x000000030e0e781a */ /* 0x000fe20000000000 */
[----:B------:R1:W2:Y:S01]  /*d420*/  @!P4 LDG.E.U16 R3, desc[UR8][R4.64] ;  /* 0x000000080403c981 */ /* 0x0002a2000c1e1500 */
[----:B------:R-:W-:Y:S02]  /*d430*/  SGXT.U32 R11, R11, 0x3 ;  /* 0x000000030b0b781a */ /* 0x000fe40000000000 */
[----:B------:R-:W-:Y:S01]  /*d440*/  LOP3.LUT R14, R14, 0x18, RZ, 0xfc, !PT ;  /* 0x000000180e0e7812 */ /* 0x000fe200078efcff */
[----:B------:R-:W-:Y:S01]  /*d450*/  STL [R1+0x1030], R28 ;  /* 0x0010301c01007387 */ /* 0x000fe20000100800 */
[----:B------:R-:W-:Y:S02]  /*d460*/  LOP3.LUT R11, R11, 0x10, RZ, 0xfc, !PT ;  /* 0x000000100b0b7812 */ /* 0x000fe400078efcff */
[----:B------:R-:W-:Y:S01]  /*d470*/  ISETP.GE.AND P3, PT, R7, UR7, PT ;  /* 0x0000000707007c0c */ /* 0x000fe2000bf66270 */
[----:B0-----:R-:W-:Y:S01]  /*d480*/  IMAD R14, R14, UR4, RZ ;  /* 0x000000040e0e7c24 */ /* 0x001fe2000f8e02ff */
[----:B------:R-:W0:Y:S01]  /*d490*/  LDCU UR4, c[0x0][0x3a8] ;  /* 0x00007500ff0477ac */ /* 0x000e220008000800 */
[----:B---3--:R-:W-:Y:S01]  /*d4a0*/  IMAD R11, R11, UR6, RZ ;  /* 0x000000060b0b7c24 */ /* 0x008fe2000f8e02ff */
[----:B------:R-:W-:Y:S01]  /*d4b0*/  SHF.R.U32.HI R16, RZ, 0x5, R17 ;  /* 0x00000005ff107819 */ /* 0x000fe20000011611 */
[----:B------:R-:W-:Y:S01]  /*d4c0*/  STL [R1+0x1034], R28 ;  /* 0x0010341c01007387 */ /* 0x000fe20000100800 */
[----:B------:R-:W3:Y:S01]  /*d4d0*/  LDCU UR6, c[0x0][0x3a8] ;  /* 0x00007500ff0677ac */ /* 0x000ee20008000800 */
[----:B------:R-:W-:Y:S01]  /*d4e0*/  LOP3.LUT R8, R7, 0x20, RZ, 0xfc, !PT ;  /* 0x0000002007087812 */ /* 0x000fe200078efcff */
[----:B------:R-:W-:Y:S01]  /*d4f0*/  IMAD.WIDE R14, R14, 0x2, R18 ;  /* 0x000000020e0e7825 */ /* 0x000fe200078e0212 */
[----:B------:R-:W-:Y:S01]  /*d500*/  ISETP.GE.AND P6, PT, R9, UR7, PT ;  /* 0x0000000709007c0c */ /* 0x000fe2000bfc6270 */
[----:B------:R-:W-:Y:S01]  /*d510*/  STL [R1+0x1038], R28 ;  /* 0x0010381c01007387 */ /* 0x000fe20000100800 */
[----:B------:R-:W-:-:S02]  /*d520*/  LOP3.LUT R6, R7, 0x28, RZ, 0xfc, !PT ;  /* 0x0000002807067812 */ /* 0x000fc400078efcff */
[----:B------:R-:W-:Y:S01]  /*d530*/  SGXT.U32 R16, R16, 0x3 ;  /* 0x000000031010781a */ /* 0x000fe20000000000 */
[----:B------:R-:W-:Y:S01]  /*d540*/  STL [R1+0x103c], R28 ;  /* 0x00103c1c01007387 */ /* 0x000fe20000100800 */
[----:B------:R-:W-:Y:S02]  /*d550*/  SHF.R.U32.HI R17, RZ, 0x5, R17 ;  /* 0x00000005ff117819 */ /* 0x000fe40000011611 */
[----:B------:R-:W-:Y:S01]  /*d560*/  ISETP.GE.AND P1, PT, R8, UR7, PT ;  /* 0x0000000708007c0c */ /* 0x000fe2000bf26270 */
[--C-:B------:R-:W-:Y:S01]  /*d570*/  IMAD.WIDE R8, R11, 0x2, R18.reuse ;  /* 0x000000020b087825 */ /* 0x100fe200078e0212 */
[----:B------:R-:W-:Y:S01]  /*d580*/  ISETP.GE.AND P2, PT, R6, UR7, PT ;  /* 0x0000000706007c0c */ /* 0x000fe2000bf46270 */
[----:B------:R-:W-:Y:S01]  /*d590*/  STL [R1+0x1044], R28 ;  /* 0x0010441c01007387 */ /* 0x000fe20000100800 */
[----:B------:R-:W-:Y:S01]  /*d5a0*/  SGXT.U32 R17, R17, 0x3 ;  /* 0x000000031111781a */ /* 0x000fe20000000000 */
[----:B------:R-:W-:Y:S01]  /*d5b0*/  IMAD.WIDE R10, R10, 0x2, R18 ;  /* 0x000000020a0a7825 */ /* 0x000fe200078e0212 */
[----:B------:R-:W-:Y:S01]  /*d5c0*/  LOP3.LUT R16, R16, 0x28, RZ, 0xfc, !PT ;  /* 0x0000002810107812 */ /* 0x000fe200078efcff */
[----:B------:R-:W-:Y:S01]  /*d5d0*/  STL [R1+0x104c], R28 ;  /* 0x00104c1c01007387 */ /* 0x000fe20000100800 */
[----:B------:R-:W-:-:S02]  /*d5e0*/  PRMT R6, RZ, 0x7610, R6 ;  /* 0x00007610ff067816 */ /* 0x000fc40000000006 */
[----:B-1----:R-:W-:Y:S01]  /*d5f0*/  LOP3.LUT R4, R7, 0x30, RZ, 0xfc, !PT ;  /* 0x0000003007047812 */ /* 0x002fe200078efcff */
[----:B------:R-:W-:Y:S01]  /*d600*/  STL [R1+0x1014], R27 ;  /* 0x0010141b01007387 */ /* 0x000fe20000100800 */
[----:B------:R-:W-:Y:S01]  /*d610*/  LOP3.LUT R17, R17, 0x20, RZ, 0xfc, !PT ;  /* 0x0000002011117812 */ /* 0x000fe200078efcff */
[----:B0-----:R-:W-:Y:S02]  /*d620*/  IMAD R16, R16, UR4, RZ ;  /* 0x0000000410107c24 */ /* 0x001fe4000f8e02ff */
[----:B------:R-:W4:Y:S01]  /*d630*/  @!P3 LDG.E.U16 R20, desc[UR8][R10.64] ;  /* 0x000000080a14b981 */ /* 0x000f22000c1e1500 */
[----:B------:R-:W-:-:S03]  /*d640*/  ISETP.GE.AND P3, PT, R4, UR7, PT ;  /* 0x0000000704007c0c */ /* 0x000fc6000bf66270 */
[----:B------:R-:W-:Y:S01]  /*d650*/  STL [R1+0x1040], R27 ;  /* 0x0010401b01007387 */ /* 0x000fe20000100800 */
[----:B---3--:R-:W-:-:S03]  /*d660*/  IMAD R17, R17, UR6, RZ ;  /* 0x0000000611117c24 */ /* 0x008fc6000f8e02ff */
[----:B------:R-:W-:Y:S04]  /*d670*/  STL [R1+0x1010], R24 ;  /* 0x0010101801007387 */ /* 0x000fe80000100800 */
[----:B------:R0:W3:Y:S04]  /*d680*/  @!P5 LDG.E.U16 R6, desc[UR8][R8.64] ;  /* 0x000000080806d981 */ /* 0x0000e8000c1e1500 */
[----:B------:R-:W-:Y:S04]  /*d690*/  STL [R1+0x1048], R24 ;  /* 0x0010481801007387 */ /* 0x000fe80000100800 */
[----:B------:R1:W3:Y:S01]  /*d6a0*/  @!P6 LDG.E.U16 R12, desc[UR8][R14.64] ;  /* 0x000000080e0ce981 */ /* 0x0002e2000c1e1500 */
[----:B0-----:R-:W-:Y:S01]  /*d6b0*/  PRMT R9, RZ, 0x7610, R9 ;  /* 0x00007610ff097816 */ /* 0x001fe20000000009 */
[----:B------:R-:W-:-:S02]  /*d6c0*/  IMAD R8, R4, UR10, RZ ;  /* 0x0000000a04087c24 */ /* 0x000fc4000f8e02ff */
[----:B------:R-:W-:Y:S01]  /*d6d0*/  STL [R1+0x100c], R22 ;  /* 0x00100c1601007387 */ /* 0x000fe20000100800 */
[----:B------:R-:W-:-:S03]  /*d6e0*/  PRMT R10, RZ, 0x7610, R10 ;  /* 0x00007610ff0a7816 */ /* 0x000fc6000000000a */
[----:B------:R-:W-:Y:S01]  /*d6f0*/  STL [R1+0x1050], R22 ;  /* 0x0010501601007387 */ /* 0x000fe20000100800 */
[----:B-1----:R-:W-:-:S03]  /*d700*/  IMAD.WIDE R14, R16, 0x2, R18 ;  /* 0x00000002100e7825 */ /* 0x002fc600078e0212 */
[----:B------:R-:W-:Y:S01]  /*d710*/  STL [R1+0x1004], R13 ;  /* 0x0010040d01007387 */ /* 0x000fe20000100800 */
[----:B------:R-:W-:-:S03]  /*d720*/  IMAD.WIDE R4, R17, 0x2, R18 ;  /* 0x0000000211047825 */ /* 0x000fc600078e0212 */
[----:B------:R-:W-:Y:S01]  /*d730*/  STL [R1+0x1008], R13 ;  /* 0x0010080d01007387 */ /* 0x000fe20000100800 */
[----:B------:R-:W-:-:S03]  /*d740*/  IMAD.WIDE R16, R8, 0x2, R18 ;  /* 0x0000000208107825 */ /* 0x000fc600078e0212 */
[----:B------:R0:W-:Y:S04]  /*d750*/  STL.64 [R1+0x290], R18 ;  /* 0x0002901201007387 */ /* 0x0001e80000100a00 */
[----:B------:R1:W3:Y:S04]  /*d760*/  @!P2 LDG.E.U16 R9, desc[UR8][R14.64] ;  /* 0x000000080e09a981 */ /* 0x0002e8000c1e1500 */
[----:B------:R0:W3:Y:S04]  /*d770*/  @!P3 LDG.E.U16 R10, desc[UR8][R16.64] ;  /* 0x00000008100ab981 */ /* 0x0000e8000c1e1500 */
[----:B--2---:R-:W-:Y:S04]  /*d780*/  STL [R1+0x1000], R3 ;  /* 0x0010000301007387 */ /* 0x004fe80000100800 */
[----:B------:R-:W2:Y:S04]  /*d790*/  LDL R15, [R1+0x248] ;  /* 0x00024800010f7983 */ /* 0x000ea80000100800 */
[----:B------:R-:W3:Y:S04]  /*d7a0*/  LDL R16, [R1+0x24c] ;  /* 0x00024c0001107983 */ /* 0x000ee80000100800 */
[----:B------:R-:W4:Y:S01]  /*d7b0*/  LDL R17, [R1+0x250] ;  /* 0x0002500001117983 */ /* 0x000f220000100800 */
[----:B------:R-:W-:-:S06]  /*d7c0*/  PRMT R11, RZ, 0x7610, R11 ;  /* 0x00007610ff0b7816 */ /* 0x000fcc000000000b */
[----:B------:R0:W4:Y:S01]  /*d7d0*/  @!P1 LDG.E.U16 R11, desc[UR8][R4.64] ;  /* 0x00000008040b9981 */ /* 0x000122000c1e1500 */
[----:B------:R-:W-:-:S04]  /*d7e0*/  LOP3.LUT R7, R7, 0x38, RZ, 0xfc, !PT ;  /* 0x0000003807077812 */ /* 0x000fc800078efcff */
[C---:B------:R-:W-:Y:S01]  /*d7f0*/  ISETP.GE.AND P4, PT, R7.reuse, UR7, PT ;  /* 0x0000000707007c0c */ /* 0x040fe2000bf86270 */
[----:B------:R-:W-:Y:S01]  /*d800*/  IMAD R7, R7, UR10, RZ ;  /* 0x0000000a07077c24 */ /* 0x000fe2000f8e02ff */
[C---:B--2---:R-:W-:Y:S01]  /*d810*/  IADD3 RZ, P2, PT, R15.reuse, R2, RZ ;  /* 0x000000020fff7210 */ /* 0x044fe20007f5e0ff */
[----:B-1----:R-:W-:-:S04]  /*d820*/  IMAD.IADD R14, R15, 0x1, R2 ;  /* 0x000000010f0e7824 */ /* 0x002fc800078e0202 */
[----:B---3--:R-:W-:Y:S01]  /*d830*/  IMAD.X R15, R16, 0x1, R0, P2 ;  /* 0x00000001100f7824 */ /* 0x008fe200010e0600 */
[C---:B----4-:R-:W-:Y:S01]  /*d840*/  IADD3 RZ, P1, PT, R17.reuse, R2, RZ ;  /* 0x0000000211ff7210 */ /* 0x050fe20007f3e0ff */
[----:B0-----:R-:W-:Y:S02]  /*d850*/  IMAD.IADD R16, R17, 0x1, R2 ;  /* 0x0000000111107824 */ /* 0x001fe400078e0202 */
[----:B------:R-:W2:Y:S01]  /*d860*/  LDL R17, [R1+0x254] ;  /* 0x0002540001117983 */ /* 0x000ea20000100800 */
[----:B------:R-:W-:Y:S01]  /*d870*/  PRMT R8, RZ, 0x7610, R8 ;  /* 0x00007610ff087816 */ /* 0x000fe20000000008 */
[----:B------:R-:W-:-:S05]  /*d880*/  IMAD.WIDE R18, R7, 0x2, R18 ;  /* 0x0000000207127825 */ /* 0x000fca00078e0212 */
[----:B------:R-:W3:Y:S01]  /*d890*/  @!P4 LDG.E.U16 R8, desc[UR8][R18.64] ;  /* 0x000000081208c981 */ /* 0x000ee2000c1e1500 */
[----:B------:R-:W-:Y:S01]  /*d8a0*/  PRMT R25, RZ, 0x7610, R25 ;  /* 0x00007610ff197816 */ /* 0x000fe20000000019 */
[----:B------:R-:W-:Y:S01]  /*d8b0*/  BAR.SYNC.DEFER_BLOCKING 0x0 ;  /* 0x0000000000007b1d */ /* 0x000fe20000010000 */
[----:B--2---:R-:W-:-:S05]  /*d8c0*/  IADD3.X R17, PT, PT, R17, R0, RZ, P1, !PT ;  /* 0x0000000011117210 */ /* 0x004fca0000ffe4ff */
[----:B------:R-:W2:Y:S01]  /*d8d0*/  @!P0 LDG.E.U16 R25, desc[UR8][R16.64] ;  /* 0x0000000810198981 */ /* 0x000ea2000c1e1500 */
[----:B------:R-:W-:-:S06]  /*d8e0*/  PRMT R5, RZ, 0x7610, R5 ;  /* 0x00007610ff057816 */ /* 0x000fcc0000000005 */
[----:B------:R0:W4:Y:S04]  /*d8f0*/  @!P0 LDG.E.U16 R5, desc[UR8][R14.64] ;  /* 0x000000080e058981 */ /* 0x000128000c1e1500 */
[----:B------:R-:W3:Y:S04]  /*d900*/  LDL R15, [R1+0x258] ;  /* 0x00025800010f7983 */ /* 0x000ee80000100800 */
[----:B--2---:R1:W-:Y:S04]  /*d910*/  STL [R1+0x84], R25 ;  /* 0x0000841901007387 */ /* 0x0043e80000100800 */
[----:B-1----:R-:W2:Y:S04]  /*d920*/  LDL.LU R25, [R1+0x1068] ;  /* 0x0010680001197983 */ /* 0x002ea80000300800 */
[----:B------:R-:W2:Y:S04]  /*d930*/  LDL R16, [R1+0x25c] ;  /* 0x00025c0001107983 */ /* 0x000ea80000100800 */
[----:B------:R-:W4:Y:S01]  /*d940*/  LDL R17, [R1+0x260] ;  /* 0x0002600001117983 */ /* 0x000f220000100800 */
[C---:B---3--:R-:W-:Y:S01]  /*d950*/  IADD3 RZ, P2, PT, R15.reuse, R2, RZ ;  /* 0x000000020fff7210 */ /* 0x048fe20007f5e0ff */
[----:B0-----:R-:W-:-:S04]  /*d960*/  IMAD.IADD R14, R15, 0x1, R2 ;  /* 0x000000010f0e7824 */ /* 0x001fc800078e0202 */
[----:B--2---:R-:W-:Y:S01]  /*d970*/  IMAD.X R15, R16, 0x1, R0, P2 ;  /* 0x00000001100f7824 */ /* 0x004fe200010e0600 */
[C---:B----4-:R-:W-:Y:S01]  /*d980*/  IADD3 RZ, P1, PT, R17.reuse, R2, RZ ;  /* 0x0000000211ff7210 */ /* 0x050fe20007f3e0ff */
[----:B------:R-:W-:Y:S02]  /*d990*/  IMAD.IADD R16, R17, 0x1, R2 ;  /* 0x0000000111107824 */ /* 0x000fe400078e0202 */
[----:B------:R-:W2:Y:S01]  /*d9a0*/  LDL R17, [R1+0x264] ;  /* 0x0002640001117983 */ /* 0x000ea20000100800 */
[----:B------:R-:W-:Y:S02]  /*d9b0*/  PRMT R21, RZ, 0x7610, R21 ;  /* 0x00007610ff157816 */ /* 0x000fe40000000015 */
[----:B------:R-:W-:-:S04]  /*d9c0*/  PRMT R23, RZ, 0x7610, R23 ;  /* 0x00007610ff177816 */ /* 0x000fc80000000017 */
[----:B------:R-:W3:Y:S01]  /*d9d0*/  @!P0 LDG.E.U16 R21, desc[UR8][R14.64] ;  /* 0x000000080e158981 */ /* 0x000ee2000c1e1500 */
[----:B--2---:R-:W-:-:S05]  /*d9e0*/  IMAD.X R17, R17, 0x1, R0, P1 ;  /* 0x0000000111117824 */ /* 0x004fca00008e0600 */
[----:B------:R-:W2:Y:S04]  /*d9f0*/  @!P0 LDG.E.U16 R23, desc[UR8][R16.64] ;  /* 0x0000000810178981 */ /* 0x000ea8000c1e1500 */
[----:B---3--:R0:W-:Y:S04]  /*da00*/  STL [R1+0x1c], R21 ;  /* 0x00001c1501007387 */ /* 0x0081e80000100800 */
[----:B0-----:R-:W3:Y:S04]  /*da10*/  LDL.LU R21, [R1+0x1064] ;  /* 0x0010640001157983 */ /* 0x001ee80000300800 */
[----:B------:R-:W4:Y:S04]  /*da20*/  LDL R15, [R1+0x268] ;  /* 0x00026800010f7983 */ /* 0x000f280000100800 */
[----:B--2---:R0:W-:Y:S04]  /*da30*/  STL [R1+0x80], R23 ;  /* 0x0000801701007387 */ /* 0x0041e80000100800 */
[----:B0-----:R-:W2:Y:S04]  /*da40*/  LDL.LU R23, [R1+0x1060] ;  /* 0x0010600001177983 */ /* 0x001ea80000300800 */
[----:B------:R-:W2:Y:S04]  /*da50*/  LDL R16, [R1+0x26c] ;  /* 0x00026c0001107983 */ /* 0x000ea80000100800 */
[----:B------:R-:W3:Y:S01]  /*da60*/  LDL R17, [R1+0x270] ;  /* 0x0002700001117983 */ /* 0x000ee20000100800 */
[C---:B----4-:R-:W-:Y:S01]  /*da70*/  IADD3 RZ, P2, PT, R15.reuse, R2, RZ ;  /* 0x000000020fff7210 */ /* 0x050fe20007f5e0ff */
[----:B------:R-:W-:-:S04]  /*da80*/  IMAD.IADD R14, R15, 0x1, R2 ;  /* 0x000000010f0e7824 */ /* 0x000fc800078e0202 */
[----:B--2---:R-:W-:Y:S01]  /*da90*/  IMAD.X R15, R16, 0x1, R0, P2 ;  /* 0x00000001100f7824 */ /* 0x004fe200010e0600 */
[C---:B---3--:R-:W-:Y:S01]  /*daa0*/  IADD3 RZ, P1, PT, R17.reuse, R2, RZ ;  /* 0x0000000211ff7210 */ /* 0x048fe20007f3e0ff */
[----:B------:R-:W-:Y:S02]  /*dab0*/  IMAD.IADD R16, R17, 0x1, R2 ;  /* 0x0000000111107824 */ /* 0x000fe400078e0202 */
[----:B------:R-:W2:Y:S01]  /*dac0*/  LDL R17, [R1+0x274] ;  /* 0x0002740001117983 */ /* 0x000ea20000100800 */
[----:B------:R-:W-:Y:S02]  /*dad0*/  PRMT R25, RZ, 0x7610, R25 ;  /* 0x00007610ff197816 */ /* 0x000fe40000000019 */
[----:B------:R-:W-:-:S04]  /*dae0*/  PRMT R26, RZ, 0x7610, R26 ;  /* 0x00007610ff1a7816 */ /* 0x000fc8000000001a */
[----:B------:R-:W3:Y:S01]  /*daf0*/  @!P0 LDG.E.U16 R25, desc[UR8][R14.64] ;  /* 0x000000080e198981 */ /* 0x000ee2000c1e1500 */
[----:B--2---:R-:W-:-:S05]  /*db00*/  IMAD.X R17, R17, 0x1, R0, P1 ;  /* 0x0000000111117824 */ /* 0x004fca00008e0600 */
[----:B------:R-:W2:Y:S04]  /*db10*/  @!P0 LDG.E.U16 R26, desc[UR8][R16.64] ;  /* 0x00000008101a8981 */ /* 0x000ea8000c1e1500 */
[----:B---3--:R0:W-:Y:S04]  /*db20*/  STL [R1], R25 ;  /* 0x0000001901007387 */ /* 0x0081e80000100800 */
        /* <DEDUP_REMOVED lines=14> */
[----:B------:R0:W3:Y:S04]  /*dc10*/  @!P0 LDG.E.U16 R21, desc[UR8][R14.64] ;  /* 0x000000080e158981 */ /* 0x0000e8000c1e1500 */
[----:B------:R-:W4:Y:S01]  /*dc20*/  LDL R15, [R1+0x288] ;  /* 0x00028800010f7983 */ /* 0x000f220000100800 */
[----:B--2---:R-:W-:-:S05]  /*dc30*/  IMAD.X R17, R17, 0x1, R0, P1 ;  /* 0x0000000111117824 */ /* 0x004fca00008e0600 */
[----:B------:R-:W2:Y:S04]  /*dc40*/  @!P0 LDG.E.U16 R27, desc[UR8][R16.64] ;  /* 0x00000008101b8981 */ /* 0x000ea8000c1e1500 */
[----:B------:R-:W3:Y:S04]  /*dc50*/  LDL R16, [R1+0x28c] ;  /* 0x00028c0001107983 */ /* 0x000ee80000100800 */
[----:B------:R-:W3:Y:S01]  /*dc60*/  LDL R17, [R1+0x298] ;  /* 0x0002980001117983 */ /* 0x000ee20000100800 */
[C---:B----4-:R-:W-:Y:S01]  /*dc70*/  IADD3 RZ, P2, PT, R15.reuse, R2, RZ ;  /* 0x000000020fff7210 */ /* 0x050fe20007f5e0ff */
[----:B0-----:R-:W-:-:S02]  /*dc80*/  IMAD.IADD R14, R15, 0x1, R2 ;  /* 0x000000010f0e7824 */ /* 0x001fc400078e0202 */
[----:B--2---:R0:W-:Y:S02]  /*dc90*/  STL [R1+0x78], R27 ;  /* 0x0000781b01007387 */ /* 0x0041e40000100800 */
[----:B---3--:R-:W-:Y:S01]  /*dca0*/  IMAD.X R15, R16, 0x1, R0, P2 ;  /* 0x00000001100f7824 */ /* 0x008fe200010e0600 */
[----:B------:R-:W-:Y:S01]  /*dcb0*/  PRMT R23, RZ, 0x7610, R23 ;  /* 0x00007610ff177816 */ /* 0x000fe20000000017 */
[----:B0-----:R-:W2:Y:S01]  /*dcc0*/  LDL R27, [R1+0x2ac] ;  /* 0x0002ac00011b7983 */ /* 0x001ea20000100800 */
[C---:B------:R-:W-:Y:S01]  /*dcd0*/  IADD3 RZ, P1, PT, R17.reuse, R2, RZ ;  /* 0x0000000211ff7210 */ /* 0x040fe20007f3e0ff */
[----:B------:R-:W-:Y:S02]  /*dce0*/  IMAD.IADD R16, R17, 0x1, R2 ;  /* 0x0000000111107824 */ /* 0x000fe400078e0202 */
[----:B------:R-:W3:Y:S01]  /*dcf0*/  LDL R17, [R1+0x29c] ;  /* 0x00029c0001117983 */ /* 0x000ee20000100800 */
[----:B------:R-:W-:-:S03]  /*dd00*/  PRMT R24, RZ, 0x7610, R24 ;  /* 0x00007610ff187816 */ /* 0x000fc60000000018 */
[----:B------:R0:W4:Y:S04]  /*dd10*/  @!P0 LDG.E.U16 R23, desc[UR8][R14.64] ;  /* 0x000000080e178981 */ /* 0x000128000c1e1500 */
[----:B------:R-:W2:Y:S01]  /*dd20*/  LDL R15, [R1+0x2a0] ;  /* 0x0002a000010f7983 */ /* 0x000ea20000100800 */
[----:B---3--:R-:W-:-:S05]  /*dd30*/  IMAD.X R17, R17, 0x1, R0, P1 ;  /* 0x0000000111117824 */ /* 0x008fca00008e0600 */
[----:B------:R1:W3:Y:S04]  /*dd40*/  @!P0 LDG.E.U16 R24, desc[UR8][R16.64] ;  /* 0x0000000810188981 */ /* 0x0002e8000c1e1500 */
[----:B------:R-:W3:Y:S04]  /*dd50*/  LDL R17, [R1+0x2a8] ;  /* 0x0002a80001117983 */ /* 0x000ee80000100800 */
[----:B------:R-:W4:Y:S01]  /*dd60*/  LDL R16, [R1+0x2a4] ;  /* 0x0002a40001107983 */ /* 0x000f220000100800 */
[C---:B--2---:R-:W-:Y:S01]  /*dd70*/  IADD3 RZ, P2, PT, R15.reuse, R2, RZ ;  /* 0x000000020fff7210 */ /* 0x044fe20007f5e0ff */
[----:B0-----:R-:W-:Y:S01]  /*dd80*/  IMAD.IADD R14, R15, 0x1, R2 ;  /* 0x000000010f0e7824 */ /* 0x001fe200078e0202 */
[----:B------:R-:W-:-:S02]  /*dd90*/  PRMT R29, RZ, 0x7610, R29 ;  /* 0x00007610ff1d7816 */ /* 0x000fc4000000001d */
[C---:B---3--:R-:W-:Y:S01]  /*dda0*/  IADD3 RZ, P1, PT, R17.reuse, R2, RZ ;  /* 0x0000000211ff7210 */ /* 0x048fe20007f3e0ff */
[----:B----4-:R-:W-:Y:S02]  /*ddb0*/  IMAD.X R15, R16, 0x1, R0, P2 ;  /* 0x00000001100f7824 */ /* 0x010fe400010e0600 */
[----:B-1----:R-:W-:Y:S02]  /*ddc0*/  IMAD.IADD R16, R17, 0x1, R2 ;  /* 0x0000000111107824 */ /* 0x002fe400078e0202 */
[----:B------:R-:W-:-:S05]  /*ddd0*/  IMAD.X R17, R27, 0x1, R0, P1 ;  /* 0x000000011b117824 */ /* 0x000fca00008e0600 */
[----:B------:R-:W2:Y:S01]  /*dde0*/  @!P0 LDG.E.U16 R29, desc[UR8][R16.64] ;  /* 0x00000008101d8981 */ /* 0x000ea2000c1e1500 */
[----:B------:R-:W-:-:S03]  /*ddf0*/  PRMT R25, RZ, 0x7610, R25 ;  /* 0x00007610ff197816 */ /* 0x000fc60000000019 */
[----:B------:R0:W-:Y:S04]  /*de00*/  STL [R1+0x74], R24 ;  /* 0x0000741801007387 */ /* 0x0001e80000100800 */
[----:B------:R1:W3:Y:S04]  /*de10*/  @!P0 LDG.E.U16 R25, desc[UR8][R14.64] ;  /* 0x000000080e198981 */ /* 0x0002e8000c1e1500 */
[----:B------:R-:W4:Y:S04]  /*de20*/  LDL R27, [R1+0x2c4] ;  /* 0x0002c400011b7983 */ /* 0x000f280000100800 */
[----:B0-----:R-:W3:Y:S04]  /*de30*/  LDL R24, [R1+0x2bc] ;  /* 0x0002bc0001187983 */ /* 0x001ee80000100800 */
[----:B------:R-:W3:Y:S04]  /*de40*/  LDL R15, [R1+0x2b0] ;  /* 0x0002b000010f7983 */ /* 0x000ee80000100800 */
[----:B--2---:R0:W-:Y:S04]  /*de50*/  STL [R1+0x70], R29 ;  /* 0x0000701d01007387 */ /* 0x0041e80000100800 */
[----:B0-----:R-:W2:Y:S04]  /*de60*/  LDL.LU R29, [R1+0x1054] ;  /* 0x00105400011d7983 */ /* 0x001ea80000300800 */
[----:B------:R-:W2:Y:S04]  /*de70*/  LDL R17, [R1+0x2b8] ;  /* 0x0002b80001117983 */ /* 0x000ea80000100800 */
[----:B------:R-:W4:Y:S01]  /*de80*/  LDL R16, [R1+0x2b4] ;  /* 0x0002b40001107983 */ /* 0x000f220000100800 */
[C---:B---3--:R-:W-:Y:S01]  /*de90*/  IADD3 RZ, P2, PT, R15.reuse, R2, RZ ;  /* 0x000000020fff7210 */ /* 0x048fe20007f5e0ff */
[----:B-1----:R-:W-:Y:S01]  /*dea0*/  IMAD.IADD R14, R15, 0x1, R2 ;  /* 0x000000010f0e7824 */ /* 0x002fe200078e0202 */
[----:B------:R-:W-:-:S02]  /*deb0*/  PRMT R22, RZ, 0x7610, R22 ;  /* 0x00007610ff167816 */ /* 0x000fc40000000016 */
[C---:B--2---:R-:W-:Y:S01]  /*dec0*/  IADD3 RZ, P1, PT, R17.reuse, R2, RZ ;  /* 0x0000000211ff7210 */ /* 0x044fe20007f3e0ff */
[----:B----4-:R-:W-:Y:S02]  /*ded0*/  IMAD.X R15, R16, 0x1, R0, P2 ;  /* 0x00000001100f7824 */ /* 0x010fe400010e0600 */
[----:B------:R-:W-:Y:S01]  /*dee0*/  IMAD.IADD R16, R17, 0x1, R2 ;  /* 0x0000000111107824 */ /* 0x000fe200078e0202 */
[----:B------:R-:W-:Y:S02]  /*def0*/  IADD3.X R17, PT, PT, R24, R0, RZ, P1, !PT ;  /* 0x0000000018117210 */ /* 0x000fe40000ffe4ff */
[----:B------:R-:W-:Y:S01]  /*df00*/  PRMT R26, RZ, 0x7610, R26 ;  /* 0x00007610ff1a7816 */ /* 0x000fe2000000001a */
[----:B------:R-:W2:Y:S04]  /*df10*/  LDL R24, [R1+0x2d8] ;  /* 0x0002d80001187983 */ /* 0x000ea80000100800 */
[----:B------:R-:W3:Y:S04]  /*df20*/  @!P0 LDG.E.U16 R22, desc[UR8][R16.64] ;  /* 0x0000000810168981 */ /* 0x000ee8000c1e1500 */
[----:B------:R0:W4:Y:S04]  /*df30*/  @!P0 LDG.E.U16 R26, desc[UR8][R14.64] ;  /* 0x000000080e1a8981 */ /* 0x000128000c1e1500 */
[----:B------:R-:W2:Y:S04]  /*df40*/  LDL R15, [R1+0x2c0] ;  /* 0x0002c000010f7983 */ /* 0x000ea80000100800 */
[----:B---3--:R1:W-:Y:S04]  /*df50*/  STL [R1+0x6c], R22 ;  /* 0x00006c1601007387 */ /* 0x0083e80000100800 */
[----:B-1----:R-:W3:Y:S04]  /*df60*/  LDL.LU R22, [R1+0x1050] ;  /* 0x0010500001167983 */ /* 0x002ee80000300800 */
[----:B------:R-:W3:Y:S01]  /*df70*/  LDL R17, [R1+0x2c8] ;  /* 0x0002c80001117983 */ /* 0x000ee20000100800 */
[----:B--2---:R-:W-:-:S02]  /*df80*/  IADD3 RZ, P2, PT, R15, R2, RZ ;  /* 0x000000020fff7210 */ /* 0x004fc40007f5e0ff */
[C---:B---3--:R-:W-:Y:S01]  /*df90*/  IADD3 RZ, P1, PT, R17.reuse, R2, RZ ;  /* 0x0000000211ff7210 */ /* 0x048fe20007f3e0ff */
[--C-:B------:R-:W-:Y:S02]  /*dfa0*/  IMAD.IADD R16, R17, 0x1, R2.reuse ;  /* 0x0000000111107824 */ /* 0x100fe400078e0202 */
[----:B------:R-:W2:Y:S01]  /*dfb0*/  LDL R17, [R1+0x2cc] ;  /* 0x0002cc0001117983 */ /* 0x000ea20000100800 */
[----:B0-----:R-:W-:Y:S01]  /*dfc0*/  IMAD.IADD R14, R15, 0x1, R2 ;  /* 0x000000010f0e7824 */ /* 0x001fe200078e0202 */
[----:B------:R-:W-:Y:S01]  /*dfd0*/  PRMT R29, RZ, 0x7610, R29 ;  /* 0x00007610ff1d7816 */ /* 0x000fe2000000001d */
[----:B------:R-:W-:Y:S01]  /*dfe0*/  IMAD.X R15, R27, 0x1, R0, P2 ;  /* 0x000000011b0f7824 */ /* 0x000fe200010e0600 */
[----:B------:R-:W-:Y:S01]  /*dff0*/  PRMT R28, RZ, 0x7610, R28 ;  /* 0x00007610ff1c7816 */ /* 0x000fe2000000001c */
[----:B------:R-:W3:Y:S04]  /*e000*/  LDL R27, [R1+0x2e0] ;  /* 0x0002e000011b7983 */ /* 0x000ee80000100800 */
[----:B------:R0:W3:Y:S04]  /*e010*/  @!P0 LDG.E.U16 R29, desc[UR8][R14.64] ;  /* 0x000000080e1d8981 */ /* 0x0000e8000c1e1500 */
[----:B------:R-:W3:Y:S01]  /*e020*/  LDL R15, [R1+0x2d0] ;  /* 0x0002d000010f7983 */ /* 0x000ee20000100800 */
[----:B--2---:R-:W-:-:S05]  /*e030*/  IMAD.X R17, R17, 0x1, R0, P1 ;  /* 0x0000000111117824 */ /* 0x004fca00008e0600 */
[----:B------:R-:W2:Y:S01]  /*e040*/  @!P0 LDG.E.U16 R28, desc[UR8][R16.64] ;  /* 0x00000008101c8981 */ /* 0x000ea2000c1e1500 */
[C---:B---3--:R-:W-:Y:S01]  /*e050*/  IADD3 RZ, P1, PT, R15.reuse, R2, RZ ;  /* 0x000000020fff7210 */ /* 0x048fe20007f3e0ff */
[----:B0-----:R-:W-:Y:S02]  /*e060*/  IMAD.IADD R14, R15, 0x1, R2 ;  /* 0x000000010f0e7824 */ /* 0x001fe400078e0202 */
[----:B--2---:R0:W-:Y:S04]  /*e070*/  STL [R1+0x68], R28 ;  /* 0x0000681c01007387 */ /* 0x0041e80000100800 */
[----:B0-----:R-:W2:Y:S04]  /*e080*/  LDL.LU R28, [R1+0x104c] ;  /* 0x00104c00011c7983 */ /* 0x001ea80000300800 */
[----:B------:R-:W3:Y:S01]  /*e090*/  LDL R15, [R1+0x2d4] ;  /* 0x0002d400010f7983 */ /* 0x000ee20000100800 */
[----:B------:R-:W-:Y:S01]  /*e0a0*/  PRMT R16, RZ, 0x7610, R16 ;  /* 0x00007610ff107816 */ /* 0x000fe20000000010 */
[----:B---3--:R-:W-:-:S05]  /*e0b0*/  IMAD.X R15, R15, 0x1, R0, P1 ;  /* 0x000000010f0f7824 */ /* 0x008fca00008e0600 */
[----:B------:R0:W3:Y:S01]  /*e0c0*/  @!P0 LDG.E.U16 R16, desc[UR8][R14.64] ;  /* 0x000000080e108981 */ /* 0x0000e2000c1e1500 */
[C---:B------:R-:W-:Y:S01]  /*e0d0*/  IADD3 RZ, P1, PT, R24.reuse, R2, RZ ;  /* 0x0000000218ff7210 */ /* 0x040fe20007f3e0ff */
[----:B0-----:R-:W-:Y:S02]  /*e0e0*/  IMAD.IADD R14, R24, 0x1, R2 ;  /* 0x00000001180e7824 */ /* 0x001fe400078e0202 */
[----:B---3--:R-:W-:Y:S04]  /*e0f0*/  STL [R1+0xffc], R16 ;  /* 0x000ffc1001007387 */ /* 0x008fe80000100800 */
[----:B------:R-:W3:Y:S04]  /*e100*/  LDL.LU R24, [R1+0x1048] ;  /* 0x0010480001187983 */ /* 0x000ee80000300800 */
[----:B------:R-:W3:Y:S01]  /*e110*/  LDL R15, [R1+0x2dc] ;  /* 0x0002dc00010f7983 */ /* 0x000ee20000100800 */
[----:B--2---:R-:W-:Y:S01]  /*e120*/  PRMT R28, RZ, 0x7610, R28 ;  /* 0x00007610ff1c7816 */ /* 0x004fe2000000001c */
[----:B---3--:R-:W-:-:S05]  /*e130*/  IMAD.X R15, R15, 0x1, R0, P1 ;  /* 0x000000010f0f7824 */ /* 0x008fca00008e0600 */
[----:B------:R0:W2:Y:S01]  /*e140*/  @!P0 LDG.E.U16 R28, desc[UR8][R14.64] ;  /* 0x000000080e1c8981 */ /* 0x0000a2000c1e1500 */
[C---:B------:R-:W-:Y:S01]  /*e150*/  IADD3 RZ, P1, PT, R27.reuse, R2, RZ ;  /* 0x000000021bff7210 */ /* 0x040fe20007f3e0ff */
[----:B0-----:R-:W-:Y:S02]  /*e160*/  IMAD.IADD R14, R27, 0x1, R2 ;  /* 0x000000011b0e7824 */ /* 0x001fe400078e0202 */
[----:B--2---:R0:W-:Y:S04]  /*e170*/  STL [R1+0x64], R28 ;  /* 0x0000641c01007387 */ /* 0x0041e80000100800 */
[----:B0-----:R-:W2:Y:S04]  /*e180*/  LDL.LU R28, [R1+0x1044] ;  /* 0x00104400011c7983 */ /* 0x001ea80000300800 */
[----:B------:R-:W3:Y:S04]  /*e190*/  LDL.LU R27, [R1+0x1040] ;  /* 0x00104000011b7983 */ /* 0x000ee80000300800 */
[----:B------:R-:W3:Y:S01]  /*e1a0*/  LDL R15, [R1+0x2e4] ;  /* 0x0002e400010f7983 */ /* 0x000ee20000100800 */
[----:B--2---:R-:W-:Y:S01]  /*e1b0*/  PRMT R28, RZ, 0x7610, R28 ;  /* 0x00007610ff1c7816 */ /* 0x004fe2000000001c */
[----:B---3--:R-:W-:-:S05]  /*e1c0*/  IMAD.X R15, R15, 0x1, R0, P1 ;  /* 0x000000010f0f7824 */ /* 0x008fca00008e0600 */
[----:B------:R-:W2:Y:S04]  /*e1d0*/  @!P0 LDG.E.U16 R28, desc[UR8][R14.64] ;  /* 0x000000080e1c8981 */ /* 0x000ea8000c1e1500 */
[----:B--2---:R0:W-:Y:S04]  /*e1e0*/  STL [R1+0x4], R28 ;  /* 0x0000041c01007387 */ /* 0x0041e80000100800 */
[----:B0-----:R-:W2:Y:S04]  /*e1f0*/  LDL.LU R28, [R1+0x103c] ;  /* 0x00103c00011c7983 */ /* 0x001ea80000300800 */
[----:B------:R-:W3:Y:S02]  /*e200*/  LDL R15, [R1+0x2e8] ;  /* 0x0002e800010f7983 */ /* 0x000ee40000100800 */
[C---:B---3--:R-:W-:Y:S01]  /*e210*/  IADD3 RZ, P1, PT, R15.reuse, R2, RZ ;  /* 0x000000020fff7210 */ /* 0x048fe20007f3e0ff */
[----:B------:R-:W-:-:S02]  /*e220*/  IMAD.IADD R14, R15, 0x1, R2 ;  /* 0x000000010f0e7824 */ /* 0x000fc400078e0202 */
        /* <DEDUP_REMOVED lines=37> */
[----:B------:R-:W-:Y:S01]  /*e480*/  PRMT R7, RZ, 0x7610, R7 ;  /* 0x00007610ff077816 */ /* 0x000fe20000000007 */
[----:B---3--:R-:W-:-:S05]  /*e490*/  IMAD.X R15, R15, 0x1, R0, P1 ;  /* 0x000000010f0f7824 */ /* 0x008fca00008e0600 */
[----:B------:R-:W3:Y:S04]  /*e4a0*/  @!P0 LDG.E.U16 R7, desc[UR8][R14.64] ;  /* 0x000000080e078981 */ /* 0x000ee8000c1e1500 */
[----:B------:R-:W2:Y:S04]  /*e4b0*/  LDL R15, [R1+0x310] ;  /* 0x00031000010f7983 */ /* 0x000ea80000100800 */
[----:B---3--:R0:W-:Y:S01]  /*e4c0*/  STL [R1+0x58], R7 ;  /* 0x0000580701007387 */ /* 0x0081e20000100800 */
[C---:B--2---:R-:W-:Y:S01]  /*e4d0*/  IADD3 RZ, P1, PT, R15.reuse, R2, RZ ;  /* 0x000000020fff7210 */ /* 0x044fe20007f3e0ff */
[----:B------:R-:W-:Y:S01]  /*e4e0*/  IMAD.IADD R14, R15, 0x1, R2 ;  /* 0x000000010f0e7824 */ /* 0x000fe200078e0202 */
[----:B------:R-:W-:Y:S01]  /*e4f0*/  PRMT R28, RZ, 0x7610, R28 ;  /* 0x00007610ff1c7816 */ /* 0x000fe2000000001c */
[----:B------:R-:W2:Y:S04]  /*e500*/  LDL R15, [R1+0x314] ;  /* 0x00031400010f7983 */ /* 0x000ea80000100800 */
[----:B0-----:R-:W3:Y:S01]  /*e510*/  LDL R7, [R1+0x328] ;  /* 0x0003280001077983 */ /* 0x001ee20000100800 */
[----:B--2---:R-:W-:-:S05]  /*e520*/  IMAD.X R15, R15, 0x1, R0, P1 ;  /* 0x000000010f0f7824 */ /* 0x004fca00008e0600 */
[----:B------:R-:W2:Y:S04]  /*e530*/  @!P0 LDG.E.U16 R28, desc[UR8][R14.64] ;  /* 0x000000080e1c8981 */ /* 0x000ea8000c1e1500 */
[----:B--2---:R0:W-:Y:S04]  /*e540*/  STL [R1+0x18], R28 ;  /* 0x0000181c01007387 */ /* 0x0041e80000100800 */
[----:B0-----:R-:W2:Y:S04]  /*e550*/  LDL.LU R28, [R1+0x1028] ;  /* 0x00102800011c7983 */ /* 0x001ea80000300800 */
[----:B------:R-:W2:Y:S02]  /*e560*/  LDL R15, [R1+0x318] ;  /* 0x00031800010f7983 */ /* 0x000ea40000100800 */
[C---:B--2---:R-:W-:Y:S01]  /*e570*/  IADD3 RZ, P1, PT, R15.reuse, R2, RZ ;  /* 0x000000020fff7210 */ /* 0x044fe20007f3e0ff */
[----:B------:R-:W-:-:S02]  /*e580*/  IMAD.IADD R14, R15, 0x1, R2 ;  /* 0x000000010f0e7824 */ /* 0x000fc400078e0202 */
[----:B------:R-:W2:Y:S01]  /*e590*/  LDL R15, [R1+0x31c] ;  /* 0x00031c00010f7983 */ /* 0x000ea20000100800 */
[----:B------:R-:W-:Y:S02]  /*e5a0*/  PRMT R28, RZ, 0x7610, R28 ;  /* 0x00007610ff1c7816 */ /* 0x000fe4000000001c */
[----:B--2---:R-:W-:-:S05]  /*e5b0*/  IADD3.X R15, PT, PT, R15, R0, RZ, P1, !PT ;  /* 0x000000000f0f7210 */ /* 0x004fca0000ffe4ff */
[----:B------:R-:W2:Y:S04]  /*e5c0*/  @!P0 LDG.E.U16 R28, desc[UR8][R14.64] ;  /* 0x000000080e1c8981 */ /* 0x000ea8000c1e1500 */
[----:B--2---:R0:W-:Y:S04]  /*e5d0*/  STL [R1+0x54], R28 ;  /* 0x0000541c01007387 */ /* 0x0041e80000100800 */
[----:B0-----:R-:W2:Y:S04]  /*e5e0*/  LDL.LU R28, [R1+0x1024] ;  /* 0x00102400011c7983 */ /* 0x001ea80000300800 */
[----:B------:R-:W2:Y:S02]  /*e5f0*/  LDL R15, [R1+0x320] ;  /* 0x00032000010f7983 */ /* 0x000ea40000100800 */
[C---:B--2---:R-:W-:Y:S01]  /*e600*/  IADD3 RZ, P1, PT, R15.reuse, R2, RZ ;  /* 0x000000020fff7210 */ /* 0x044fe20007f3e0ff */
[----:B------:R-:W-:-:S02]  /*e610*/  IMAD.IADD R14, R15, 0x1, R2 ;  /* 0x000000010f0e7824 */ /* 0x000fc400078e0202 */
[----:B------:R-:W2:Y:S01]  /*e620*/  LDL R15, [R1+0x324] ;  /* 0x00032400010f7983 */ /* 0x000ea20000100800 */
[----:B------:R-:W-:Y:S01]  /*e630*/  PRMT R28, RZ, 0x7610, R28 ;  /* 0x00007610ff1c7816 */ /* 0x000fe2000000001c */
[----:B--2---:R-:W-:-:S05]  /*e640*/  IMAD.X R15, R15, 0x1, R0, P1 ;  /* 0x000000010f0f7824 */ /* 0x004fca00008e0600 */
[----:B------:R-:W2:Y:S01]  /*e650*/  @!P0 LDG.E.U16 R28, desc[UR8][R14.64] ;  /* 0x000000080e1c8981 */ /* 0x000ea2000c1e1500 */
[----:B---3--:R-:W-:-:S03]  /*e660*/  IADD3 RZ, P1, PT, R7, R2, RZ ;  /* 0x0000000207ff7210 */ /* 0x008fc60007f3e0ff */
[----:B--2---:R0:W-:Y:S04]  /*e670*/  STL [R1+0x14], R28 ;  /* 0x0000141c01007387 */ /* 0x0041e80000100800 */
[----:B0-----:R-:W2:Y:S04]  /*e680*/  LDL.LU R28, [R1+0x1020] ;  /* 0x00102000011c7983 */ /* 0x001ea80000300800 */
[----:B------:R-:W3:Y:S01]  /*e690*/  LDL R15, [R1+0x32c] ;  /* 0x00032c00010f7983 */ /* 0x000ee20000100800 */
[----:B------:R-:W-:-:S03]  /*e6a0*/  IMAD.IADD R14, R7, 0x1, R2 ;  /* 0x00000001070e7824 */ /* 0x000fc600078e0202 */
[----:B------:R-:W4:Y:S01]  /*e6b0*/  LDL R7, [R1+0x344] ;  /* 0x0003440001077983 */ /* 0x000f220000100800 */
        /* <DEDUP_REMOVED lines=23> */
[----:B------:R-:W3:Y:S01]  /*e830*/  LDL R15, [R1+0x340] ;  /* 0x00034000010f7983 */ /* 0x000ee20000100800 */
[----:B--2---:R-:W-:-:S02]  /*e840*/  PRMT R28, RZ, 0x7610, R28 ;  /* 0x00007610ff1c7816 */ /* 0x004fc4000000001c */
[C---:B---3--:R-:W-:Y:S01]  /*e850*/  IADD3 RZ, P1, PT, R15.reuse, R2, RZ ;  /* 0x000000020fff7210 */ /* 0x048fe20007f3e0ff */
[----:B------:R-:W-:-:S04]  /*e860*/  IMAD.IADD R14, R15, 0x1, R2 ;  /* 0x000000010f0e7824 */ /* 0x000fc800078e0202 */
[----:B----4-:R-:W-:-:S05]  /*e870*/  IMAD.X R15, R7, 0x1, R0, P1 ;  /* 0x00000001070f7824 */ /* 0x010fca00008e0600 */
[----:B------:R-:W2:Y:S04]  /*e880*/  @!P0 LDG.E.U16 R28, desc[UR8][R14.64] ;  /* 0x000000080e1c8981 */ /* 0x000ea8000c1e1500 */
[----:B--2---:R-:W-:Y:S04]  /*e890*/  STL [R1+0xfe4], R28 ;  /* 0x000fe41c01007387 */ /* 0x004fe80000100800 */
[----:B------:R-:W-:Y:S04]  /*e8a0*/  STL [R1+0xfe8], R28 ;  /* 0x000fe81c01007387 */ /* 0x000fe80000100800 */
[----:B------:R-:W-:Y:S04]  /*e8b0*/  STL [R1+0xfec], R28 ;  /* 0x000fec1c01007387 */ /* 0x000fe80000100800 */
[----:B------:R-:W-:Y:S04]  /*e8c0*/  STL [R1+0xff0], R28 ;  /* 0x000ff01c01007387 */ /* 0x000fe80000100800 */
[----:B------:R-:W-:Y:S04]  /*e8d0*/  STL [R1+0xff4], R28 ;  /* 0x000ff41c01007387 */ /* 0x000fe80000100800 */
[----:B------:R-:W-:Y:S04]  /*e8e0*/  STL [R1+0xff8], R28 ;  /* 0x000ff81c01007387 */ /* 0x000fe80000100800 */
[----:B------:R-:W2:Y:S01]  /*e8f0*/  LDL R15, [R1+0x34c] ;  /* 0x00034c00010f7983 */ /* 0x000ea20000100800 */
[C---:B------:R-:W-:Y:S01]  /*e900*/  IADD3 RZ, P1, PT, R4.reuse, R2, RZ ;  /* 0x0000000204ff7210 */ /* 0x040fe20007f3e0ff */
[----:B------:R-:W-:Y:S01]  /*e910*/  IMAD.IADD R14, R4, 0x1, R2 ;  /* 0x00000001040e7824 */ /* 0x000fe200078e0202 */
[----:B------:R-:W-:Y:S01]  /*e920*/  PRMT R27, RZ, 0x7610, R27 ;  /* 0x00007610ff1b7816 */ /* 0x000fe2000000001b */
[----:B------:R-:W3:Y:S04]  /*e930*/  LDL R7, [R1+0x360] ;  /* 0x0003600001077983 */ /* 0x000ee80000100800 */
[----:B------:R-:W4:Y:S01]  /*e940*/  LDL R4, [R1+0x364] ;  /* 0x0003640001047983 */ /* 0x000f220000100800 */
        /* <DEDUP_REMOVED lines=10> */
[----:B------:R-:W2:Y:S04]  /*e9f0*/  @!P0 LDG.E.U16 R27, desc[UR8][R14.64] ;  /* 0x000000080e1b8981 */ /* 0x000ea8000c1e1500 */
[----:B------:R-:W3:Y:S04]  /*ea00*/  LDL R15, [R1+0x358] ;  /* 0x00035800010f7983 */ /* 0x000ee80000100800 */
[----:B--2---:R-:W-:Y:S01]  /*ea10*/  STL [R1+0xfe0], R27 ;  /* 0x000fe01b01007387 */ /* 0x004fe20000100800 */
[C---:B---3--:R-:W-:Y:S01]  /*ea20*/  IADD3 RZ, P1, PT, R15.reuse, R2, RZ ;  /* 0x000000020fff7210 */ /* 0x048fe20007f3e0ff */
[----:B------:R-:W-:-:S02]  /*ea30*/  IMAD.IADD R14, R15, 0x1, R2 ;  /* 0x000000010f0e7824 */ /* 0x000fc400078e0202 */
[----:B------:R-:W2:Y:S01]  /*ea40*/  LDL R15, [R1+0x35c] ;  /* 0x00035c00010f7983 */ /* 0x000ea20000100800 */
[----:B------:R-:W-:Y:S01]  /*ea50*/  PRMT R24, RZ, 0x7610, R24 ;  /* 0x00007610ff187816 */ /* 0x000fe20000000018 */
[----:B--2---:R-:W-:-:S05]  /*ea60*/  IMAD.X R15, R15, 0x1, R0, P1 ;  /* 0x000000010f0f7824 */ /* 0x004fca00008e0600 */
[----:B------:R-:W2:Y:S01]  /*ea70*/  @!P0 LDG.E.U16 R24, desc[UR8][R14.64] ;  /* 0x000000080e188981 */ /* 0x000ea2000c1e1500 */
[----:B------:R-:W-:-:S03]  /*ea80*/  IADD3 RZ, P1, PT, R7, R2, RZ ;  /* 0x0000000207ff7210 */ /* 0x000fc60007f3e0ff */
[----:B--2---:R0:W-:Y:S04]  /*ea90*/  STL [R1+0x44], R24 ;  /* 0x0000441801007387 */ /* 0x0041e80000100800 */
[----:B0-----:R-:W2:Y:S01]  /*eaa0*/  LDL.LU R24, [R1+0x1010] ;  /* 0x0010100001187983 */ /* 0x001ea20000300800 */
[----:B------:R-:W-:Y:S02]  /*eab0*/  IMAD.IADD R14, R7, 0x1, R2 ;  /* 0x00000001070e7824 */ /* 0x000fe400078e0202 */
[----:B----4-:R-:W-:Y:S01]  /*eac0*/  IMAD.X R15, R4, 0x1, R0, P1 ;  /* 0x00000001040f7824 */ /* 0x010fe200008e0600 */
[----:B------:R-:W3:Y:S04]  /*ead0*/  LDL R7, [R1+0x378] ;  /* 0x0003780001077983 */ /* 0x000ee80000100800 */
[----:B------:R-:W4:Y:S01]  /*eae0*/  LDL R4, [R1+0x3a0] ;  /* 0x0003a00001047983 */ /* 0x000f220000100800 */
[----:B--2---:R-:W-:-:S06]  /*eaf0*/  PRMT R24, RZ, 0x7610, R24 ;  /* 0x00007610ff187816 */ /* 0x004fcc0000000018 */
        /* <DEDUP_REMOVED lines=8> */
[----:B------:R-:W2:Y:S04]  /*eb80*/  @!P0 LDG.E.U16 R22, desc[UR8][R14.64] ;  /* 0x000000080e168981 */ /* 0x000ea8000c1e1500 */
[----:B--2---:R0:W-:Y:S04]  /*eb90*/  STL [R1+0x40], R22 ;  /* 0x0000401601007387 */ /* 0x0041e80000100800 */
[----:B0-----:R-:W2:Y:S04]  /*eba0*/  LDL.LU R22, [R1+0x100c] ;  /* 0x00100c0001167983 */ /* 0x001ea80000300800 */
[----:B------:R-:W3:Y:S02]  /*ebb0*/  LDL R15, [R1+0x370] ;  /* 0x00037000010f7983 */ /* 0x000ee40000100800 */
[C---:B---3--:R-:W-:Y:S01]  /*ebc0*/  IADD3 RZ, P1, PT, R15.reuse, R2, RZ ;  /* 0x000000020fff7210 */ /* 0x048fe20007f3e0ff */
[----:B------:R-:W-:-:S02]  /*ebd0*/  IMAD.IADD R14, R15, 0x1, R2 ;  /* 0x000000010f0e7824 */ /* 0x000fc400078e0202 */
[----:B------:R-:W3:Y:S01]  /*ebe0*/  LDL R15, [R1+0x374] ;  /* 0x00037400010f7983 */ /* 0x000ee20000100800 */
[----:B--2---:R-:W-:Y:S02]  /*ebf0*/  PRMT R22, RZ, 0x7610, R22 ;  /* 0x00007610ff167816 */ /* 0x004fe40000000016 */
[----:B------:R-:W-:Y:S01]  /*ec00*/  PRMT R13, RZ, 0x7610, R13 ;  /* 0x00007610ff0d7816 */ /* 0x000fe2000000000d */
[----:B---3--:R-:W-:Y:S01]  /*ec10*/  IMAD.X R15, R15, 0x1, R0, P1 ;  /* 0x000000010f0f7824 */ /* 0x008fe200008e0600 */
[----:B------:R-:W-:-:S04]  /*ec20*/  IADD3 RZ, P1, PT, R7, R2, RZ ;  /* 0x0000000207ff7210 */ /* 0x000fc80007f3e0ff */
[----:B------:R0:W2:Y:S02]  /*ec30*/  @!P0 LDG.E.U16 R22, desc[UR8][R14.64] ;  /* 0x000000080e168981 */ /* 0x0000a4000c1e1500 */
[----:B0-----:R-:W-:Y:S01]  /*ec40*/  IMAD.IADD R14, R7, 0x1, R2 ;  /* 0x00000001070e7824 */ /* 0x001fe200078e0202 */
[----:B----4-:R-:W-:-:S05]  /*ec50*/  IADD3.X R15, PT, PT, R4, R0, RZ, P1, !PT ;  /* 0x00000000040f7210 */ /* 0x010fca0000ffe4ff */
[----:B------:R-:W3:Y:S04]  /*ec60*/  @!P0 LDG.E.U16 R13, desc[UR8][R14.64] ;  /* 0x000000080e0d8981 */ /* 0x000ee8000c1e1500 */
[----:B--2---:R-:W-:Y:S04]  /*ec70*/  STL [R1+0xfd8], R22 ;  /* 0x000fd81601007387 */ /* 0x004fe80000100800 */
[----:B------:R-:W2:Y:S04]  /*ec80*/  LDL R7, [R1+0x390] ;  /* 0x0003900001077983 */ /* 0x000ea80000100800 */
[----:B------:R-:W4:Y:S04]  /*ec90*/  LDL R4, [R1+0x6d0] ;  /* 0x0006d00001047983 */ /* 0x000f280000100800 */
[----:B---3--:R0:W-:Y:S04]  /*eca0*/  STL [R1+0x3c], R13 ;  /* 0x00003c0d01007387 */ /* 0x0081e80000100800 */
[----:B0-----:R-:W3:Y:S04]  /*ecb0*/  LDL.LU R13, [R1+0x1008] ;  /* 0x00100800010d7983 */ /* 0x001ee80000300800 */
        /* <DEDUP_REMOVED lines=32> */
[----:B------:R-:W3:Y:S01]  /*eec0*/  LDL R15, [R1+0x6dc] ;  /* 0x0006dc00010f7983 */ /* 0x000ee20000100800 */
[----:B------:R-:W0:Y:S01]  /*eed0*/  S2R R7, SR_TID.X ;  /* 0x0000000000077919 */ /* 0x000e220000002100 */
[----:B------:R-:W1:Y:S01]  /*eee0*/  S2R R4, SR_TID.X ;  /* 0x0000000000047919 */ /* 0x000e620000002100 */
[----:B---3--:R-:W-:-:S02]  /*eef0*/  IADD3 R14, P1, PT, R15, R2, RZ ;  /* 0x000000020f0e7210 */ /* 0x008fc40007f3e0ff */
[----:B------:R-:W3:Y:S01]  /*ef00*/  LDL R15, [R1+0x6d8] ;  /* 0x0006d800010f7983 */ /* 0x000ee20000100800 */
[----:B0-----:R-:W-:Y:S01]  /*ef10*/  LOP3.LUT R7, R7, 0xc0, RZ, 0xc0, !PT ;  /* 0x000000c007077812 */ /* 0x001fe200078ec0ff */
[----:B-1----:R-:W-:-:S03]  /*ef20*/  IMAD.SHL.U32 R4, R4, 0x2, RZ ;  /* 0x0000000204047824 */ /* 0x002fc600078e00ff */
[----:B------:R-:W-:-:S04]  /*ef30*/  SHF.R.U32.HI R7, RZ, 0x2, R7 ;  /* 0x00000002ff077819 */ /* 0x000fc80000011607 */
[--C-:B------:R-:W-:Y:S02]  /*ef40*/  LOP3.LUT R7, R7, 0x1fe, R4.reuse, 0x78, !PT ;  /* 0x000001fe07077812 */ /* 0x100fe400078e7804 */
[----:B------:R-:W-:Y:S01]  /*ef50*/  PRMT R4, RZ, 0x7610, R4 ;  /* 0x00007610ff047816 */ /* 0x000fe20000000004 */
[----:B---3--:R-:W-:-:S05]  /*ef60*/  IMAD.X R15, R15, 0x1, R0, P1 ;  /* 0x000000010f0f7824 */ /* 0x008fca00008e0600 */
[----:B------:R0:W3:Y:S04]  /*ef70*/  @!P0 LDG.E.U16 R4, desc[UR8][R14.64] ;  /* 0x000000080e048981 */ /* 0x0000e8000c1e1500 */
[----:B------:R-:W0:Y:S01]  /*ef80*/  LDL R15, [R1+0x6cc] ;  /* 0x0006cc00010f7983 */ /* 0x000e220000100800 */
[----:B------:R-:W1:Y:S01]  /*ef90*/  S2UR UR6, SR_CgaCtaId ;  /* 0x00000000000679c3 */ /* 0x000e620000008800 */
[----:B------:R-:W-:Y:S01]  /*efa0*/  UMOV UR4, 0x400 ;  /* 0x0000040000047882 */ /* 0x000fe20000000000 */
[----:B0-----:R-:W-:Y:S02]  /*efb0*/  IADD3 R14, P1, PT, R15, R2, RZ ;  /* 0x000000020f0e7210 */ /* 0x001fe40007f3e0ff */
[----:B------:R-:W4:Y:S01]  /*efc0*/  LDL R15, [R1+0x688] ;  /* 0x00068800010f7983 */ /* 0x000f220000100800 */
[----:B-1----:R-:W-:-:S09]  /*efd0*/  ULEA UR4, UR6, UR4, 0x18 ;  /* 0x0000000406047291 */ /* 0x002fd2000f8ec0ff */
[----:B--2---:R0:W-:Y:S02]  /*efe0*/  STS.U16 [R7+UR4+0x10200], R3 ;  /* 0x0102000307007988 */ /* 0x0041e40008000404 */
[----:B0-----:R-:W-:Y:S01]  /*eff0*/  PRMT R3, RZ, 0x7610, R3 ;  /* 0x00007610ff037816 */ /* 0x001fe20000000003 */
[----:B----4-:R-:W-:-:S05]  /*f000*/  IMAD.X R15, R15, 0x1, R0, P1 ;  /* 0x000000010f0f7824 */ /* 0x010fca00008e0600 */
[----:B------:R0:W2:Y:S04]  /*f010*/  @!P0 LDG.E.U16 R3, desc[UR8][R14.64] ;  /* 0x000000080e038981 */ /* 0x0000a8000c1e1500 */
[----:B------:R-:W0:Y:S02]  /*f020*/  LDL R15, [R1+0x6bc] ;  /* 0x0006bc00010f7983 */ /* 0x000e240000100800 */
[----:B0-----:R-:W-:Y:S02]  /*f030*/  IADD3 R14, P1, PT, R15, R2, RZ ;  /* 0x000000020f0e7210 */ /* 0x001fe40007f3e0ff */
[----:B------:R-:W4:Y:S04]  /*f040*/  LDL R15, [R1+0x1e0] ;  /* 0x0001e000010f7983 */ /* 0x000f280000100800 */
[----:B------:R0:W-:Y:S02]  /*f050*/  STS.U16 [R7+UR4+0x10400], R6 ;  /* 0x0104000607007988 */ /* 0x0001e40008000404 */
[----:B0-----:R-:W-:Y:S01]  /*f060*/  PRMT R6, RZ, 0x7610, R6 ;  /* 0x00007610ff067816 */ /* 0x001fe20000000006 */
[----:B----4-:R-:W-:-:S05]  /*f070*/  IMAD.X R15, R15, 0x1, R0, P1 ;  /* 0x000000010f0f7824 */ /* 0x010fca00008e0600 */
[----:B------:R0:W4:Y:S04]  /*f080*/  @!P0 LDG.E.U16 R6, desc[UR8][R14.64] ;  /* 0x000000080e068981 */ /* 0x000128000c1e1500 */
[----:B------:R-:W0:Y:S02]  /*f090*/  LDL R15, [R1+0x6b4] ;  /* 0x0006b400010f7983 */ /* 0x000e240000100800 */
[----:B0-----:R-:W-:Y:S02]  /*f0a0*/  IADD3 R14, P1, PT, R15, R2, RZ ;  /* 0x000000020f0e7210 */ /* 0x001fe40007f3e0ff */
[----:B------:R-:W2:Y:S04]  /*f0b0*/  LDL R15, [R1+0x1d8] ;  /* 0x0001d800010f7983 */ /* 0x000ea80000100800 */
[----:B------:R0:W-:Y:S02]  /*f0c0*/  STS.U16 [R7+UR4+0x10600], R12 ;  /* 0x0106000c07007988 */ /* 0x0001e40008000404 */
[----:B0-----:R-:W-:Y:S01]  /*f0d0*/  PRMT R12, RZ, 0x7610, R12 ;  /* 0x00007610ff0c7816 */ /* 0x001fe2000000000c */
[----:B--2---:R-:W-:-:S05]  /*f0e0*/  IMAD.X R15, R15, 0x1, R0, P1 ;  /* 0x000000010f0f7824 */ /* 0x004fca00008e0600 */
[----:B------:R0:W2:Y:S04]  /*f0f0*/  @!P0 LDG.E.U16 R12, desc[UR8][R14.64] ;  /* 0x000000080e0c8981 */ /* 0x0000a8000c1e1500 */
        /* <DEDUP_REMOVED lines=31> */
[----:B---3--:R0:W-:Y:S02]  /*f2f0*/  STS.U16 [R7+UR4], R4 ;  /* 0x0000000407007988 */ /* 0x0081e40008000404 */
[----:B0-----:R-:W-:Y:S01]  /*f300*/  PRMT R4, RZ, 0x7610, R4 ;  /* 0x00007610ff047816 */ /* 0x001fe20000000004 */
[----:B--2---:R-:W-:-:S05]  /*f310*/  IMAD.X R15, R15, 0x1, R0, P1 ;  /* 0x000000010f0f7824 */ /* 0x004fca00008e0600 */
[----:B------:R0:W2:Y:S04]  /*f320*/  @!P0 LDG.E.U16 R4, desc[UR8][R14.64] ;  /* 0x000000080e048981 */ /* 0x0000a8000c1e1500 */
[----:B------:R-:W0:Y:S02]  /*f330*/  LDL R15, [R1+0x578] ;  /* 0x00057800010f7983 */ /* 0x000e240000100800 */
[----:B0-----:R-:W-:Y:S02]  /*f340*/  IADD3 R14, P1, PT, R15, R2, RZ ;  /* 0x000000020f0e7210 */ /* 0x001fe40007f3e0ff */
[----:B------:R-:W3:Y:S04]  /*f350*/  LDL R15, [R1+0x508] ;  /* 0x00050800010f7983 */ /* 0x000ee80000100800 */
[----:B------:R0:W-:Y:S02]  /*f360*/  STS.U16 [R7+UR4+0x400], R3 ;  /* 0x0004000307007988 */ /* 0x0001e40008000404 */
[----:B0-----:R-:W-:Y:S01]  /*f370*/  PRMT R3, RZ, 0x7610, R3 ;  /* 0x00007610ff037816 */ /* 0x001fe20000000003 */
[----:B---3--:R-:W-:-:S05]  /*f380*/  IMAD.X R15, R15, 0x1, R0, P1 ;  /* 0x000000010f0f7824 */ /* 0x008fca00008e0600 */
[----:B------:R0:W3:Y:S04]  /*f390*/  @!P0 LDG.E.U16 R3, desc[UR8][R14.64] ;  /* 0x000000080e038981 */ /* 0x0000e8000c1e1500 */
[----:B------:R-:W0:Y:S02]  /*f3a0*/  LDL R15, [R1+0x570] ;  /* 0x00057000010f7983 */ /* 0x000e240000100800 */
[----:B0-----:R-:W-:Y:S02]  /*f3b0*/  IADD3 R14, P1, PT, R15, R2, RZ ;  /* 0x000000020f0e7210 */ /* 0x001fe40007f3e0ff */
[----:B------:R-:W2:Y:S04]  /*f3c0*/  LDL R15, [R1+0x4f8] ;  /* 0x0004f800010f7983 */ /* 0x000ea80000100800 */
[----:B----4-:R0:W-:Y:S02]  /*f3d0*/  STS.U16 [R7+UR4+0x800], R6 ;  /* 0x0008000607007988 */ /* 0x0101e40008000404 */
[----:B0-----:R-:W-:Y:S01]  /*f3e0*/  PRMT R6, RZ, 0x7610, R6 ;  /* 0x00007610ff067816 */ /* 0x001fe20000000006 */
[----:B--2---:R-:W-:-:S05]  /*f3f0*/  IMAD.X R15, R15, 0x1, R0, P1 ;  /* 0x000000010f0f7824 */ /* 0x004fca00008e0600 */
        /* <DEDUP_REMOVED lines=26> */
[----:B0-----:R-:W-:-:S02]  /*f5a0*/  PRMT R10, RZ, 0x7610, R10 ;  /* 0x00007610ff0a7816 */ /* 0x001fc4000000000a */
[----:B--2---:R-:W-:-:S05]  /*f5b0*/  IADD3.X R15, PT, PT, R15, R0, RZ, P1, !PT ;  /* 0x000000000f0f7210 */ /* 0x004fca0000ffe4ff */
        /* <DEDUP_REMOVED lines=18> */
[----:B---3--:R0:W-:Y:S02]  /*f6e0*/  STS.U16 [R7+UR4+0x2400], R3 ;  /* 0x0024000307007988 */ /* 0x0081e40008000404 */
        /* <DEDUP_REMOVED lines=147> */
[----:B0-----:R-:W-:-:S02]  /*10020*/  PRMT R10, RZ, 0x7610, R10 ;  /* 0x00007610ff0a7816 */ /* 0x001fc4000000000a */
[----:B----4-:R-:W-:-:S05]  /*10030*/  IADD3.X R15, PT, PT, R15, R0, RZ, P1, !PT ;  /* 0x000000000f0f7210 */ /* 0x010fca0000ffe4ff */
        /* <DEDUP_REMOVED lines=31> */
[----:B------:R-:W2:Y:S01]  /*10230*/  LDL R15, [R1+0x1e4] ;  /* 0x0001e400010f7983 */ /* 0x000ea20000100800 */
[----:B------:R-:W-:Y:S02]  /*10240*/  PRMT R19, RZ, 0x7610, R19 ;  /* 0x00007610ff137816 */ /* 0x000fe40000000013 */
[----:B--2---:R-:W-:-:S05]  /*10250*/  IMAD.X R15, R15, 0x1, R0, P1 ;  /* 0x000000010f0f7824 */ /* 0x004fca00008e0600 */
[----:B------:R0:W2:Y:S04]  /*10260*/  @!P0 LDG.E.U16 R19, desc[UR8][R14.64] ;  /* 0x000000080e138981 */ /* 0x0000a8000c1e1500 */
[----:B------:R-:W2:Y:S04]  /*10270*/  LDL.LU R14, [R1+0x1c] ;  /* 0x00001c00010e7983 */ /* 0x000ea80000300800 */
[----:B------:R-:W0:Y:S04]  /*10280*/  LDL R15, [R1+0x6c8] ;  /* 0x0006c800010f7983 */ /* 0x000e280000100800 */
[----:B--2---:R0:W-:Y:S02]  /*10290*/  STS.U16 [R7+UR4+0xb000], R14 ;  /* 0x00b0000e07007988 */ /* 0x0041e40008000404 */
[----:B0-----:R-:W-:-:S02]  /*102a0*/  IADD3 R14, P1, PT, R15, R2, RZ ;  /* 0x000000020f0e7210 */ /* 0x001fc40007f3e0ff */
[----:B------:R-:W2:Y:S04]  /*102b0*/  LDL R15, [R1+0x680] ;  /* 0x00068000010f7983 */ /* 0x000ea80000100800 */
[----:B------:R0:W-:Y:S02]  /*102c0*/  STS.U16 [R7+UR4+0xac00], R5 ;  /* 0x00ac000507007988 */ /* 0x0001e40008000404 */
[----:B0-----:R-:W-:Y:S01]  /*102d0*/  PRMT R5, RZ, 0x7610, R5 ;  /* 0x00007610ff057816 */ /* 0x001fe20000000005 */
[----:B--2---:R-:W-:-:S05]  /*102e0*/  IMAD.X R15, R15, 0x1, R0, P1 ;  /* 0x000000010f0f7824 */ /* 0x004fca00008e0600 */
[----:B------:R0:W2:Y:S04]  /*102f0*/  @!P0 LDG.E.U16 R5, desc[UR8][R14.64] ;  /* 0x000000080e058981 */ /* 0x0000a8000c1e1500 */
[----:B------:R-:W2:Y:S04]  /*10300*/  LDL.LU R14, [R1] ;  /* 0x00000000010e7983 */ /* 0x000ea80000300800 */
[----:B------:R-:W0:Y:S04]  /*10310*/  LDL R15, [R1+0x6b8] ;  /* 0x0006b800010f7983 */ /* 0x000e280000100800 */
[----:B--2---:R0:W-:Y:S02]  /*10320*/  STS.U16 [R7+UR4+0xb400], R14 ;  /* 0x00b4000e07007988 */ /* 0x0041e40008000404 */
[----:B0-----:R-:W-:-:S02]  /*10330*/  IADD3 R14, P1, PT, R15, R2, RZ ;  /* 0x000000020f0e7210 */ /* 0x001fc40007f3e0ff */
[----:B------:R-:W2:Y:S01]  /*10340*/  LDL R15, [R1+0x1dc] ;  /* 0x0001dc00010f7983 */ /* 0x000ea20000100800 */
[----:B------:R-:W-:Y:S02]  /*10350*/  PRMT R17, RZ, 0x7610, R17 ;  /* 0x00007610ff117816 */ /* 0x000fe40000000011 */
        /* <DEDUP_REMOVED lines=35> */
[----:B------:R-:W2:Y:S04]  /*10590*/  @!P0 LDG.E.U16 R16, desc[UR8][R14.64] ;  /* 0x000000080e108981 */ /* 0x000ea8000c1e1500 */
[----:B--2---:R0:W-:Y:S04]  /*105a0*/  STL [R1], R16 ;  /* 0x0000001001007387 */ /* 0x0041e80000100800 */
[----:B0-----:R-:W2:Y:S04]  /*105b0*/  LDL.LU R16, [R1+0xffc] ;  /* 0x000ffc0001107983 */ /* 0x001ea80000300800 */
[----:B------:R-:W3:Y:S04]  /*105c0*/  LDL R15, [R1+0x57c] ;  /* 0x00057c00010f7983 */ /* 0x000ee80000100800 */
[----:B--2---:R0:W-:Y:S01]  /*105d0*/  STS.U16 [R7+UR4+0xcc00], R16 ;  /* 0x00cc001007007988 */ /* 0x0041e20008000404 */
[----:B---3--:R-:W-:-:S03]  /*105e0*/  IADD3 R14, P1, PT, R15, R2, RZ ;  /* 0x000000020f0e7210 */ /* 0x008fc60007f3e0ff */
[----:B0-----:R-:W2:Y:S04]  /*105f0*/  LDL.LU R16, [R1+0x18] ;  /* 0x0000180001107983 */ /* 0x001ea80000300800 */
[----:B------:R-:W3:Y:S04]  /*10600*/  LDL R15, [R1+0x510] ;  /* 0x00051000010f7983 */ /* 0x000ee80000100800 */
[----:B------:R0:W-:Y:S02]  /*10610*/  STS.U16 [R7+UR4+0xc800], R29 ;  /* 0x00c8001d07007988 */ /* 0x0001e40008000404 */
[----:B0-----:R-:W-:Y:S01]  /*10620*/  PRMT R29, RZ, 0x7610, R29 ;  /* 0x00007610ff1d7816 */ /* 0x001fe2000000001d */
[----:B---3--:R-:W-:-:S05]  /*10630*/  IMAD.X R15, R15, 0x1, R0, P1 ;  /* 0x000000010f0f7824 */ /* 0x008fca00008e0600 */
[----:B------:R0:W3:Y:S04]  /*10640*/  @!P0 LDG.E.U16 R29, desc[UR8][R14.64] ;  /* 0x000000080e1d8981 */ /* 0x0000e8000c1e1500 */
[----:B------:R-:W2:Y:S04]  /*10650*/  LDL.LU R14, [R1+0x4] ;  /* 0x00000400010e7983 */ /* 0x000ea80000300800 */
[----:B------:R-:W0:Y:S04]  /*10660*/  LDL R15, [R1+0x574] ;  /* 0x00057400010f7983 */ /* 0x000e280000100800 */
[----:B--2---:R0:W-:Y:S02]  /*10670*/  STS.U16 [R7+UR4+0xd000], R14 ;  /* 0x00d0000e07007988 */ /* 0x0041e40008000404 */
[----:B0-----:R-:W-:-:S02]  /*10680*/  IADD3 R14, P1, PT, R15, R2, RZ ;  /* 0x000000020f0e7210 */ /* 0x001fc40007f3e0ff */
[----:B------:R-:W2:Y:S01]  /*10690*/  LDL R15, [R1+0x500] ;  /* 0x00050000010f7983 */ /* 0x000ea20000100800 */
[----:B------:R-:W-:Y:S02]  /*106a0*/  PRMT R28, RZ, 0x7610, R28 ;  /* 0x00007610ff1c7816 */ /* 0x000fe4000000001c */
[----:B--2---:R-:W-:-:S05]  /*106b0*/  IMAD.X R15, R15, 0x1, R0, P1 ;  /* 0x000000010f0f7824 */ /* 0x004fca00008e0600 */
[----:B------:R-:W2:Y:S04]  /*106c0*/  @!P0 LDG.E.U16 R28, desc[UR8][R14.64] ;  /* 0x000000080e1c8981 */ /* 0x000ea8000c1e1500 */
[----:B--2---:R0:W-:Y:S04]  /*106d0*/  STL [R1+0x4], R28 ;  /* 0x0000041c01007387 */ /* 0x0041e80000100800 */
[----:B0-----:R-:W2:Y:S04]  /*106e0*/  LDL.LU R28, [R1+0xff8] ;  /* 0x000ff800011c7983 */ /* 0x001ea80000300800 */
[----:B------:R-:W2:Y:S04]  /*106f0*/  LDL.LU R14, [R1+0xc] ;  /* 0x00000c00010e7983 */ /* 0x000ea80000300800 */
[----:B------:R-:W3:Y:S04]  /*10700*/  LDL R15, [R1+0x56c] ;  /* 0x00056c00010f7983 */ /* 0x000ee80000100800 */
[----:B--2---:R3:W-:Y:S02]  /*10710*/  STS.U16 [R7+UR4+0xd400], R14 ;  /* 0x00d4000e07007988 */ /* 0x0047e40008000404 */
[----:B---3--:R-:W-:-:S02]  /*10720*/  IADD3 R14, P1, PT, R15, R2, RZ ;  /* 0x000000020f0e7210 */ /* 0x008fc40007f3e0ff */
[----:B------:R-:W2:Y:S01]  /*10730*/  LDL R15, [R1+0x4f0] ;  /* 0x0004f000010f7983 */ /* 0x000ea20000100800 */
[----:B------:R-:W-:Y:S02]  /*10740*/  PRMT R28, RZ, 0x7610, R28 ;  /* 0x00007610ff1c7816 */ /* 0x000fe4000000001c */
[----:B--2---:R-:W-:-:S05]  /*10750*/  IMAD.X R15, R15, 0x1, R0, P1 ;  /* 0x000000010f0f7824 */ /* 0x004fca00008e0600 */
[----:B------:R-:W2:Y:S04]  /*10760*/  @!P0 LDG.E.U16 R28, desc[UR8][R14.64] ;  /* 0x000000080e1c8981 */ /* 0x000ea8000c1e1500 */
[----:B--2---:R0:W-:Y:S04]  /*10770*/  STL [R1+0xc], R28 ;  /* 0x00000c1c01007387 */ /* 0x0041e80000100800 */
[----:B0-----:R-:W2:Y:S04]  /*10780*/  LDL.LU R28, [R1+0xff4] ;  /* 0x000ff400011c7983 */ /* 0x001ea80000300800 */
[----:B------:R-:W3:Y:S04]  /*10790*/  LDL.LU R14, [R1+0x10] ;  /* 0x00001000010e7983 */ /* 0x000ee80000300800 */
[----:B------:R-:W2:Y:S04]  /*107a0*/  LDL R15, [R1+0x564] ;  /* 0x00056400010f7983 */ /* 0x000ea80000100800 */
[----:B---3--:R2:W-:Y:S02]  /*107b0*/  STS.U16 [R7+UR4+0xd800], R14 ;  /* 0x00d8000e07007988 */ /* 0x0085e40008000404 */
[----:B--2---:R-:W-:-:S02]  /*107c0*/  IADD3 R14, P1, PT, R15, R2, RZ ;  /* 0x000000020f0e7210 */ /* 0x004fc40007f3e0ff */
[----:B------:R-:W2:Y:S01]  /*107d0*/  LDL R15, [R1+0x4e0] ;  /* 0x0004e000010f7983 */ /* 0x000ea20000100800 */
[----:B------:R-:W-:Y:S02]  /*107e0*/  PRMT R28, RZ, 0x7610, R28 ;  /* 0x00007610ff1c7816 */ /* 0x000fe4000000001c */
[----:B--2---:R-:W-:-:S05]  /*107f0*/  IMAD.X R15, R15, 0x1, R0, P1 ;  /* 0x000000010f0f7824 */ /* 0x004fca00008e0600 */
[----:B------:R-:W2:Y:S04]  /*10800*/  @!P0 LDG.E.U16 R28, desc[UR8][R14.64] ;  /* 0x000000080e1c8981 */ /* 0x000ea8000c1e1500 */
[----:B--2---:R0:W-:Y:S04]  /*10810*/  STL [R1+0x10], R28 ;  /* 0x0000101c01007387 */ /* 0x0041e80000100800 */
[----:B0-----:R-:W2:Y:S04]  /*10820*/  LDL.LU R28, [R1+0xff0] ;  /* 0x000ff000011c7983 */ /* 0x001ea80000300800 */
[----:B------:R-:W3:Y:S02]  /*10830*/  LDL R15, [R1+0x55c] ;  /* 0x00055c00010f7983 */ /* 0x000ee40000100800 */
[----:B---3--:R-:W-:-:S02]  /*10840*/  IADD3 R14, P1, PT, R15, R2, RZ ;  /* 0x000000020f0e7210 */ /* 0x008fc40007f3e0ff */
[----:B------:R-:W3:Y:S01]  /*10850*/  LDL R15, [R1+0x4d0] ;  /* 0x0004d000010f7983 */ /* 0x000ee20000100800 */
[----:B--2---:R-:W-:Y:S02]  /*10860*/  PRMT R28, RZ, 0x7610, R28 ;  /* 0x00007610ff1c7816 */ /* 0x004fe4000000001c */
[----:B---3--:R-:W-:-:S05]  /*10870*/  IMAD.X R15, R15, 0x1, R0, P1 ;  /* 0x000000010f0f7824 */ /* 0x008fca00008e0600 */
[----:B------:R-:W2:Y:S04]  /*10880*/  @!P0 LDG.E.U16 R28, desc[UR8][R14.64] ;  /* 0x000000080e1c8981 */ /* 0x000ea8000c1e1500 */
[----:B------:R0:W-:Y:S04]  /*10890*/  STS.U16 [R7+UR4+0xdc00], R16 ;  /* 0x00dc001007007988 */ /* 0x0001e80008000404 */
[----:B0-----:R-:W3:Y:S04]  /*108a0*/  LDL R16, [R1+0x52c] ;  /* 0x00052c0001107983 */ /* 0x001ee80000100800 */
        /* <DEDUP_REMOVED lines=22> */
[----:B------:R-:W3:Y:S01]  /*10a10*/  LDL R15, [R1+0x4a0] ;  /* 0x0004a000010f7983 */ /* 0x000ee20000100800 */
[----:B------:R-:W-:-:S02]  /*10a20*/  IADD3 R14, P1, PT, R16, R2, RZ ;  /* 0x00000002100e7210 */ /* 0x000fc40007f3e0ff */
[----:B------:R-:W-:Y:S01]  /*10a30*/  PRMT R27, RZ, 0x7610, R27 ;  /* 0x00007610ff1b7816 */ /* 0x000fe2000000001b */
[----:B------:R-:W2:Y:S02]  /*10a40*/  LDL R16, [R1+0x470] ;  /* 0x0004700001107983 */ /* 0x000ea40000100800 */
[----:B---3--:R-:W-:-:S05]  /*10a50*/  IMAD.X R15, R15, 0x1, R0, P1 ;  /* 0x000000010f0f7824 */ /* 0x008fca00008e0600 */
[----:B------:R-:W3:Y:S04]  /*10a60*/  @!P0 LDG.E.U16 R27, desc[UR8][R14.64] ;  /* 0x000000080e1b8981 */ /* 0x000ee8000c1e1500 */
[----:B--2---:R0:W-:Y:S04]  /*10a70*/  STS.U16 [R7+UR4+0xe800], R28 ;  /* 0x00e8001c07007988 */ /* 0x0041e80008000404 */
[----:B0-----:R-:W2:Y:S04]  /*10a80*/  LDL R28, [R1+0x50c] ;  /* 0x00050c00011c7983 */ /* 0x001ea80000100800 */
[----:B---3--:R0:W-:Y:S04]  /*10a90*/  STL [R1+0x28], R27 ;  /* 0x0000281b01007387 */ /* 0x0081e80000100800 */
[----:B0-----:R-:W3:Y:S04]  /*10aa0*/  LDL.LU R27, [R1+0xfe0] ;  /* 0x000fe000011b7983 */ /* 0x001ee80000300800 */
[----:B------:R-:W2:Y:S02]  /*10ab0*/  LDL R15, [R1+0x51c] ;  /* 0x00051c00010f7983 */ /* 0x000ea40000100800 */
[----:B--2---:R-:W-:-:S02]  /*10ac0*/  IADD3 R14, P1, PT, R15, R2, RZ ;  /* 0x000000020f0e7210 */ /* 0x004fc40007f3e0ff */
[----:B------:R-:W2:Y:S01]  /*10ad0*/  LDL R15, [R1+0x490] ;  /* 0x00049000010f7983 */ /* 0x000ea20000100800 */
[----:B------:R-:W-:Y:S02]  /*10ae0*/  PRMT R24, RZ, 0x7610, R24 ;  /* 0x00007610ff187816 */ /* 0x000fe40000000018 */
[----:B--2---:R-:W-:-:S05]  /*10af0*/  IMAD.X R15, R15, 0x1, R0, P1 ;  /* 0x000000010f0f7824 */ /* 0x004fca00008e0600 */
[----:B------:R-:W2:Y:S04]  /*10b00*/  @!P0 LDG.E.U16 R24, desc[UR8][R14.64] ;  /* 0x000000080e188981 */ /* 0x000ea8000c1e1500 */
[----:B--2---:R0:W-:Y:S04]  /*10b10*/  STL [R1+0x2c], R24 ;  /* 0x00002c1801007387 */ /* 0x0041e80000100800 */
[----:B0-----:R-:W2:Y:S04]  /*10b20*/  LDL.LU R24, [R1+0xfdc] ;  /* 0x000fdc0001187983 */ /* 0x001ea80000300800 */
[----:B------:R-:W2:Y:S01]  /*10b30*/  LDL R15, [R1+0x480] ;  /* 0x00048000010f7983 */ /* 0x000ea20000100800 */
[----:B------:R-:W-:-:S02]  /*10b40*/  IADD3 R14, P1, PT, R28, R2, RZ ;  /* 0x000000021c0e7210 */ /* 0x000fc40007f3e0ff */
[----:B------:R-:W-:Y:S01]  /*10b50*/  PRMT R22, RZ, 0x7610, R22 ;  /* 0x00007610ff167816 */ /* 0x000fe20000000016 */
[----:B------:R-:W3:Y:S02]  /*10b60*/  LDL R28, [R1+0x4dc] ;  /* 0x0004dc00011c7983 */ /* 0x000ee40000100800 */
[----:B--2---:R-:W-:-:S05]  /*10b70*/  IMAD.X R15, R15, 0x1, R0, P1 ;  /* 0x000000010f0f7824 */ /* 0x004fca00008e0600 */
[----:B------:R-:W2:Y:S04]  /*10b80*/  @!P0 LDG.E.U16 R22, desc[UR8][R14.64] ;  /* 0x000000080e168981 */ /* 0x000ea8000c1e1500 */
[----:B--2---:R0:W-:Y:S04]  /*10b90*/  STL [R1+0x20], R22 ;  /* 0x0000201601007387 */ /* 0x0041e80000100800 */
[----:B0-----:R-:W2:Y:S04]  /*10ba0*/  LDL.LU R22, [R1+0xfd8] ;  /* 0x000fd80001167983 */ /* 0x001ea80000300800 */
[----:B------:R-:W2:Y:S01]  /*10bb0*/  LDL R15, [R1+0x4fc] ;  /* 0x0004fc00010f7983 */ /* 0x000ea20000100800 */
[----:B------:R-:W-:-:S02]  /*10bc0*/  PRMT R18, RZ, 0x7610, R18 ;  /* 0x00007610ff127816 */ /* 0x000fc40000000012 */
[----:B--2---:R-:W-:-:S05]  /*10bd0*/  IADD3 R14, P1, PT, R15, R2, RZ ;  /* 0x000000020f0e7210 */ /* 0x004fca0007f3e0ff */
[----:B------:R-:W-:Y:S02]  /*10be0*/  IMAD.X R15, R16, 0x1, R0, P1 ;  /* 0x00000001100f7824 */ /* 0x000fe400008e0600 */
[----:B------:R-:W2:Y:S04]  /*10bf0*/  LDL R16, [R1+0x4cc] ;  /* 0x0004cc0001107983 */ /* 0x000ea80000100800 */
[----:B------:R-:W2:Y:S04]  /*10c00*/  @!P0 LDG.E.U16 R18, desc[UR8][R14.64] ;  /* 0x000000080e128981 */ /* 0x000ea8000c1e1500 */
[----:B--2---:R0:W-:Y:S04]  /*10c10*/  STL [R1+0x14], R18 ;  /* 0x0000141201007387 */ /* 0x0041e80000100800 */
[----:B0-----:R-:W2:Y:S04]  /*10c20*/  LDL.LU R18, [R1+0xfd4] ;  /* 0x000fd40001127983 */ /* 0x001ea80000300800 */
[----:B------:R-:W2:Y:S02]  /*10c30*/  LDL R15, [R1+0x4ec] ;  /* 0x0004ec00010f7983 */ /* 0x000ea40000100800 */
[----:B--2---:R-:W-:-:S02]  /*10c40*/  IADD3 R14, P1, PT, R15, R2, RZ ;  /* 0x000000020f0e7210 */ /* 0x004fc40007f3e0ff */
[----:B------:R-:W2:Y:S01]  /*10c50*/  LDL R15, [R1+0x460] ;  /* 0x00046000010f7983 */ /* 0x000ea20000100800 */
[----:B------:R-:W-:Y:S02]  /*10c60*/  PRMT R13, RZ, 0x7610, R13 ;  /* 0x00007610ff0d7816 */ /* 0x000fe4000000000d */
[----:B--2---:R-:W-:-:S05]  /*10c70*/  IADD3.X R15, PT, PT, R15, R0, RZ, P1, !PT ;  /* 0x000000000f0f7210 */ /* 0x004fca0000ffe4ff */
[----:B------:R-:W2:Y:S04]  /*10c80*/  @!P0 LDG.E.U16 R13, desc[UR8][R14.64] ;  /* 0x000000080e0d8981 */ /* 0x000ea8000c1e1500 */
[----:B--2---:R0:W-:Y:S04]  /*10c90*/  STL [R1+0x8], R13 ;  /* 0x0000080d01007387 */ /* 0x0041e80000100800 */
[----:B0-----:R-:W2:Y:S01]  /*10ca0*/  LDL.LU R13, [R1+0xfd0] ;  /* 0x000fd000010d7983 */ /* 0x001ea20000300800 */
[----:B---3--:R-:W-:-:S03]  /*10cb0*/  IADD3 R14, P1, PT, R28, R2, RZ ;  /* 0x000000021c0e7210 */ /* 0x008fc60007f3e0ff */
[----:B------:R-:W-:Y:S04]  /*10cc0*/  STS.U16 [R7+UR4+0xec00], R27 ;  /* 0x00ec001b07007988 */ /* 0x000fe80008000404 */
[----:B------:R-:W3:Y:S04]  /*10cd0*/  LDL R28, [R1+0x430] ;  /* 0x00043000011c7983 */ /* 0x000ee80000100800 */
[----:B--2---:R0:W-:Y:S04]  /*10ce0*/  STS.U16 [R7+UR4+0xfc00], R13 ;  /* 0x00fc000d07007988 */ /* 0x0041e80008000404 */
[----:B0-----:R-:W2:Y:S01]  /*10cf0*/  LDL R13, [R1+0x450] ;  /* 0x00045000010d7983 */ /* 0x001ea20000100800 */
[----:B------:R-:W-:Y:S01]  /*10d00*/  PRMT R27, RZ, 0x7610, R27 ;  /* 0x00007610ff1b7816 */ /* 0x000fe2000000001b */
[----:B--2---:R-:W-:-:S05]  /*10d10*/  IMAD.X R15, R13, 0x1, R0, P1 ;  /* 0x000000010d0f7824 */ /* 0x004fca00008e0600 */
[----:B------:R-:W2:Y:S04]  /*10d20*/  @!P0 LDG.E.U16 R27, desc[UR8][R14.64] ;  /* 0x000000080e1b8981 */ /* 0x000ea8000c1e1500 */
[----:B------:R-:W3:Y:S04]  /*10d30*/  LDL R14, [R1+0x4bc] ;  /* 0x0004bc00010e7983 */ /* 0x000ee80000100800 */
[----:B--2---:R0:W-:Y:S04]  /*10d40*/  STL [R1+0xf78], R27 ;  /* 0x000f781b01007387 */ /* 0x0041e80000100800 */
[----:B------:R1:W-:Y:S04]  /*10d50*/  STS.U16 [R7+UR4+0x8c00], R12 ;  /* 0x008c000c07007988 */ /* 0x0003e80008000404 */
[----:B------:R2:W-:Y:S04]  /*10d60*/  STS.U16 [R7+UR4+0xf000], R24 ;  /* 0x00f0001807007988 */ /* 0x0005e80008000404 */
[----:B0-----:R-:W3:Y:S01]  /*10d70*/  LDL R27, [R1+0x440] ;  /* 0x00044000011b7983 */ /* 0x001ee20000100800 */
[----:B-1----:R-:W-:-:S03]  /*10d80*/  IADD3 R12, P1, PT, R16, R2, RZ ;  /* 0x00000002100c7210 */ /* 0x002fc60007f3e0ff */
[----:B------:R-:W4:Y:S01]  /*10d90*/  LDL R16, [R1+0x4ac] ;  /* 0x0004ac0001107983 */ /* 0x000f220000100800 */
[----:B--2---:R-:W-:-:S03]  /*10da0*/  PRMT R24, RZ, 0x7610, R24 ;  /* 0x00007610ff187816 */ /* 0x004fc60000000018 */
[----:B------:R-:W2:Y:S01]  /*10db0*/  LDL R15, [R1+0x420] ;  /* 0x00042000010f7983 */ /* 0x000ea20000100800 */
[----:B---3--:R-:W-:-:S05]  /*10dc0*/  IMAD.X R13, R27, 0x1, R0, P1 ;  /* 0x000000011b0d7824 */ /* 0x008fca00008e0600 */
[----:B------:R0:W3:Y:S02]  /*10dd0*/  @!P0 LDG.E.U16 R24, desc[UR8][R12.64] ;  /* 0x000000080c188981 */ /* 0x0000e4000c1e1500 */
[----:B0-----:R-:W-:Y:S02]  /*10de0*/  IADD3 R12, P1, PT, R14, R2, RZ ;  /* 0x000000020e0c7210 */ /* 0x001fe40007f3e0ff */
[----:B------:R-:W-:Y:S03]  /*10df0*/  STS.U16 [R7+UR4+0xf400], R22 ;  /* 0x00f4001607007988 */ /* 0x000fe60008000404 */
[----:B------:R-:W-:Y:S01]  /*10e00*/  IMAD.X R13, R28, 0x1, R0, P1 ;  /* 0x000000011c0d7824 */ /* 0x000fe200008e0600 */
[----:B---3--:R0:W-:Y:S04]  /*10e10*/  STL [R1+0xf7c], R24 ;  /* 0x000f7c1801007387 */ /* 0x0081e80000100800 */
[----:B------:R-:W3:Y:S04]  /*10e20*/  LDL R14, [R1+0x410] ;  /* 0x00041000010e7983 */ /* 0x000ee80000100800 */
[----:B0-----:R-:W3:Y:S01]  /*10e30*/  LDL R24, [R1+0x49c] ;  /* 0x00049c0001187983 */ /* 0x001ee20000100800 */
[----:B------:R-:W-:-:S06]  /*10e40*/  PRMT R22, RZ, 0x7610, R22 ;  /* 0x00007610ff167816 */ /* 0x000fcc0000000016 */
[----:B------:R-:W3:Y:S04]  /*10e50*/  @!P0 LDG.E.U16 R22, desc[UR8][R12.64] ;  /* 0x000000080c168981 */ /* 0x000ee8000c1e1500 */
[----:B----4-:R0:W-:Y:S04]  /*10e60*/  STS.U16 [R7+UR4+0x9800], R10 ;  /* 0x0098000a07007988 */ /* 0x0101e80008000404 */
[----:B------:R1:W-:Y:S01]  /*10e70*/  STS.U16 [R7+UR4+0x10000], R20 ;  /* 0x0100001407007988 */ /* 0x0003e20008000404 */
[----:B0-----:R-:W-:-:S03]  /*10e80*/  IADD3 R10, P1, PT, R16, R2, RZ ;  /* 0x00000002100a7210 */ /* 0x001fc60007f3e0ff */
[----:B------:R2:W-:Y:S01]  /*10e90*/  STS.U16 [R7+UR4+0x9000], R11 ;  /* 0x0090000b07007988 */ /* 0x0005e20008000404 */
[----:B-1----:R-:W-:-:S03]  /*10ea0*/  PRMT R20, RZ, 0x7610, R20 ;  /* 0x00007610ff147816 */ /* 0x002fc60000000014 */
[----:B------:R-:W-:Y:S01]  /*10eb0*/  STS.U16 [R7+UR4+0x9c00], R8 ;  /* 0x009c000807007988 */ /* 0x000fe20008000404 */
[----:B--2---:R-:W-:-:S03]  /*10ec0*/  IMAD.X R11, R15, 0x1, R0, P1 ;  /* 0x000000010f0b7824 */ /* 0x004fc600008e0600 */
[----:B------:R0:W-:Y:S04]  /*10ed0*/  STS.U16 [R7+UR4+0xf800], R18 ;  /* 0x00f8001207007988 */ /* 0x0001e80008000404 */
[----:B------:R1:W-:Y:S04]  /*10ee0*/  STS.U16 [R7+UR4+0x9400], R9 ;  /* 0x0094000907007988 */ /* 0x0003e80008000404 */
[----:B------:R-:W2:Y:S01]  /*10ef0*/  @!P0 LDG.E.U16 R20, desc[UR8][R10.64] ;  /* 0x000000080a148981 */ /* 0x000ea2000c1e1500 */
[----:B0-----:R-:W-:Y:S02]  /*10f00*/  PRMT R18, RZ, 0x7610, R18 ;  /* 0x00007610ff127816 */ /* 0x001fe40000000012 */
[----:B---3--:R-:W-:-:S05]  /*10f10*/  IADD3 R8, P1, PT, R24, R2, RZ ;  /* 0x0000000218087210 */ /* 0x008fca0007f3e0ff */
[----:B-1----:R-:W-:-:S05]  /*10f20*/  IMAD.X R9, R14, 0x1, R0, P1 ;  /* 0x000000010e097824 */ /* 0x002fca00008e0600 */
[----:B------:R0:W3:Y:S01]  /*10f30*/  @!P0 LDG.E.U16 R18, desc[UR8][R8.64] ;  /* 0x0000000808128981 */ /* 0x0000e2000c1e1500 */
[----:B------:R-:W1:Y:S03]  /*10f40*/  S2R R28, SR_TID.X ;  /* 0x00000000001c7919 */ /* 0x000e660000002100 */
[----:B------:R-:W-:Y:S04]  /*10f50*/  STL [R1+0xf80], R22 ;  /* 0x000f801601007387 */ /* 0x000fe80000100800 */
[----:B------:R-:W4:Y:S04]  /*10f60*/  LDL R16, [R1+0x48c] ;  /* 0x00048c0001107983 */ /* 0x000f280000100800 */
[----:B------:R-:W4:Y:S04]  /*10f70*/  LDL R15, [R1+0x400] ;  /* 0x00040000010f7983 */ /* 0x000f280000100800 */
[----:B------:R1:W-:Y:S04]  /*10f80*/  STS.U16 [R7+UR4+0xa400], R3 ;  /* 0x00a4000307007988 */ /* 0x0003e80008000404 */
[----:B------:R0:W-:Y:S01]  /*10f90*/  STS.U16 [R7+UR4+0xa800], R6 ;  /* 0x00a8000607007988 */ /* 0x0001e20008000404 */
[C---:B-1----:R-:W-:Y:S01]  /*10fa0*/  IMAD.SHL.U32 R3, R28.reuse, 0x8, RZ ;  /* 0x000000081c037824 */ /* 0x042fe200078e00ff */
[----:B0-----:R-:W-:-:S04]  /*10fb0*/  LOP3.LUT R8, R28, 0x7, RZ, 0xc0, !PT ;  /* 0x000000071c087812 */ /* 0x001fc800078ec0ff */
[----:B------:R-:W-:Y:S01]  /*10fc0*/  LOP3.LUT R3, R3, 0x30, RZ, 0xc0, !PT ;  /* 0x0000003003037812 */ /* 0x000fe200078ec0ff */
[----:B--2---:R0:W-:Y:S01]  /*10fd0*/  STL [R1+0xf84], R20 ;  /* 0x000f841401007387 */ /* 0x0041e20000100800 */
[----:B------:R-:W-:-:S03]  /*10fe0*/  IMAD.SHL.U32 R6, R28, 0x2, RZ ;  /* 0x000000021c067824 */ /* 0x000fc600078e00ff */
[----:B------:R-:W2:Y:S01]  /*10ff0*/  LDL R14, [R1+0x47c] ;  /* 0x00047c00010e7983 */ /* 0x000ea20000100800 */
[----:B------:R-:W-:-:S05]  /*11000*/  IMAD R3, R8, 0x40, R3 ;  /* 0x0000004008037824 */ /* 0x000fca00078e0203 */
[----:B------:R-:W-:Y:S01]  /*11010*/  LOP3.LUT R3, R3, 0x10, R6, 0x78, !PT ;  /* 0x0000001003037812 */ /* 0x000fe200078e7806 */
[----:B------:R-:W1:Y:S01]  /*11020*/  S2R R12, SR_TID.X ;  /* 0x00000000000c7919 */ /* 0x000e620000002100 */
[----:B---3--:R3:W-:Y:S04]  /*11030*/  STL [R1+0xf88], R18 ;  /* 0x000f881201007387 */ /* 0x0087e80000100800 */
[----:B------:R-:W2:Y:S04]  /*11040*/  LDL R11, [R1+0x3f0] ;  /* 0x0003f000010b7983 */ /* 0x000ea80000100800 */
[----:B------:R-:W-:Y:S04]  /*11050*/  STL [R1+0x30], R3 ;  /* 0x0000300301007387 */ /* 0x000fe80000100800 */
[----:B------:R-:W2:Y:S04]  /*11060*/  LDL R10, [R1+0x46c] ;  /* 0x00046c00010a7983 */ /* 0x000ea80000100800 */
[----:B------:R-:W2:Y:S04]  /*11070*/  LDL R22, [R1+0x3e0] ;  /* 0x0003e00001167983 */ /* 0x000ea80000100800 */
[----:B------:R1:W-:Y:S01]  /*11080*/  STS.U16 [R7+UR4+0xa000], R4 ;  /* 0x00a0000407007988 */ /* 0x0003e20008000404 */
[----:B------:R-:W-:-:S03]  /*11090*/  PRMT R13, RZ, 0x7610, R13 ;  /* 0x00007610ff0d7816 */ /* 0x000fc6000000000d */
[----:B0-----:R-:W2:Y:S04]  /*110a0*/  LDL R20, [R1+0x45c] ;  /* 0x00045c0001147983 */ /* 0x001ea80000100800 */
[----:B---3--:R-:W3:Y:S01]  /*110b0*/  LDL R18, [R1+0x39c] ;  /* 0x00039c0001127983 */ /* 0x008ee20000100800 */
[----:B-1----:R-:W-:Y:S01]  /*110c0*/  LOP3.LUT R4, R12, 0xc0, RZ, 0xc0, !PT ;  /* 0x000000c00c047812 */ /* 0x002fe200078ec0ff */
[----:B------:R-:W-:Y:S02]  /*110d0*/  IMAD.SHL.U32 R7, R8, 0x10, RZ ;  /* 0x0000001008077824 */ /* 0x000fe400078e00ff */
[----:B------:R-:W3:Y:S01]  /*110e0*/  LDL R9, [R1+0x44c] ;  /* 0x00044c0001097983 */ /* 0x000ee20000100800 */
[----:B------:R-:W-:Y:S02]  /*110f0*/  SHF.R.U32.HI R4, RZ, 0x2, R4 ;  /* 0x00000002ff047819 */ /* 0x000fe40000011604 */
[----:B------:R-:W-:-:S02]  /*11100*/  LOP3.LUT R3, R7, 0x30, R6, 0x78, !PT ;  /* 0x0000003007037812 */ /* 0x000fc400078e7806 */
[----:B------:R-:W-:Y:S02]  /*11110*/  LOP3.LUT R4, R4, 0x1fe, R6, 0x78, !PT ;  /* 0x000001fe04047812 */ /* 0x000fe400078e7806 */
[----:B------:R-:W-:-:S05]  /*11120*/  LOP3.LUT R6, R28, 0xe0, RZ, 0xc0, !PT ;  /* 0x000000e01c067812 */ /* 0x000fca00078ec0ff */
[----:B------:R-:W-:Y:S01]  /*11130*/  IMAD R8, R8, 0x4, R6 ;  /* 0x0000000408087824 */ /* 0x000fe200078e0206 */
[----:B----4-:R-:W-:-:S05]  /*11140*/  IADD3 R6, P1, PT, R16, R2, RZ ;  /* 0x0000000210067210 */ /* 0x010fca0007f3e0ff */
[----:B------:R-:W-:-:S05]  /*11150*/  IMAD.X R7, R15, 0x1, R0, P1 ;  /* 0x000000010f077824 */ /* 0x000fca00008e0600 */
[----:B------:R2:W4:Y:S01]  /*11160*/  @!P0 LDG.E.U16 R13, desc[UR8][R6.64] ;  /* 0x00000008060d8981 */ /* 0x000522000c1e1500 */
[--C-:B------:R-:W-:Y:S01]  /*11170*/  IMAD.U32 R28, R8, 0x20, R3.reuse ;  /* 0x00000020081c7824 */ /* 0x100fe200078e0003 */
[----:B------:R-:W-:Y:S02]  /*11180*/  PRMT R3, RZ, 0x7610, R3 ;  /* 0x00007610ff037816 */ /* 0x000fe40000000003 */
[----:B--2---:R-:W-:Y:S02]  /*11190*/  IADD3 R6, P1, PT, R14, R2, RZ ;  /* 0x000000020e067210 */ /* 0x004fe40007f3e0ff */
[----:B------:R-:W-:Y:S02]  /*111a0*/  LOP3.LUT R16, R4, 0x40, RZ, 0x3c, !PT ;  /* 0x0000004004107812 */ /* 0x000fe400078e3cff */
[----:B------:R-:W-:Y:S01]  /*111b0*/  PRMT R4, RZ, 0x7610, R4 ;  /* 0x00007610ff047816 */ /* 0x000fe20000000004 */
[----:B------:R-:W-:-:S05]  /*111c0*/  IMAD.X R7, R11, 0x1, R0, P1 ;  /* 0x000000010b077824 */ /* 0x000fca00008e0600 */
[----:B------:R0:W2:Y:S02]  /*111d0*/  @!P0 LDG.E.U16 R3, desc[UR8][R6.64] ;  /* 0x0000000806038981 */ /* 0x0000a4000c1e1500 */
[----:B0-----:R-:W-:-:S05]  /*111e0*/  IADD3 R6, P1, PT, R10, R2, RZ ;  /* 0x000000020a067210 */ /* 0x001fca0007f3e0ff */
[----:B------:R-:W-:-:S05]  /*111f0*/  IMAD.X R7, R22, 0x1, R0, P1 ;  /* 0x0000000116077824 */ /* 0x000fca00008e0600 */
[----:B------:R-:W3:Y:S04]  /*11200*/  @!P0 LDG.E.U16 R4, desc[UR8][R6.64] ;  /* 0x0000000806048981 */ /* 0x000ee8000c1e1500 */
[----:B----4-:R0:W-:Y:S04]  /*11210*/  STL [R1+0xf8c], R13 ;  /* 0x000f8c0d01007387 */ /* 0x0101e80000100800 */
[----:B------:R-:W-:Y:S04]  /*11220*/  STL [R1+0xf90], R28 ;  /* 0x000f901c01007387 */ /* 0x000fe80000100800 */
[----:B------:R-:W4:Y:S04]  /*11230*/  LDL R15, [R1+0x38c] ;  /* 0x00038c00010f7983 */ /* 0x000f280000100800 */
[----:B------:R-:W4:Y:S04]  /*11240*/  LDL R14, [R1+0x43c] ;  /* 0x00043c00010e7983 */ /* 0x000f280000100800 */
[----:B------:R-:W4:Y:S04]  /*11250*/  LDL R11, [R1+0x37c] ;  /* 0x00037c00010b7983 */ /* 0x000f280000100800 */
[----:B--2---:R-:W-:Y:S04]  /*11260*/  STL [R1+0xf94], R3 ;  /* 0x000f940301007387 */ /* 0x004fe80000100800 */
[----:B------:R-:W2:Y:S04]  /*11270*/  LDL R10, [R1+0x42c] ;  /* 0x00042c00010a7983 */ /* 0x000ea80000100800 */
[----:B---3--:R-:W-:Y:S04]  /*11280*/  STL [R1+0xf98], R4 ;  /* 0x000f980401007387 */ /* 0x008fe80000100800 */
[----:B0-----:R-:W3:Y:S01]  /*11290*/  LDL R13, [R1+0x23c] ;  /* 0x00023c00010d7983 */ /* 0x001ee20000100800 */
[----:B------:R-:W-:-:S02]  /*112a0*/  UMOV UR4, 0x400 ;  /* 0x0000040000047882 */ /* 0x000fc40000000000 */
[----:B------:R-:W-:Y:S01]  /*112b0*/  ULEA UR4, UR6, UR4, 0x18 ;  /* 0x0000000406047291 */ /* 0x000fe2000f8ec0ff */
[----:B------:R-:W-:-:S05]  /*112c0*/  IADD3 R6, P1, PT, R20, R2, RZ ;  /* 0x0000000214067210 */ /* 0x000fca0007f3e0ff */
[----:B------:R-:W-:-:S03]  /*112d0*/  IMAD.X R7, R18, 0x1, R0, P1 ;  /* 0x0000000112077824 */ /* 0x000fc600008e0600 */
[----:B------:R0:W-:Y:S01]  /*112e0*/  STS.U16 [R16+UR4+0x600], R5 ;  /* 0x0006000510007988 */ /* 0x0001e20008000404 */
[----:B------:R-:W-:Y:S02]  /*112f0*/  IADD3 R8, P1, PT, R9, R2, RZ ;  /* 0x0000000209087210 */ /* 0x000fe40007f3e0ff */
[----:B0-----:R-:W-:-:S06]  /*11300*/  PRMT R5, RZ, 0x7610, R5 ;  /* 0x00007610ff057816 */ /* 0x001fcc0000000005 */
[----:B------:R0:W3:Y:S01]  /*11310*/  @!P0 LDG.E.U16 R5, desc[UR8][R6.64] ;  /* 0x0000000806058981 */ /* 0x0000e2000c1e1500 */
[----:B----4-:R-:W-:Y:S01]  /*11320*/  IMAD.X R9, R15, 0x1, R0, P1 ;  /* 0x000000010f097824 */ /* 0x010fe200008e0600 */
[----:B0-----:R-:W-:-:S06]  /*11330*/  PRMT R6, RZ, 0x7610, R6 ;  /* 0x00007610ff067816 */ /* 0x001fcc0000000006 */
[----:B------:R0:W4:Y:S01]  /*11340*/  @!P0 LDG.E.U16 R6, desc[UR8][R8.64] ;  /* 0x0000000808068981 */ /* 0x000122000c1e1500 */
[----:B------:R-:W-:Y:S02]  /*11350*/  PRMT R7, RZ, 0x7610, R7 ;  /* 0x00007610ff077816 */ /* 0x000fe40000000007 */
[----:B0-----:R-:W-:-:S05]  /*11360*/  IADD3 R8, P1, PT, R14, R2, RZ ;  /* 0x000000020e087210 */ /* 0x001fca0007f3e0ff */
[----:B------:R-:W-:-:S05]  /*11370*/  IMAD.X R9, R11, 0x1, R0, P1 ;  /* 0x000000010b097824 */ /* 0x000fca00008e0600 */
[----:B------:R0:W4:Y:S02]  /*11380*/  @!P0 LDG.E.U16 R7, desc[UR8][R8.64] ;  /* 0x0000000808078981 */ /* 0x000124000c1e1500 */
[----:B0-----:R-:W-:Y:S02]  /*11390*/  PRMT R8, RZ, 0x7610, R8 ;  /* 0x00007610ff087816 */ /* 0x001fe40000000008 */
[----:B--2---:R-:W-:-:S05]  /*113a0*/  IADD3 R10, P1, PT, R10, R2, RZ ;  /* 0x000000020a0a7210 */ /* 0x004fca0007f3e0ff */
[----:B---3--:R-:W-:-:S05]  /*113b0*/  IMAD.X R11, R13, 0x1, R0, P1 ;  /* 0x000000010d0b7824 */ /* 0x008fca00008e0600 */
[----:B------:R-:W2:Y:S04]  /*113c0*/  @!P0 LDG.E.U16 R8, desc[UR8][R10.64] ;  /* 0x000000080a088981 */ /* 0x000ea8000c1e1500 */
[----:B------:R-:W-:Y:S04]  /*113d0*/  STL [R1+0xf9c], R5 ;  /* 0x000f9c0501007387 */ /* 0x000fe80000100800 */
[----:B------:R-:W3:Y:S04]  /*113e0*/  LDL R4, [R1+0x41c] ;  /* 0x00041c0001047983 */ /* 0x000ee80000100800 */
[----:B------:R-:W3:Y:S04]  /*113f0*/  LDL R3, [R1+0x22c] ;  /* 0x00022c0001037983 */ /* 0x000ee80000100800 */
[----:B------:R-:W3:Y:S04]  /*11400*/  LDL.LU R24, [R1] ;  /* 0x0000000001187983 */ /* 0x000ee80000300800 */
[----:B----4-:R-:W-:Y:S04]  /*11410*/  STL [R1+0xfa0], R6 ;  /* 0x000fa00601007387 */ /* 0x010fe80000100800 */
[----:B------:R-:W4:Y:S04]  /*11420*/  LDL R14, [R1+0x40c] ;  /* 0x00040c00010e7983 */ /* 0x000f280000100800 */
[----:B------:R0:W-:Y:S04]  /*11430*/  STL [R1+0xfa4], R7 ;  /* 0x000fa40701007387 */ /* 0x0001e80000100800 */
[----:B------:R-:W4:Y:S04]  /*11440*/  LDL R18, [R1+0x21c] ;  /* 0x00021c0001127983 */ /* 0x000f280000100800 */
[----:B------:R-:W4:Y:S04]  /*11450*/  LDL R13, [R1+0x3fc] ;  /* 0x0003fc00010d7983 */ /* 0x000f280000100800 */
[----:B0-----:R-:W4:Y:S04]  /*11460*/  LDL R7, [R1+0x20c] ;  /* 0x00020c0001077983 */ /* 0x001f280000100800 */
[----:B------:R-:W4:Y:S04]  /*11470*/  LDL.LU R27, [R1+0x4] ;  /* 0x00000400011b7983 */ /* 0x000f280000300800 */
[----:B--2---:R-:W-:Y:S04]  /*11480*/  STL [R1+0xfa8], R8 ;  /* 0x000fa80801007387 */ /* 0x004fe80000100800 */
[----:B------:R-:W2:Y:S04]  /*11490*/  LDL R6, [R1+0x3ec] ;  /* 0x0003ec0001067983 */ /* 0x000ea80000100800 */
[----:B------:R-:W2:Y:S01]  /*114a0*/  LDL R5, [R1+0x1fc] ;  /* 0x0001fc0001057983 */ /* 0x000ea20000100800 */
[----:B------:R-:W-:-:S02]  /*114b0*/  PRMT R9, RZ, 0x7610, R9 ;  /* 0x00007610ff097816 */ /* 0x000fc40000000009 */
[-C--:B---3--:R-:W-:Y:S02]  /*114c0*/  IADD3 R10, P1, PT, R4, R2.reuse, RZ ;  /* 0x00000002040a7210 */ /* 0x088fe40007f3e0ff */
[----:B------:R-:W-:Y:S01]  /*114d0*/  PRMT R12, RZ, 0x7610, R12 ;  /* 0x00007610ff0c7816 */ /* 0x000fe2000000000c */
[----:B------:R-:W3:Y:S02]  /*114e0*/  LDL R4, [R1+0x3dc] ;  /* 0x0003dc0001047983 */ /* 0x000ee40000100800 */
[----:B------:R-:W-:Y:S02]  /*114f0*/  IMAD.X R11, R3, 0x1, R0, P1 ;  /* 0x00000001030b7824 */ /* 0x000fe400008e0600 */
[----:B------:R-:W3:Y:S04]  /*11500*/  LDL R3, [R1+0x1ec] ;  /* 0x0001ec0001037983 */ /* 0x000ee80000100800 */
[----:B------:R0:W3:Y:S01]  /*11510*/  @!P0 LDG.E.U16 R9, desc[UR8][R10.64] ;  /* 0x000000080a098981 */ /* 0x0000e2000c1e1500 */
[----:B----4-:R-:W-:-:S02]  /*11520*/  IADD3 R14, P1, PT, R14, R2, RZ ;  /* 0x000000020e0e7210 */ /* 0x010fc40007f3e0ff */
[----:B0-----:R-:W-:Y:S02]  /*11530*/  PRMT R10, RZ, 0x7610, R10 ;  /* 0x00007610ff0a7816 */ /* 0x001fe4000000000a */
[----:B------:R-:W-:Y:S01]  /*11540*/  PRMT R11, RZ, 0x7610, R11 ;  /* 0x00007610ff0b7816 */ /* 0x000fe2000000000b */
[----:B------:R-:W-:-:S05]  /*11550*/  IMAD.X R15, R18, 0x1, R0, P1 ;  /* 0x00000001120f7824 */ /* 0x000fca00008e0600 */
[----:B------:R0:W4:Y:S02]  /*11560*/  @!P0 LDG.E.U16 R10, desc[UR8][R14.64] ;  /* 0x000000080e0a8981 */ /* 0x000124000c1e1500 */
[----:B0-----:R-:W-:-:S05]  /*11570*/  IADD3 R14, P1, PT, R13, R2, RZ ;  /* 0x000000020d0e7210 */ /* 0x001fca0007f3e0ff */
[----:B------:R-:W-:-:S05]  /*11580*/  IMAD.X R15, R7, 0x1, R0, P1 ;  /* 0x00000001070f7824 */ /* 0x000fca00008e0600 */
[----:B------:R2:W4:Y:S02]  /*11590*/  @!P0 LDG.E.U16 R11, desc[UR8][R14.64] ;  /* 0x000000080e0b8981 */ /* 0x000524000c1e1500 */
[----:B--2---:R-:W-:-:S05]  /*115a0*/  IADD3 R14, P1, PT, R6, R2, RZ ;  /* 0x00000002060e7210 */ /* 0x004fca0007f3e0ff */
[----:B------:R-:W-:-:S05]  /*115b0*/  IMAD.X R15, R5, 0x1, R0, P1 ;  /* 0x00000001050f7824 */ /* 0x000fca00008e0600 */
[----:B------:R-:W2:Y:S04]  /*115c0*/  @!P0 LDG.E.U16 R12, desc[UR8][R14.64] ;  /* 0x000000080e0c8981 */ /* 0x000ea8000c1e1500 */
[----:B---3--:R-:W-:Y:S04]  /*115d0*/  STL [R1+0xfac], R9 ;  /* 0x000fac0901007387 */ /* 0x008fe80000100800 */
[----:B----4-:R-:W-:Y:S04]  /*115e0*/  STL [R1+0xfb0], R10 ;  /* 0x000fb00a01007387 */ /* 0x010fe80000100800 */
[----:B------:R-:W3:Y:S04]  /*115f0*/  LDL.LU R28, [R1+0xc] ;  /* 0x00000c00011c7983 */ /* 0x000ee80000300800 */
[----:B------:R-:W4:Y:S04]  /*11600*/  LDL.LU R18, [R1+0x10] ;  /* 0x0000100001127983 */ /* 0x000f280000300800 */
[----:B------:R-:W-:Y:S04]  /*11610*/  STL [R1+0xfb4], R11 ;  /* 0x000fb40b01007387 */ /* 0x000fe80000100800 */
[----:B------:R-:W3:Y:S04]  /*11620*/  LDL.LU R20, [R1+0x18] ;  /* 0x0000180001147983 */ /* 0x000ee80000300800 */
[----:B--2---:R0:W-:Y:S04]  /*11630*/  STL [R1+0xfb8], R12 ;  /* 0x000fb80c01007387 */ /* 0x0041e80000100800 */
[----:B------:R-:W2:Y:S04]  /*11640*/  LDL.LU R22, [R1+0x1c] ;  /* 0x00001c0001167983 */ /* 0x000ea80000300800 */
[----:B------:R-:W2:Y:S04]  /*11650*/  LDL R13, [R1+0x3d0] ;  /* 0x0003d000010d7983 */ /* 0x000ea80000100800 */
[----:B0-----:R-:W3:Y:S04]  /*11660*/  LDL R12, [R1+0x1f0] ;  /* 0x0001f000010c7983 */ /* 0x001ee80000100800 */
[----:B------:R-:W4:Y:S04]  /*11670*/  LDL R11, [R1+0x3c8] ;  /* 0x0003c800010b7983 */ /* 0x000f280000100800 */
[----:B------:R-:W4:Y:S04]  /*11680*/  LDL R10, [R1+0x200] ;  /* 0x00020000010a7983 */ /* 0x000f280000100800 */
[----:B------:R-:W4:Y:S04]  /*11690*/  LDL R9, [R1+0x3c0] ;  /* 0x0003c00001097983 */ /* 0x000f280000100800 */
[----:B------:R-:W4:Y:S04]  /*116a0*/  LDL R8, [R1+0x210] ;  /* 0x0002100001087983 */ /* 0x000f280000100800 */
[----:B------:R-:W4:Y:S04]  /*116b0*/  LDL R7, [R1+0x3b8] ;  /* 0x0003b80001077983 */ /* 0x000f280000100800 */
[----:B------:R-:W4:Y:S01]  /*116c0*/  LDL R6, [R1+0x220] ;  /* 0x0002200001067983 */ /* 0x000f220000100800 */
[----:B------:R-:W-:-:S03]  /*116d0*/  IADD3 R14, P1, PT, R4, R2, RZ ;  /* 0x00000002040e7210 */ /* 0x000fc60007f3e0ff */
[----:B------:R0:W-:Y:S02]  /*116e0*/  STS.U16 [R16+UR4+0xa00], R17 ;  /* 0x000a001110007988 */ /* 0x0001e40008000404 */
[----:B------:R-:W-:Y:S01]  /*116f0*/  IMAD.X R15, R3, 0x1, R0, P1 ;  /* 0x00000001030f7824 */ /* 0x000fe200008e0600 */
[----:B0-----:R-:W-:Y:S01]  /*11700*/  PRMT R17, RZ, 0x7610, R17 ;  /* 0x00007610ff117816 */ /* 0x001fe20000000011 */
[----:B------:R0:W-:Y:S05]  /*11710*/  STS.U16 [R16+UR4+0x200], R19 ;  /* 0x0002001310007988 */ /* 0x0001ea0008000404 */
[----:B------:R2:W4:Y:S01]  /*11720*/  @!P0 LDG.E.U16 R17, desc[UR8][R14.64] ;  /* 0x000000080e118981 */ /* 0x000522000c1e1500 */
[----:B0-----:R-:W-:-:S03]  /*11730*/  PRMT R19, RZ, 0x7610, R19 ;  /* 0x00007610ff137816 */ /* 0x001fc60000000013 */
[----:B------:R0:W-:Y:S02]  /*11740*/  STS.U16 [R16+UR4+0xe00], R21 ;  /* 0x000e001510007988 */ /* 0x0001e40008000404 */
[----:B0-----:R-:W-:Y:S02]  /*11750*/  PRMT R21, RZ, 0x7610, R21 ;  /* 0x00007610ff157816 */ /* 0x001fe40000000015 */
[----:B------:R0:W-:Y:S04]  /*11760*/  STS.U16 [R16+UR4+0x1200], R23 ;  /* 0x0012001710007988 */ /* 0x0001e80008000404 */
[----:B------:R1:W-:Y:S01]  /*11770*/  STS.U16 [R16+UR4+0x1e00], R24 ;  /* 0x001e001810007988 */ /* 0x0003e20008000404 */
[----:B0-----:R-:W-:-:S03]  /*11780*/  PRMT R23, RZ, 0x7610, R23 ;  /* 0x00007610ff177816 */ /* 0x001fc60000000017 */
[----:B-1----:R-:W4:Y:S04]  /*11790*/  LDL.LU R24, [R1+0x24] ;  /* 0x0000240001187983 */ /* 0x002f280000300800 */
[----:B------:R-:W4:Y:S04]  /*117a0*/  LDL R5, [R1+0x3b0] ;  /* 0x0003b00001057983 */ /* 0x000f280000100800 */
[----:B------:R0:W-:Y:S04]  /*117b0*/  STS.U16 [R16+UR4+0x1600], R25 ;  /* 0x0016001910007988 */ /* 0x0001e80008000404 */
[----:B------:R-:W4:Y:S01]  /*117c0*/  LDL R4, [R1+0x230] ;  /* 0x0002300001047983 */ /* 0x000f220000100800 */
[----:B0-----:R-:W-:-:S03]  /*117d0*/  PRMT R25, RZ, 0x7610, R25 ;  /* 0x00007610ff197816 */ /* 0x001fc60000000019 */
[----:B------:R0:W-:Y:S04]  /*117e0*/  STS.U16 [R16+UR4+0x2600], R27 ;  /* 0x0026001b10007988 */ /* 0x0001e80008000404 */
[----:B0-----:R-:W4:Y:S04]  /*117f0*/  LDL.LU R27, [R1+0x28] ;  /* 0x00002800011b7983 */ /* 0x001f280000300800 */
[----:B------:R-:W4:Y:S01]  /*11800*/  LDL R3, [R1+0x3a8] ;  /* 0x0003a80001037983 */ /* 0x000f220000100800 */
[----:B--2---:R-:W-:-:S04]  /*11810*/  IADD3 R14, P1, PT, R13, R2, RZ ;  /* 0x000000020d0e7210 */ /* 0x004fc80007f3e0ff */
[----:B---3--:R-:W-:-:S05]  /*11820*/  IADD3.X R15, PT, PT, R12, R0, RZ, P1, !PT ;  /* 0x000000000c0f7210 */ /* 0x008fca0000ffe4ff */
[----:B------:R4:W2:Y:S02]  /*11830*/  @!P0 LDG.E.U16 R19, desc[UR8][R14.64] ;  /* 0x000000080e138981 */ /* 0x0008a4000c1e1500 */
[----:B----4-:R-:W-:-:S05]  /*11840*/  IADD3 R14, P1, PT, R11, R2, RZ ;  /* 0x000000020b0e7210 */ /* 0x010fca0007f3e0ff */
[----:B------:R-:W-:-:S05]  /*11850*/  IMAD.X R15, R10, 0x1, R0, P1 ;  /* 0x000000010a0f7824 */ /* 0x000fca00008e0600 */
[----:B------:R0:W3:Y:S02]  /*11860*/  @!P0 LDG.E.U16 R21, desc[UR8][R14.64] ;  /* 0x000000080e158981 */ /* 0x0000e4000c1e1500 */
[----:B0-----:R-:W-:-:S05]  /*11870*/  IADD3 R14, P1, PT, R9, R2, RZ ;  /* 0x00000002090e7210 */ /* 0x001fca0007f3e0ff */
[----:B------:R-:W-:-:S05]  /*11880*/  IMAD.X R15, R8, 0x1, R0, P1 ;  /* 0x00000001080f7824 */ /* 0x000fca00008e0600 */
[----:B------:R0:W4:Y:S02]  /*11890*/  @!P0 LDG.E.U16 R23, desc[UR8][R14.64] ;  /* 0x000000080e178981 */ /* 0x000124000c1e1500 */
[----:B0-----:R-:W-:-:S05]  /*118a0*/  IADD3 R14, P1, PT, R7, R2, RZ ;  /* 0x00000002070e7210 */ /* 0x001fca0007f3e0ff */
[----:B------:R-:W-:-:S05]  /*118b0*/  IMAD.X R15, R6, 0x1, R0, P1 ;  /* 0x00000001060f7824 */ /* 0x000fca00008e0600 */
[----:B------:R0:W4:Y:S04]  /*118c0*/  @!P0 LDG.E.U16 R25, desc[UR8][R14.64] ;  /* 0x000000080e198981 */ /* 0x000128000c1e1500 */
[----:B------:R1:W-:Y:S04]  /*118d0*/  STS.U16 [R16+UR4+0x1a00], R26 ;  /* 0x001a001a10007988 */ /* 0x0003e80008000404 */
[----:B------:R-:W-:Y:S01]  /*118e0*/  STL [R1+0xfbc], R17 ;  /* 0x000fbc1101007387 */ /* 0x000fe20000100800 */
[----:B0-----:R-:W-:Y:S02]  /*118f0*/  IADD3 R14, P1, PT, R5, R2, RZ ;  /* 0x00000002050e7210 */ /* 0x001fe40007f3e0ff */
[----:B-1----:R-:W-:-:S03]  /*11900*/  PRMT R26, RZ, 0x7610, R26 ;  /* 0x00007610ff1a7816 */ /* 0x002fc6000000001a */
[----:B------:R-:W-:-:S05]  /*11910*/  IMAD.X R15, R4, 0x1, R0, P1 ;  /* 0x00000001040f7824 */ /* 0x000fca00008e0600 */
[----:B------:R0:W4:Y:S04]  /*11920*/  @!P0 LDG.E.U16 R26, desc[UR8][R14.64] ;  /* 0x000000080e1a8981 */ /* 0x000128000c1e1500 */
[----:B------:R-:W-:Y:S04]  /*11930*/  STS.U16 [R16+UR4+0x2a00], R28 ;  /* 0x002a001c10007988 */ /* 0x000fe80008000404 */
[----:B------:R-:W-:Y:S01]  /*11940*/  STS.U16 [R16+UR4+0x2e00], R18 ;  /* 0x002e001210007988 */ /* 0x000fe20008000404 */
[----:B0-----:R-:W-:-:S03]  /*11950*/  IADD3 R14, P1, PT, R3, R2, RZ ;  /* 0x00000002030e7210 */ /* 0x001fc60007f3e0ff */
[----:B--2---:R-:W-:Y:S04]  /*11960*/  STL [R1+0xfc0], R19 ;  /* 0x000fc01301007387 */ /* 0x004fe80000100800 */
[----:B---3--:R-:W-:Y:S04]  /*11970*/  STL [R1+0xfc4], R21 ;  /* 0x000fc41501007387 */ /* 0x008fe80000100800 */
[----:B----4-:R-:W-:Y:S04]  /*11980*/  STL [R1+0xfc8], R23 ;  /* 0x000fc81701007387 */ /* 0x010fe80000100800 */
[----:B------:R0:W-:Y:S04]  /*11990*/  STL [R1+0xfcc], R25 ;  /* 0x000fcc1901007387 */ /* 0x0001e80000100800 */
[----:B------:R-:W2:Y:S04]  /*119a0*/  LDL R15, [R1+0x240] ;  /* 0x00024000010f7983 */ /* 0x000ea80000100800 */
[----:B0-----:R-:W3:Y:S04]  /*119b0*/  LDL.LU R25, [R1+0x84] ;  /* 0x0000840001197983 */ /* 0x001ee80000300800 */
[----:B------:R-:W4:Y:S04]  /*119c0*/  LDL.LU R23, [R1+0x80] ;  /* 0x0000800001177983 */ /* 0x000f280000300800 */
[----:B------:R-:W3:Y:S04]  /*119d0*/  LDL.LU R21, [R1+0x7c] ;  /* 0x00007c0001157983 */ /* 0x000ee80000300800 */
[----:B------:R-:W3:Y:S04]  /*119e0*/  LDL.LU R19, [R1+0x78] ;  /* 0x0000780001137983 */ /* 0x000ee80000300800 */
[----:B------:R-:W3:Y:S04]  /*119f0*/  LDL.LU R17, [R1+0x74] ;  /* 0x0000740001117983 */ /* 0x000ee80000300800 */
        /* <DEDUP_REMOVED lines=13> */
[----:B------:R0:W-:Y:S04]  /*11ad0*/  STS.U16 [R16+UR4+0x3200], R20 ;  /* 0x0032001410007988 */ /* 0x0001e80008000404 */
[----:B------:R1:W-:Y:S04]  /*11ae0*/  STS.U16 [R16+UR4+0x3600], R22 ;  /* 0x0036001610007988 */ /* 0x0003e80008000404 */
[----:B0-----:R-:W4:Y:S04]  /*11af0*/  LDL.LU R20, [R1+0x3c] ;  /* 0x00003c0001147983 */ /* 0x001f280000300800 */
[----:B-1----:R-:W4:Y:S04]  /*11b00*/  LDL.LU R22, [R1+0x34] ;  /* 0x0000340001167983 */ /* 0x002f280000300800 */
[----:B------:R0:W-:Y:S04]  /*11b10*/  STS.U16 [R16+UR4+0x2200], R29 ;  /* 0x0022001d10007988 */ /* 0x0001e80008000404 */
[----:B------:R1:W-:Y:S04]  /*11b20*/  STS.U16 [R16+UR4+0x3a00], R24 ;  /* 0x003a001810007988 */ /* 0x0003e80008000404 */
[----:B------:R1:W-:Y:S01]  /*11b30*/  STS.U16 [R16+UR4+0x3e00], R27 ;  /* 0x003e001b10007988 */ /* 0x0003e20008000404 */
[----:B0-----:R-:W-:-:S03]  /*11b40*/  PRMT R29, RZ, 0x7610, R29 ;  /* 0x00007610ff1d7816 */ /* 0x001fc6000000001d */
[----:B-1----:R-:W4:Y:S04]  /*11b50*/  LDL.LU R24, [R1+0x2c] ;  /* 0x00002c0001187983 */ /* 0x002f280000300800 */
[----:B------:R-:W4:Y:S04]  /*11b60*/  LDL.LU R27, [R1+0x20] ;  /* 0x00002000011b7983 */ /* 0x000f280000300800 */
[----:B------:R0:W-:Y:S04]  /*11b70*/  STL [R1+0xbb8], R2 ;  /* 0x000bb80201007387 */ /* 0x0001e80000100800 */
[----:B0-----:R-:W4:Y:S04]  /*11b80*/  LDL.LU R2, [R1+0x8] ;  /* 0x0000080001027983 */ /* 0x001f280000300800 */
[----:B------:R0:W-:Y:S01]  /*11b90*/  STL [R1+0x764], R0 ;  /* 0x0007640001007387 */ /* 0x0001e20000100800 */
[----:B--2---:R-:W-:-:S03]  /*11ba0*/  IMAD.X R15, R15, 0x1, R0, P1 ;  /* 0x000000010f0f7824 */ /* 0x004fc600008e0600 */
[----:B0-----:R-:W2:Y:S04]  /*11bb0*/  LDL.LU R0, [R1+0x14] ;  /* 0x0000140001007983 */ /* 0x001ea80000300800 */
[----:B------:R0:W2:Y:S04]  /*11bc0*/  @!P0 LDG.E.U16 R29, desc[UR8][R14.64] ;  /* 0x000000080e1d8981 */ /* 0x0000a8000c1e1500 */
[----:B------:R-:W2:Y:S04]  /*11bd0*/  LDL.LU R14, [R1+0x38] ;  /* 0x00003800010e7983 */ /* 0x000ea80000300800 */
[----:B------:R-:W2:Y:S04]  /*11be0*/  LDL.LU R15, [R1+0x30] ;  /* 0x00003000010f7983 */ /* 0x000ea80000300800 */
[----:B---3--:R1:W-:Y:S04]  /*11bf0*/  STS.U16 [R16+UR4+0xae00], R25 ;  /* 0x00ae001910007988 */ /* 0x0083e80008000404 */
[----:B----4-:R3:W-:Y:S04]  /*11c00*/  STS.U16 [R16+UR4+0xb200], R23 ;  /* 0x00b2001710007988 */ /* 0x0107e80008000404 */
[----:B------:R4:W-:Y:S04]  /*11c10*/  STS.U16 [R16+UR4+0xb600], R21 ;  /* 0x00b6001510007988 */ /* 0x0009e80008000404 */
[----:B-1----:R-:W2:Y:S04]  /*11c20*/  LDL.LU R25, [R1+0xfcc] ;  /* 0x000fcc0001197983 */ /* 0x002ea80000300800 */
[----:B---3--:R-:W3:Y:S04]  /*11c30*/  LDL.LU R23, [R1+0xfc8] ;  /* 0x000fc80001177983 */ /* 0x008ee80000300800 */
[----:B----4-:R-:W4:Y:S04]  /*11c40*/  LDL.LU R21, [R1+0xfc4] ;  /* 0x000fc40001157983 */ /* 0x010f280000300800 */
[----:B------:R1:W-:Y:S04]  /*11c50*/  STS.U16 [R16+UR4+0xba00], R19 ;  /* 0x00ba001310007988 */ /* 0x0003e80008000404 */
[----:B------:R0:W-:Y:S04]  /*11c60*/  STS.U16 [R16+UR4+0xbe00], R17 ;  /* 0x00be001110007988 */ /* 0x0001e80008000404 */
[----:B------:R0:W-:Y:S04]  /*11c70*/  STS.U16 [R16+UR4+0xc200], R12 ;  /* 0x00c2000c10007988 */ /* 0x0001e80008000404 */
[----:B-1----:R-:W3:Y:S04]  /*11c80*/  LDL.LU R19, [R1+0xfc0] ;  /* 0x000fc00001137983 */ /* 0x002ee80000300800 */
[----:B0-----:R-:W3:Y:S04]  /*11c90*/  LDL.LU R17, [R1+0xfbc] ;  /* 0x000fbc0001117983 */ /* 0x001ee80000300800 */
[----:B------:R-:W3:Y:S04]  /*11ca0*/  LDL.LU R12, [R1+0xfb8] ;  /* 0x000fb800010c7983 */ /* 0x000ee80000300800 */
[----:B------:R0:W-:Y:S04]  /*11cb0*/  STS.U16 [R16+UR4+0xc600], R11 ;  /* 0x00c6000b10007988 */ /* 0x0001e80008000404 */
[----:B------:R1:W-:Y:S04]  /*11cc0*/  STS.U16 [R16+UR4+0xca00], R10 ;  /* 0x00ca000a10007988 */ /* 0x0003e80008000404 */
[----:B------:R1:W-:Y:S04]  /*11cd0*/  STS.U16 [R16+UR4+0xce00], R9 ;  /* 0x00ce000910007988 */ /* 0x0003e80008000404 */
[----:B0-----:R-:W3:Y:S04]  /*11ce0*/  LDL.LU R11, [R1+0xfb4] ;  /* 0x000fb400010b7983 */ /* 0x001ee80000300800 */
[----:B-1----:R-:W3:Y:S04]  /*11cf0*/  LDL.LU R10, [R1+0xfb0] ;  /* 0x000fb000010a7983 */ /* 0x002ee80000300800 */
        /* <DEDUP_REMOVED lines=21> */
[----:B0-----:R-:W4:Y:S04]  /*11e50*/  LDL.LU R20, [R1+0xf84] ;  /* 0x000f840001147983 */ /* 0x001f280000300800 */
[----:B-1----:R-:W4:Y:S04]  /*11e60*/  LDL.LU R22, [R1+0xf80] ;  /* 0x000f800001167983 */ /* 0x002f280000300800 */
[----:B------:R0:W-:Y:S04]  /*11e70*/  STS.U16 [R16+UR4+0x4200], R24 ;  /* 0x0042001810007988 */ /* 0x0001e80008000404 */
[----:B------:R1:W-:Y:S04]  /*11e80*/  STS.U16 [R16+UR4+0x4600], R27 ;  /* 0x0046001b10007988 */ /* 0x0003e80008000404 */
[----:B0-----:R-:W4:Y:S04]  /*11e90*/  LDL.LU R24, [R1+0xf7c] ;  /* 0x000f7c0001187983 */ /* 0x001f280000300800 */
[----:B-1----:R-:W4:Y:S04]  /*11ea0*/  LDL.LU R27, [R1+0xf78] ;  /* 0x000f7800011b7983 */ /* 0x002f280000300800 */
[----:B--2---:R0:W-:Y:S02]  /*11eb0*/  STS.U16 [R16+UR4+0xfa00], R14 ;  /* 0x00fa000e10007988 */ /* 0x0041e40008000404 */
[----:B0-----:R-:W0:Y:S02]  /*11ec0*/  S2R R14, SR_TID.X ;  /* 0x00000000000e7919 */ /* 0x001e240000002100 */
[----:B0-----:R-:W-:-:S05]  /*11ed0*/  IMAD.SHL.U32 R14, R14, 0x20, RZ ;  /* 0x000000200e0e7824 */ /* 0x001fca00078e00ff */
[----:B------:R-:W-:-:S05]  /*11ee0*/  LOP3.LUT R14, R15, 0x200, R14, 0xf8, !PT ;  /* 0x000002000f0e7812 */ /* 0x000fca00078ef80e */
[----:B------:R-:W-:Y:S04]  /*11ef0*/  STL [R1+0x1d0], R14 ;  /* 0x0001d00e01007387 */ /* 0x000fe80000100800 */
[----:B---3--:R0:W-:Y:S04]  /*11f00*/  STS.U16 [R16+UR4+0x6200], R18 ;  /* 0x0062001210007988 */ /* 0x0081e80008000404 */
[----:B0-----:R-:W2:Y:S04]  /*11f10*/  LDL R18, [R1+0x1d0] ;  /* 0x0001d00001127983 */ /* 0x001ea80000100800 */
[----:B----4-:R-:W-:Y:S04]  /*11f20*/  STS.U16 [R16+UR4+0x5e00], R20 ;  /* 0x005e001410007988 */ /* 0x010fe80008000404 */
[----:B------:R0:W-:Y:S04]  /*11f30*/  STS.U16 [R16+UR4+0x9a00], R21 ;  /* 0x009a001510007988 */ /* 0x0001e80008000404 */
[----:B------:R-:W-:Y:S04]  /*11f40*/  STS.U16 [R16+UR4+0x5a00], R22 ;  /* 0x005a001610007988 */ /* 0x000fe80008000404 */
[----:B------:R1:W-:Y:S04]  /*11f50*/  STS.U16 [R16+UR4+0x9e00], R23 ;  /* 0x009e001710007988 */ /* 0x0003e80008000404 */
[----:B0-----:R-:W3:Y:S04]  /*11f60*/  LDL.LU.64 R20, [R1+0x670] ;  /* 0x0006700001147983 */ /* 0x001ee80000300a00 */
[----:B-1----:R-:W3:Y:S04]  /*11f70*/  LDL.LU.64 R22, [R1+0x678] ;  /* 0x0006780001167983 */ /* 0x002ee80000300a00 */
[----:B------:R-:W-:Y:S04]  /*11f80*/  STS.U16 [R16+UR4+0x4a00], R0 ;  /* 0x004a000010007988 */ /* 0x000fe80008000404 */
        /* <DEDUP_REMOVED lines=18> */
[----:B------:R-:W-:Y:S01]  /*120b0*/  STS.U16 [R16+UR4+0xaa00], R29 ;  /* 0x00aa001d10007988 */ /* 0x000fe20008000404 */
[----:B------:R-:W-:Y:S06]  /*120c0*/  BAR.SYNC.DEFER_BLOCKING 0x0 ;  /* 0x0000000000007b1d */ /* 0x000fec0000010000 */
[----:B------:R-:W0:Y:S04]  /*120d0*/  LDSM.16.M88.4 R24, [R28+UR4] ;  /* 0x000000041c18783b */ /* 0x000e280008000200 */
[----:B------:R-:W1:Y:S04]  /*120e0*/  LDSM.16.M88.4 R4, [R28+UR4+0x2000] ;  /* 0x002000041c04783b */ /* 0x000e680008000200 */
[----:B------:R-:W4:Y:S04]  /*120f0*/  LDSM.16.M88.4 R8, [R28+UR4+0x4000] ;  /* 0x004000041c08783b */ /* 0x000f280008000200 */
[----:B--2---:R-:W-:Y:S04]  /*12100*/  LDSM.16.MT88.4 R12, [R18+UR4+0x10000] ;  /* 0x01000004120c783b */ /* 0x004fe80008004200 */
[----:B------:R-:W-:Y:S04]  /*12110*/  STL [R1+0xf28], R18 ;  /* 0x000f281201007387 */ /* 0x000fe80000100800 */
[----:B------:R-:W2:Y:S04]  /*12120*/  LDSM.16.M88.4 R16, [R28+UR4+0x6000] ;  /* 0x006000041c10783b */ /* 0x000ea80008000200 */
[----:B0-----:R-:W-:Y:S04]  /*12130*/  STL [R1+0xf1c], R26 ;  /* 0x000f1c1a01007387 */ /* 0x001fe80000100800 */
[----:B------:R-:W-:Y:S04]  /*12140*/  STL [R1+0xf18], R27 ;  /* 0x000f181b01007387 */ /* 0x000fe80000100800 */
[----:B-1----:R-:W-:Y:S04]  /*12150*/  STL [R1+0xe6c], R7 ;  /* 0x000e6c0701007387 */ /* 0x002fe80000100800 */
[----:B----4-:R-:W-:Y:S04]  /*12160*/  STL [R1+0xe68], R11 ;  /* 0x000e680b01007387 */ /* 0x010fe80000100800 */
[----:B--2---:R-:W-:Y:S04]  /*12170*/  STL.64 [R1+0xa0], R16 ;  /* 0x0000a01001007387 */ /* 0x004fe80000100a00 */
[----:B------:R-:W-:Y:S04]  /*12180*/  STL.64 [R1+0xa8], R18 ;  /* 0x0000a81201007387 */ /* 0x000fe80000100a00 */
[----:B------:R-:W0:Y:S04]  /*12190*/  LDSM.16.M88.4 R16, [R28+UR4+0x8000] ;  /* 0x008000041c10783b */ /* 0x000e280008000200 */
[----:B0-----:R-:W-:Y:S04]  /*121a0*/  STL.64 [R1+0x90], R16 ;  /* 0x0000901001007387 */ /* 0x001fe80000100a00 */
[----:B------:R-:W-:Y:S04]  /*121b0*/  STL.64 [R1+0x98], R18 ;  /* 0x0000981201007387 */ /* 0x000fe80000100a00 */
[----:B------:R-:W0:Y:S04]  /*121c0*/  LDSM.16.M88.4 R16, [R28+UR4+0xa000] ;  /* 0x00a000041c10783b */ /* 0x000e280008000200 */
[----:B0-----:R-:W-:Y:S04]  /*121d0*/  STL.64 [R1+0x80], R16 ;  /* 0x0000801001007387 */ /* 0x001fe80000100a00 */
[----:B------:R-:W-:Y:S04]  /*121e0*/  STL.64 [R1+0x88], R18 ;  /* 0x0000881201007387 */ /* 0x000fe80000100a00 */
[----:B------:R-:W0:Y:S01]  /*121f0*/  LDSM.16.M88.4 R16, [R28+UR4+0xc000] ;  /* 0x00c000041c10783b */ /* 0x000e220008000200 */
[----:B---3--:R-:W-:Y:S03]  /*12200*/  HMMA.16816.F32 R20, R12, R24, R20 ;  /* 0x000000180c14723c */ /* 0x008fe60000001814 */
[----:B0-----:R-:W-:Y:S04]  /*12210*/  STL.64 [R1+0x70], R16 ;  /* 0x0000701001007387 */ /* 0x001fe80000100a00 */
[----:B------:R-:W-:Y:S04]  /*12220*/  STL.64 [R1+0x78], R18 ;  /* 0x0000781201007387 */ /* 0x000fe80000100a00 */
[----:B------:R-:W0:Y:S08]  /*12230*/  LDSM.16.M88.4 R16, [R28+UR4+0xe000] ;  /* 0x00e000041c10783b */ /* 0x000e300008000200 */
[----:B------:R-:W-:-:S02]  /*12240*/  IMAD.MOV.U32 R26, RZ, RZ, R20 ;  /* 0x000000ffff1a7224 */ /* 0x000fc400078e0014 */
[----:B------:R-:W-:Y:S01]  /*12250*/  IMAD.MOV.U32 R27, RZ, RZ, R21 ;  /* 0x000000ffff1b7224 */ /* 0x000fe200078e0015 */
[----:B------:R1:W-:Y:S01]  /*12260*/  STL [R1+0xdf0], R28 ;  /* 0x000df01c01007387 */ /* 0x0003e20000100800 */
[----:B------:R-:W-:-:S03]  /*12270*/  IMAD.MOV.U32 R3, RZ, RZ, R23 ;  /* 0x000000ffff037224 */ /* 0x000fc600078e0017 */
[----:B------:R-:W2:Y:S01]  /*12280*/  LDL.LU.64 R20, [R1+0x650] ;  /* 0x0006500001147983 */ /* 0x000ea20000300a00 */
[----:B-1----:R-:W-:-:S03]  /*12290*/  IMAD.MOV.U32 R28, RZ, RZ, R22 ;  /* 0x000000ffff1c7224 */ /* 0x002fc600078e0016 */
[----:B------:R-:W2:Y:S04]  /*122a0*/  LDL.LU.64 R22, [R1+0x658] ;  /* 0x0006580001167983 */ /* 0x000ea80000300a00 */
[----:B0-----:R-:W-:Y:S04]  /*122b0*/  STL.64 [R1+0x68], R18 ;  /* 0x0000681201007387 */ /* 0x001fe80000100a00 */
[----:B------:R0:W-:Y:S04]  /*122c0*/  STL.64 [R1+0xf38], R16 ;  /* 0x000f381001007387 */ /* 0x0001e80000100a00 */
[----:B0-----:R-:W3:Y:S04]  /*122d0*/  LDL.LU.64 R16, [R1+0x70] ;  /* 0x0000700001107983 */ /* 0x001ee80000300a00 */
[----:B---3--:R0:W-:Y:S04]  /*122e0*/  STL.64 [R1+0xf50], R16 ;  /* 0x000f501001007387 */ /* 0x0081e80000100a00 */
[----:B0-----:R-:W3:Y:S04]  /*122f0*/  LDL.LU.64 R16, [R1+0x80] ;  /* 0x0000800001107983 */ /* 0x001ee80000300a00 */
[----:B---3--:R0:W-:Y:S04]  /*12300*/  STL.64 [R1+0xf58], R16 ;  /* 0x000f581001007387 */ /* 0x0081e80000100a00 */
[----:B0-----:R-:W3:Y:S04]  /*12310*/  LDL.LU.64 R16, [R1+0x90] ;  /* 0x0000900001107983 */ /* 0x001ee80000300a00 */
[----:B---3--:R0:W-:Y:S04]  /*12320*/  STL.64 [R1+0xf70], R16 ;  /* 0x000f701001007387 */ /* 0x0081e80000100a00 */
[----:B0-----:R-:W3:Y:S04]  /*12330*/  LDL.LU.64 R16, [R1+0xa0] ;  /* 0x0000a00001107983 */ /* 0x001ee80000300a00 */
[----:B------:R-:W-:Y:S04]  /*12340*/  STL [R1+0xf24], R24 ;  /* 0x000f241801007387 */ /* 0x000fe80000100800 */
[----:B------:R0:W-:Y:S04]  /*12350*/  STL [R1+0xf20], R25 ;  /* 0x000f201901007387 */ /* 0x0001e80000100800 */
[----:B------:R1:W-:Y:S04]  /*12360*/  STL.64 [R1+0xf30], R26 ;  /* 0x000f301a01007387 */ /* 0x0003e80000100a00 */
[----:B0-----:R-:W4:Y:S04]  /*12370*/  LDL.LU.64 R24, [R1+0x660] ;  /* 0x0006600001187983 */ /* 0x001f280000300a00 */
[----:B-1----:R-:W4:Y:S01]  /*12380*/  LDL.LU.64 R26, [R1+0x668] ;  /* 0x00066800011a7983 */ /* 0x002f220000300a00 */
[C---:B--2---:R-:W-:Y:S08]  /*12390*/  HMMA.16816.F32 R20, R12.reuse, R8, R20 ;  /* 0x000000080c14723c */ /* 0x044ff00000001814 */
[----:B----4-:R-:W-:-:S15]  /*123a0*/  HMMA.16816.F32 R24, R12, R4, R24 ;  /* 0x000000040c18723c */ /* 0x010fde0000001818 */
[----:B------:R-:W-:-:S04]  /*123b0*/  NOP ;  /* 0x0000000000007918 */ /* 0x000fc80000000000 */
[----:B------:R-:W-:-:S05]  /*123c0*/  IMAD.MOV.U32 R7, RZ, RZ, R24 ;  /* 0x000000ffff077224 */ /* 0x000fca00078e0018 */
[----:B------:R0:W-:Y:S04]  /*123d0*/  STL.64 [R1+0xf10], R6 ;  /* 0x000f100601007387 */ /* 0x0001e80000100a00 */
[----:B------:R1:W-:Y:S01]  /*123e0*/  STL.64 [R1+0xf08], R4 ;  /* 0x000f080401007387 */ /* 0x0003e20000100a00 */
[----:B0-----:R-:W-:Y:S02]  /*123f0*/  IMAD.MOV.U32 R7, RZ, RZ, R20 ;  /* 0x000000ffff077224 */ /* 0x001fe400078e0014 */
[----:B------:R-:W-:Y:S02]  /*12400*/  IMAD.MOV.U32 R6, RZ, RZ, R21 ;  /* 0x000000ffff067224 */ /* 0x000fe400078e0015 */
[----:B-1----:R-:W-:Y:S01]  /*12410*/  IMAD.MOV.U32 R5, RZ, RZ, R22 ;  /* 0x000000ffff057224 */ /* 0x002fe200078e0016 */
[----:B------:R-:W2:Y:S01]  /*12420*/  LDL.LU.64 R20, [R1+0x620] ;  /* 0x0006200001147983 */ /* 0x000ea20000300a00 */
[----:B------:R-:W-:-:S03]  /*12430*/  IMAD.MOV.U32 R4, RZ, RZ, R23 ;  /* 0x000000ffff047224 */ /* 0x000fc600078e0017 */
[----:B------:R-:W4:Y:S01]  /*12440*/  LDL.LU.64 R22, [R1+0x628] ;  /* 0x0006280001167983 */ /* 0x000f220000300a00 */
[----:B------:R-:W-:Y:S02]  /*12450*/  IMAD.MOV.U32 R11, RZ, RZ, R25 ;  /* 0x000000ffff0b7224 */ /* 0x000fe400078e0019 */
[----:B------:R-:W-:Y:S02]  /*12460*/  IMAD.MOV.U32 R2, RZ, RZ, R26 ;  /* 0x000000ffff027224 */ /* 0x000fe400078e001a */
[----:B------:R-:W-:Y:S01]  /*12470*/  IMAD.MOV.U32 R0, RZ, RZ, R27 ;  /* 0x000000ffff007224 */ /* 0x000fe200078e001b */
[----:B----4-:R-:W-:Y:S04]  /*12480*/  STL.64 [R1+0xf68], R22 ;  /* 0x000f681601007387 */ /* 0x010fe80000100a00 */
[----:B--2---:R0:W-:Y:S04]  /*12490*/  STL.64 [R1+0xf60], R20 ;  /* 0x000f601401007387 */ /* 0x0041e80000100a00 */
[----:B0-----:R-:W2:Y:S04]  /*124a0*/  LDL.LU.64 R20, [R1+0x630] ;  /* 0x0006300001147983 */ /* 0x001ea80000300a00 */
[----:B------:R-:W2:Y:S04]  /*124b0*/  LDL.LU.64 R22, [R1+0x638] ;  /* 0x0006380001167983 */ /* 0x000ea80000300a00 */
[----:B------:R-:W-:Y:S04]  /*124c0*/  STL.64 [R1+0xf48], R6 ;  /* 0x000f480601007387 */ /* 0x000fe80000100a00 */
[----:B------:R0:W-:Y:S04]  /*124d0*/  STL.64 [R1+0xf40], R4 ;  /* 0x000f400401007387 */ /* 0x0001e80000100a00 */
[----:B0-----:R-:W4:Y:S04]  /*124e0*/  LDL.LU.64 R4, [R1+0x610] ;  /* 0x0006100001047983 */ /* 0x001f280000300a00 */
[----:B------:R-:W4:Y:S04]  /*124f0*/  LDL.LU.64 R6, [R1+0x618] ;  /* 0x0006180001067983 */ /* 0x000f280000300a00 */
[----:B------:R-:W2:Y:S04]  /*12500*/  LDL.LU.64 R24, [R1+0x600] ;  /* 0x0006000001187983 */ /* 0x000ea80000300a00 */
[----:B------:R-:W2:Y:S04]  /*12510*/  LDL.LU.64 R26, [R1+0x608] ;  /* 0x00060800011a7983 */ /* 0x000ea80000300a00 */
[----:B------:R-:W-:Y:S04]  /*12520*/  STL.64 [R1+0xf00], R10 ;  /* 0x000f000a01007387 */ /* 0x000fe80000100a00 */
[----:B------:R0:W-:Y:S04]  /*12530*/  STL.64 [R1+0xef8], R8 ;  /* 0x000ef80801007387 */ /* 0x0001e80000100a00 */
[----:B0-----:R-:W3:Y:S04]  /*12540*/  LDL.LU.64 R8, [R1+0x640] ;  /* 0x0006400001087983 */ /* 0x001ee80000300a00 */
[----:B------:R-:W3:Y:S02]  /*12550*/  LDL.LU.64 R10, [R1+0x648] ;  /* 0x00064800010a7983 */ /* 0x000ee40000300a00 */
[----:B---3--:R-:W-:-:S15]  /*12560*/  HMMA.16816.F32 R8, R12, R16, R8 ;  /* 0x000000100c08723c */ /* 0x008fde0000001808 */
[----:B------:R-:W-:-:S04]  /*12570*/  NOP ;  /* 0x0000000000007918 */ /* 0x000fc80000000000 */
[----:B------:R0:W-:Y:S04]  /*12580*/  STL.64 [R1+0xc0], R8 ;  /* 0x0000c00801007387 */ /* 0x0001e80000100a00 */
[----:B------:R1:W-:Y:S01]  /*12590*/  STL.64 [R1+0xc8], R10 ;  /* 0x0000c80a01007387 */ /* 0x0003e20000100a00 */
[----:B0-----:R-:W-:Y:S02]  /*125a0*/  IMAD.MOV.U32 R9, RZ, RZ, R16 ;  /* 0x000000ffff097224 */ /* 0x001fe400078e0010 */
[----:B------:R-:W-:Y:S02]  /*125b0*/  IMAD.MOV.U32 R8, RZ, RZ, R17 ;  /* 0x000000ffff087224 */ /* 0x000fe400078e0011 */
[----:B------:R-:W2:Y:S02]  /*125c0*/  LDL.LU.64 R16, [R1+0xf70] ;  /* 0x000f700001107983 */ /* 0x000ea40000300a00 */
[----:B--2---:R-:W-:Y:S01]  /*125d0*/  HMMA.16816.F32 R20, R12, R16, R20 ;  /* 0x000000100c14723c */ /* 0x004fe20000001814 */
[----:B-1----:R-:W-:-:S02]  /*125e0*/  IMAD.MOV.U32 R11, RZ, RZ, R16 ;  /* 0x000000ffff0b7224 */ /* 0x002fc400078e0010 */
[----:B------:R-:W-:-:S15]  /*125f0*/  IMAD.MOV.U32 R10, RZ, RZ, R17 ;  /* 0x000000ffff0a7224 */ /* 0x000fde00078e0011 */
[----:B------:R-:W-:Y:S01]  /*12600*/  NOP ;  /* 0x0000000000007918 */ /* 0x000fe20000000000 */
[----:B------:R-:W-:Y:S04]  /*12610*/  STL.64 [R1+0xb0], R20 ;  /* 0x0000b01401007387 */ /* 0x000fe80000100a00 */
[----:B------:R0:W-:Y:S04]  /*12620*/  STL.64 [R1+0xb8], R22 ;  /* 0x0000b81601007387 */ /* 0x0001e80000100a00 */
[----:B0-----:R-:W2:Y:S04]  /*12630*/  LDL.LU.64 R22, [R1+0xf68] ;  /* 0x000f680001167983 */ /* 0x001ea80000300a00 */
[----:B------:R-:W2:Y:S04]  /*12640*/  LDL.LU.64 R20, [R1+0xf60] ;  /* 0x000f600001147983 */ /* 0x000ea80000300a00 */
[----:B------:R-:W2:Y:S02]  /*12650*/  LDL.LU.64 R16, [R1+0xf58] ;  /* 0x000f580001107983 */ /* 0x000ea40000300a00 */
[----:B--2---:R-:W-:-:S15]  /*12660*/  HMMA.16816.F32 R20, R12, R16, R20 ;  /* 0x000000100c14723c */ /* 0x004fde0000001814 */
[----:B------:R-:W-:-:S04]  /*12670*/  NOP ;  /* 0x0000000000007918 */ /* 0x000fc80000000000 */
[----:B------:R0:W-:Y:S04]  /*12680*/  STL.64 [R1+0x50], R20 ;  /* 0x0000501401007387 */ /* 0x0001e80000100a00 */
[----:B------:R1:W-:Y:S01]  /*12690*/  STL.64 [R1+0x58], R22 ;  /* 0x0000581601007387 */ /* 0x0003e20000100a00 */
[----:B0-----:R-:W-:Y:S01]  /*126a0*/  IMAD.MOV.U32 R21, RZ, RZ, R16 ;  /* 0x000000ffff157224 */ /* 0x001fe200078e0010 */
[----:B------:R-:W-:Y:S02]  /*126b0*/  MOV R20, R17 ;  /* 0x0000001100147202 */ /* 0x000fe40000000f00 */
[----:B------:R-:W4:Y:S02]  /*126c0*/  LDL.LU.64 R16, [R1+0xf50] ;  /* 0x000f500001107983 */ /* 0x000f240000300a00 */
[----:B----4-:R-:W-:Y:S01]  /*126d0*/  HMMA.16816.F32 R4, R12, R16, R4 ;  /* 0x000000100c04723c */ /* 0x010fe20000001804 */
[----:B-1----:R-:W-:-:S02]  /*126e0*/  IMAD.MOV.U32 R23, RZ, RZ, R16 ;  /* 0x000000ffff177224 */ /* 0x002fc400078e0010 */
[----:B------:R-:W-:-:S15]  /*126f0*/  IMAD.MOV.U32 R22, RZ, RZ, R17 ;  /* 0x000000ffff167224 */ /* 0x000fde00078e0011 */
[----:B------:R-:W-:Y:S01]  /*12700*/  NOP ;  /* 0x0000000000007918 */ /* 0x000fe20000000000 */
[----:B------:R-:W-:Y:S04]  /*12710*/  STL.64 [R1+0x40], R4 ;  /* 0x0000400401007387 */ /* 0x000fe80000100a00 */
[----:B------:R0:W-:Y:S04]  /*12720*/  STL.64 [R1+0x48], R6 ;  /* 0x0000480601007387 */ /* 0x0001e80000100a00 */
[----:B0-----:R-:W2:Y:S04]  /*12730*/  LDL.LU.64 R6, [R1+0xf48] ;  /* 0x000f480001067983 */ /* 0x001ea80000300a00 */
[----:B------:R-:W3:Y:S04]  /*12740*/  LDL.LU.64 R4, [R1+0xf40] ;  /* 0x000f400001047983 */ /* 0x000ee80000300a00 */
[----:B------:R-:W4:Y:S02]  /*12750*/  LDL.LU.64 R16, [R1+0xf38] ;  /* 0x000f380001107983 */ /* 0x000f240000300a00 */
[----:B----4-:R-:W-:Y:S02]  /*12760*/  HMMA.16816.F32 R12, R12, R16, R24 ;  /* 0x000000100c0c723c */ /* 0x010fe40000001818 */
[----:B------:R-:W4:-:S15]  /*12770*/  LDL.LU.64 R26, [R1+0xf30] ;  /* 0x000f3000011a7983 */ /* 0x000f1e0000300a00 */
[----:B------:R-:W-:Y:S02]  /*12780*/  NOP ;  /* 0x0000000000007918 */ /* 0x000fe40000000000 */
[----:B------:R-:W-:Y:S04]  /*12790*/  STL.64 [R1+0x30], R12 ;  /* 0x0000300c01007387 */ /* 0x000fe80000100a00 */
[----:B------:R-:W-:Y:S04]  /*127a0*/  STL.64 [R1+0x38], R14 ;  /* 0x0000380e01007387 */ /* 0x000fe80000100a00 */
[----:B------:R-:W2:Y:S01]  /*127b0*/  LDL.LU R18, [R1+0xf28] ;  /* 0x000f280001127983 */ /* 0x000ea20000300800 */
[----:B------:R-:W-:Y:S02]  /*127c0*/  IMAD.MOV.U32 R24, RZ, RZ, R16 ;  /* 0x000000ffff187224 */ /* 0x000fe400078e0010 */
[----:B------:R-:W-:Y:S01]  /*127d0*/  IMAD.MOV.U32 R25, RZ, RZ, R17 ;  /* 0x000000ffff197224 */ /* 0x000fe200078e0011 */
[----:B--2---:R-:W-:-:S02]  /*127e0*/  LOP3.LUT R29, R18, 0x20, RZ, 0x3c, !PT ;  /* 0x00000020121d7812 */ /* 0x004fc400078e3cff */
[----:B------:R-:W0:Y:S04]  /*127f0*/  LDSM.16.MT88.4 R16, [R18+UR4+0x10400] ;  /* 0x010400041210783b */ /* 0x000e280008004200 */
[----:B------:R-:W-:Y:S04]  /*12800*/  LDSM.16.MT88.4 R12, [R29+UR4+0x10000] ;  /* 0x010000041d0c783b */ /* 0x000fe80008004200 */
[----:B0-----:R-:W-:Y:S04]  /*12810*/  STL.64 [R1+0xe78], R18 ;  /* 0x000e781201007387 */ /* 0x001fe80000100a00 */
[----:B------:R0:W-:Y:S02]  /*12820*/  STL.64 [R1+0xe70], R16 ;  /* 0x000e701001007387 */ /* 0x0001e40000100a00 */
[----:B0-----:R-:W-:-:S02]  /*12830*/  IMAD.MOV.U32 R16, RZ, RZ, R24 ;  /* 0x000000ffff107224 */ /* 0x001fc400078e0018 */
[----:B------:R-:W-:Y:S01]  /*12840*/  IMAD.MOV.U32 R17, RZ, RZ, R25 ;  /* 0x000000ffff117224 */ /* 0x000fe200078e0019 */
[----:B------:R-:W2:Y:S04]  /*12850*/  LDL.LU R24, [R1+0xf24] ;  /* 0x000f240001187983 */ /* 0x000ea80000300800 */
[----:B------:R-:W2:Y:S04]  /*12860*/  LDL.LU R25, [R1+0xf20] ;  /* 0x000f200001197983 */ /* 0x000ea80000300800 */
[----:B------:R0:W-:Y:S02]  /*12870*/  STL.64 [R1+0xe90], R16 ;  /* 0x000e901001007387 */ /* 0x0001e40000100a00 */
[----:B0-----:R-:W-:-:S02]  /*12880*/  IMAD.MOV.U32 R16, RZ, RZ, R23 ;  /* 0x000000ffff107224 */ /* 0x001fc400078e0017 */
[----:B------:R-:W-:-:S05]  /*12890*/  IMAD.MOV.U32 R17, RZ, RZ, R22 ;  /* 0x000000ffff117224 */ /* 0x000fca00078e0016 */
[----:B------:R0:W-:Y:S02]  /*128a0*/  STL.64 [R1+0xea8], R16 ;  /* 0x000ea81001007387 */ /* 0x0001e40000100a00 */
[----:B0-----:R-:W-:Y:S02]  /*128b0*/  IMAD.MOV.U32 R16, RZ, RZ, R21 ;  /* 0x000000ffff107224 */ /* 0x001fe400078e0015 */
[----:B------:R-:W-:Y:S02]  /*128c0*/  IMAD.MOV.U32 R17, RZ, RZ, R20 ;  /* 0x000000ffff117224 */ /* 0x000fe400078e0014 */
[----:B------:R-:W0:Y:S04]  /*128d0*/  LDSM.16.MT88.4 R20, [R29+UR4+0x10400] ;  /* 0x010400041d14783b */ /* 0x000e280008004200 */
[----:B------:R1:W-:Y:S02]  /*128e0*/  STL.64 [R1+0xec0], R16 ;  /* 0x000ec01001007387 */ /* 0x0003e40000100a00 */
[----:B-1----:R-:W-:-:S02]  /*128f0*/  IMAD.MOV.U32 R16, RZ, RZ, R11 ;  /* 0x000000ffff107224 */ /* 0x002fc400078e000b */
[----:B------:R-:W-:-:S05]  /*12900*/  IMAD.MOV.U32 R17, RZ, RZ, R10 ;  /* 0x000000ffff117224 */ /* 0x000fca00078e000a */
[----:B------:R1:W-:Y:S02]  /*12910*/  STL.64 [R1+0xed8], R16 ;  /* 0x000ed81001007387 */ /* 0x0003e40000100a00 */
[----:B-1----:R-:W-:Y:S02]  /*12920*/  IMAD.MOV.U32 R16, RZ, RZ, R9 ;  /* 0x000000ffff107224 */ /* 0x002fe400078e0009 */
[----:B------:R-:W-:-:S05]  /*12930*/  IMAD.MOV.U32 R17, RZ, RZ, R8 ;  /* 0x000000ffff117224 */ /* 0x000fca00078e0008 */
[----:B------:R-:W-:Y:S04]  /*12940*/  STL.64 [R1+0xef0], R16 ;  /* 0x000ef01001007387 */ /* 0x000fe80000100a00 */
[----:B0-----:R3:W-:Y:S04]  /*12950*/  STL.64 [R1+0xe00], R22 ;  /* 0x000e001601007387 */ /* 0x0017e80000100a00 */
[----:B------:R0:W-:Y:S01]  /*12960*/  STL.64 [R1+0xdf8], R20 ;  /* 0x000df81401007387 */ /* 0x0001e20000100a00 */
[----:B---3--:R-:W-:Y:S02]  /*12970*/  IMAD.MOV.U32 R22, RZ, RZ, R5 ;  /* 0x000000ffff167224 */ /* 0x008fe400078e0005 */
[----:B------:R-:W-:-:S02]  /*12980*/  IMAD.MOV.U32 R23, RZ, RZ, R4 ;  /* 0x000000ffff177224 */ /* 0x000fc400078e0004 */
[----:B0-----:R-:W-:Y:S01]  /*12990*/  IMAD.MOV.U32 R20, RZ, RZ, R7 ;  /* 0x000000ffff147224 */ /* 0x001fe200078e0007 */
[----:B------:R-:W2:Y:S01]  /*129a0*/  LDL.LU.64 R4, [R1+0x5f0] ;  /* 0x0005f00001047983 */ /* 0x000ea20000300a00 */
[----:B------:R-:W-:-:S03]  /*129b0*/  IMAD.MOV.U32 R21, RZ, RZ, R6 ;  /* 0x000000ffff157224 */ /* 0x000fc600078e0006 */
[----:B------:R-:W2:Y:S04]  /*129c0*/  LDL.LU.64 R6, [R1+0x5f8] ;  /* 0x0005f80001067983 */ /* 0x000ea80000300a00 */
[----:B------:R0:W-:Y:S04]  /*129d0*/  STL.64 [R1+0xe60], R22 ;  /* 0x000e601601007387 */ /* 0x0001e80000100a00 */
[----:B------:R4:W-:Y:S01]  /*129e0*/  STL.64 [R1+0xe58], R20 ;  /* 0x000e581401007387 */ /* 0x0009e20000100a00 */
[----:B0-----:R-:W-:Y:S02]  /*129f0*/  IMAD.MOV.U32 R22, RZ, RZ, R28 ;  /* 0x000000ffff167224 */ /* 0x001fe400078e001c */
[----:B------:R-:W-:-:S02]  /*12a00*/  IMAD.MOV.U32 R23, RZ, RZ, R3 ;  /* 0x000000ffff177224 */ /* 0x000fc400078e0003 */
[----:B----4-:R-:W-:Y:S02]  /*12a10*/  IMAD.MOV.U32 R20, RZ, RZ, R26 ;  /* 0x000000ffff147224 */ /* 0x010fe400078e001a */
[----:B------:R-:W3:Y:S01]  /*12a20*/  LDL.LU R26, [R1+0xf1c] ;  /* 0x000f1c00011a7983 */ /* 0x000ee20000300800 */
[----:B------:R-:W-:-:S03]  /*12a30*/  IMAD.MOV.U32 R21, RZ, RZ, R27 ;  /* 0x000000ffff157224 */ /* 0x000fc600078e001b */
[----:B------:R-:W3:Y:S04]  /*12a40*/  LDL.LU R27, [R1+0xf18] ;  /* 0x000f1800011b7983 */ /* 0x000ee80000300800 */
[----:B------:R-:W4:Y:S04]  /*12a50*/  LDL.LU.64 R8, [R1+0x5e0] ;  /* 0x0005e00001087983 */ /* 0x000f280000300a00 */
[----:B------:R-:W4:Y:S04]  /*12a60*/  LDL.LU.64 R10, [R1+0x5e8] ;  /* 0x0005e800010a7983 */ /* 0x000f280000300a00 */
[----:B------:R-:W2:Y:S04]  /*12a70*/  LDL.LU.64 R16, [R1+0x5d0] ;  /* 0x0005d00001107983 */ /* 0x000ea80000300a00 */
[----:B------:R-:W2:Y:S04]  /*12a80*/  LDL.LU.64 R18, [R1+0x5d8] ;  /* 0x0005d80001127983 */ /* 0x000ea80000300a00 */
[----:B------:R-:W-:Y:S04]  /*12a90*/  STL.64 [R1+0xe88], R22 ;  /* 0x000e881601007387 */ /* 0x000fe80000100a00 */
[----:B------:R0:W-:Y:S04]  /*12aa0*/  STL.64 [R1+0xe80], R20 ;  /* 0x000e801401007387 */ /* 0x0001e80000100a00 */
[----:B0-----:R-:W2:Y:S04]  /*12ab0*/  LDL.LU.64 R20, [R1+0x580] ;  /* 0x0005800001147983 */ /* 0x001ea80000300a00 */
[----:B------:R-:W2:Y:S04]  /*12ac0*/  LDL.LU.64 R22, [R1+0x588] ;  /* 0x0005880001167983 */ /* 0x000ea80000300a00 */
[----:B--2---:R-:W-:Y:S04]  /*12ad0*/  STL.64 [R1+0xea0], R22 ;  /* 0x000ea01601007387 */ /* 0x004fe80000100a00 */
[----:B------:R0:W-:Y:S04]  /*12ae0*/  STL.64 [R1+0xe98], R20 ;  /* 0x000e981401007387 */ /* 0x0001e80000100a00 */
[----:B0-----:R-:W2:Y:S04]  /*12af0*/  LDL.LU.64 R20, [R1+0x590] ;  /* 0x0005900001147983 */ /* 0x001ea80000300a00 */
[----:B------:R-:W2:Y:S04]  /*12b00*/  LDL.LU.64 R22, [R1+0x598] ;  /* 0x0005980001167983 */ /* 0x000ea80000300a00 */
[----:B--2---:R-:W-:Y:S04]  /*12b10*/  STL.64 [R1+0xeb8], R22 ;  /* 0x000eb81601007387 */ /* 0x004fe80000100a00 */
[----:B------:R0:W-:Y:S04]  /*12b20*/  STL.64 [R1+0xeb0], R20 ;  /* 0x000eb01401007387 */ /* 0x0001e80000100a00 */
[----:B0-----:R-:W2:Y:S04]  /*12b30*/  LDL.LU.64 R20, [R1+0x5a0] ;  /* 0x0005a00001147983 */ /* 0x001ea80000300a00 */
[----:B------:R-:W2:Y:S01]  /*12b40*/  LDL.LU.64 R22, [R1+0x5a8] ;  /* 0x0005a80001167983 */ /* 0x000ea20000300a00 */
[C---:B------:R-:W-:Y:S03]  /*12b50*/  HMMA.16816.F32 R4, R12.reuse, R24, R4 ;  /* 0x000000180c04723c */ /* 0x040fe60000001804 */
[----:B--2---:R-:W-:Y:S04]  /*12b60*/  STL.64 [R1+0xed0], R22 ;  /* 0x000ed01601007387 */ /* 0x004fe80000100a00 */
[----:B------:R0:W-:Y:S04]  /*12b70*/  STL.64 [R1+0xec8], R20 ;  /* 0x000ec81401007387 */ /* 0x0001e80000100a00 */
[----:B0-----:R-:W2:Y:S04]  /*12b80*/  LDL.LU.64 R20, [R1+0x5b0] ;  /* 0x0005b00001147983 */ /* 0x001ea80000300a00 */
[----:B------:R-:W2:Y:S04]  /*12b90*/  LDL.LU.64 R22, [R1+0x5b8] ;  /* 0x0005b80001167983 */ /* 0x000ea80000300a00 */
[----:B--2---:R-:W-:Y:S04]  /*12ba0*/  STL.64 [R1+0xee8], R22 ;  /* 0x000ee81601007387 */ /* 0x004fe80000100a00 */
[----:B------:R0:W-:Y:S04]  /*12bb0*/  STL.64 [R1+0xee0], R20 ;  /* 0x000ee01401007387 */ /* 0x0001e80000100a00 */
[----:B0-----:R-:W2:Y:S04]  /*12bc0*/  LDL.LU.64 R20, [R1+0x5c0] ;  /* 0x0005c00001147983 */ /* 0x001ea80000300a00 */
[----:B------:R-:W2:Y:S04]  /*12bd0*/  LDL.LU.64 R22, [R1+0x5c8] ;  /* 0x0005c80001167983 */ /* 0x000ea80000300a00 */
[----:B------:R-:W-:Y:S04]  /*12be0*/  STL [R1+0xca0], R29 ;  /* 0x000ca01d01007387 */ /* 0x000fe80000100800 */
[----:B------:R-:W-:Y:S04]  /*12bf0*/  STL.64 [R1+0x20], R4 ;  /* 0x0000200401007387 */ /* 0x000fe80000100a00 */
[----:B------:R0:W-:Y:S04]  /*12c00*/  STL.64 [R1+0x28], R6 ;  /* 0x0000280601007387 */ /* 0x0001e80000100a00 */
[----:B0-----:R-:W2:Y:S04]  /*12c10*/  LDL.LU.64 R6, [R1+0xf10] ;  /* 0x000f100001067983 */ /* 0x001ea80000300a00 */
[----:B------:R-:W4:Y:S02]  /*12c20*/  LDL.LU.64 R4, [R1+0xf08] ;  /* 0x000f080001047983 */ /* 0x000f240000300a00 */
[----:B----4-:R-:W-:-:S15]  /*12c30*/  HMMA.16816.F32 R8, R12, R4, R8 ;  /* 0x000000040c08723c */ /* 0x010fde0000001808 */
[----:B------:R-:W-:-:S04]  /*12c40*/  NOP ;  /* 0x0000000000007918 */ /* 0x000fc80000000000 */
[----:B------:R-:W-:Y:S04]  /*12c50*/  STL.64 [R1+0x10], R8 ;  /* 0x0000100801007387 */ /* 0x000fe80000100a00 */
[----:B------:R0:W-:Y:S04]  /*12c60*/  STL.64 [R1+0x18], R10 ;  /* 0x0000180a01007387 */ /* 0x0001e80000100a00 */
[----:B0-----:R-:W4:Y:S04]  /*12c70*/  LDL.LU.64 R10, [R1+0xf00] ;  /* 0x000f0000010a7983 */ /* 0x001f280000300a00 */
[----:B------:R-:W2:Y:S02]  /*12c80*/  LDL.LU.64 R8, [R1+0xef8] ;  /* 0x000ef80001087983 */ /* 0x000ea40000300a00 */
[----:B--2---:R-:W-:-:S15]  /*12c90*/  HMMA.16816.F32 R16, R12, R8, R16 ;  /* 0x000000080c10723c */ /* 0x004fde0000001810 */
[----:B------:R-:W-:-:S04]  /*12ca0*/  NOP ;  /* 0x0000000000007918 */ /* 0x000fc80000000000 */
[----:B------:R-:W-:Y:S01]  /*12cb0*/  IMAD.MOV.U32 R28, RZ, RZ, R17 ;  /* 0x000000ffff1c7224 */ /* 0x000fe200078e0011 */
[----:B------:R0:W-:Y:S04]  /*12cc0*/  STL [R1], R16 ;  /* 0x0000001001007387 */ /* 0x0001e80000100800 */
[----:B0-----:R-:W2:Y:S01]  /*12cd0*/  LDL.LU.64 R16, [R1+0xef0] ;  /* 0x000ef00001107983 */ /* 0x001ea20000300a00 */
[----:B------:R-:W-:Y:S01]  /*12ce0*/  MOV R29, R18 ;  /* 0x00000012001d7202 */ /* 0x000fe20000000f00 */
[----:B------:R-:W-:Y:S02]  /*12cf0*/  IMAD.MOV.U32 R3, RZ, RZ, R19 ;  /* 0x000000ffff037224 */ /* 0x000fe400078e0013 */
[----:B--2---:R-:W-:Y:S01]  /*12d00*/  HMMA.16816.F32 R16, R12, R16, R20 ;  /* 0x000000100c10723c */ /* 0x004fe20000001814 */
[----:B------:R-:W2:Y:S04]  /*12d10*/  LDL.LU.64 R22, [R1+0xee8] ;  /* 0x000ee80001167983 */ /* 0x000ea80000300a00 */
[----:B------:R-:W2:-:S14]  /*12d20*/  LDL.LU.64 R20, [R1+0xee0] ;  /* 0x000ee00001147983 */ /* 0x000e9c0000300a00 */
[----:B------:R0:W-:Y:S04]  /*12d30*/  STL.64 [R1+0x100], R16 ;  /* 0x0001001001007387 */ /* 0x0001e80000100a00 */
[----:B------:R2:W-:Y:S04]  /*12d40*/  STL.64 [R1+0x108], R18 ;  /* 0x0001081201007387 */ /* 0x0005e80000100a00 */
[----:B0-----:R-:W2:Y:S02]  /*12d50*/  LDL.LU.64 R16, [R1+0xed8] ;  /* 0x000ed80001107983 */ /* 0x001ea40000300a00 */
[----:B--2---:R-:W-:Y:S02]  /*12d60*/  HMMA.16816.F32 R16, R12, R16, R20 ;  /* 0x000000100c10723c */ /* 0x004fe40000001814 */
[----:B------:R-:W2:Y:S04]  /*12d70*/  LDL.LU.64 R22, [R1+0xed0] ;  /* 0x000ed00001167983 */ /* 0x000ea80000300a00 */
[----:B------:R-:W2:-:S13]  /*12d80*/  LDL.LU.64 R20, [R1+0xec8] ;  /* 0x000ec80001147983 */ /* 0x000e9a0000300a00 */
        /* <DEDUP_REMOVED lines=16> */
[----:B------:R-:W3:Y:S04]  /*12e90*/  LDL.LU.64 R22, [R1+0xe88] ;  /* 0x000e880001167983 */ /* 0x000ee80000300a00 */
[----:B------:R-:W3:Y:S04]  /*12ea0*/  LDL.LU.64 R20, [R1+0xe80] ;  /* 0x000e800001147983 */ /* 0x000ee80000300a00 */
[----:B-1----:R-:W3:Y:S04]  /*12eb0*/  LDL.LU.64 R18, [R1+0xe78] ;  /* 0x000e780001127983 */ /* 0x002ee80000300a00 */
[----:B------:R-:W3:Y:S05]  /*12ec0*/  LDL.LU.64 R16, [R1+0xe70] ;  /* 0x000e700001107983 */ /* 0x000eea0000300a00 */
[----:B------:R0:W-:Y:S04]  /*12ed0*/  STL.64 [R1+0x1b0], R12 ;  /* 0x0001b00c01007387 */ /* 0x0001e80000100a00 */
[----:B------:R-:W-:Y:S01]  /*12ee0*/  STL.64 [R1+0x1b8], R14 ;  /* 0x0001b80e01007387 */ /* 0x000fe20000100a00 */
[----:B0-----:R-:W-:-:S03]  /*12ef0*/  IMAD.MOV.U32 R12, RZ, RZ, R7 ;  /* 0x000000ffff0c7224 */ /* 0x001fc600078e0007 */
[----:B------:R-:W2:Y:S01]  /*12f00*/  LDL.LU R7, [R1+0xe6c] ;  /* 0x000e6c0001077983 */ /* 0x000ea20000300800 */
[----:B----4-:R-:W-:-:S03]  /*12f10*/  IMAD.MOV.U32 R13, RZ, RZ, R11 ;  /* 0x000000ffff0d7224 */ /* 0x010fc600078e000b */
[----:B------:R-:W4:Y:S01]  /*12f20*/  LDL.LU R11, [R1+0xe68] ;  /* 0x000e6800010b7983 */ /* 0x000f220000300800 */
[----:B---3--:R-:W-:-:S15]  /*12f30*/  HMMA.16816.F32 R20, R16, R26, R20 ;  /* 0x0000001a1014723c */ /* 0x008fde0000001814 */
[----:B------:R-:W-:-:S04]  /*12f40*/  NOP ;  /* 0x0000000000007918 */ /* 0x000fc80000000000 */
[----:B------:R-:W-:Y:S04]  /*12f50*/  STL.64 [R1+0x140], R20 ;  /* 0x0001401401007387 */ /* 0x000fe80000100a00 */
[----:B------:R0:W-:Y:S04]  /*12f60*/  STL.64 [R1+0x148], R22 ;  /* 0x0001481601007387 */ /* 0x0001e80000100a00 */
[----:B0-----:R-:W4:Y:S04]  /*12f70*/  LDL.LU.64 R22, [R1+0xe60] ;  /* 0x000e600001167983 */ /* 0x001f280000300a00 */
[----:B------:R-:W4:Y:S01]  /*12f80*/  LDL.LU.64 R20, [R1+0xe58] ;  /* 0x000e580001147983 */ /* 0x000f220000300a00 */
[----:B------:R-:W-:-:S02]  /*12f90*/  IMAD.MOV.U32 R14, RZ, RZ, R2 ;  /* 0x000000ffff0e7224 */ /* 0x000fc400078e0002 */
[----:B------:R-:W-:-:S07]  /*12fa0*/  IMAD.MOV.U32 R15, RZ, RZ, R0 ;  /* 0x000000ffff0f7224 */ /* 0x000fce00078e0000 */
[----:B--2---:R-:W-:Y:S01]  /*12fb0*/  HMMA.16816.F32 R12, R16, R6, R12 ;  /* 0x00000006100c723c */ /* 0x004fe2000000180c */
[----:B------:R-:W-:-:S15]  /*12fc0*/  STL.64 [R1+0xe30], R26 ;  /* 0x000e301a01007387 */ /* 0x000fde0000100a00 */
[----:B------:R-:W-:-:S03]  /*12fd0*/  NOP ;  /* 0x0000000000007918 */ /* 0x000fc60000000000 */
[----:B------:R-:W-:Y:S02]  /*12fe0*/  IMAD.MOV.U32 R0, RZ, RZ, R15 ;  /* 0x000000ffff007224 */ /* 0x000fe400078e000f */
[----:B------:R-:W-:Y:S02]  /*12ff0*/  IMAD.MOV.U32 R4, RZ, RZ, R13 ;  /* 0x000000ffff047224 */ /* 0x000fe400078e000d */
[----:B------:R-:W-:Y:S01]  /*13000*/  IMAD.MOV.U32 R5, RZ, RZ, R12 ;  /* 0x000000ffff057224 */ /* 0x000fe200078e000c */
[----:B------:R-:W-:Y:S04]  /*13010*/  STL [R1+0xdbc], R0 ;  /* 0x000dbc0001007387 */ /* 0x000fe80000100800 */
[----:B------:R-:W-:Y:S04]  /*13020*/  STL [R1+0xdb8], R4 ;  /* 0x000db80401007387 */ /* 0x000fe80000100800 */
[----:B------:R-:W-:Y:S04]  /*13030*/  STL [R1+0xdb4], R5 ;  /* 0x000db40501007387 */ /* 0x000fe80000100800 */
[----:B------:R4:W-:Y:S01]  /*13040*/  STL.64 [R1+0xe50], R6 ;  /* 0x000e500601007387 */ /* 0x0009e20000100a00 */
[----:B------:R-:W-:-:S05]  /*13050*/  IMAD.MOV.U32 R2, RZ, RZ, R14 ;  /* 0x000000ffff027224 */ /* 0x000fca00078e000e */
[----:B------:R-:W-:Y:S01]  /*13060*/  STL [R1+0xdb0], R2 ;  /* 0x000db00201007387 */ /* 0x000fe20000100800 */
[----:B----4-:R-:W-:Y:S03]  /*13070*/  HMMA.16816.F32 R4, R16, R10, R20 ;  /* 0x0000000a1004723c */ /* 0x010fe60000001814 */
[----:B------:R-:W2:-:S15]  /*13080*/  LDL.LU R20, [R1+0x30] ;  /* 0x0000300001147983 */ /* 0x000e9e0000300800 */
[----:B------:R-:W-:Y:S01]  /*13090*/  NOP ;  /* 0x0000000000007918 */ /* 0x000fe20000000000 */
[----:B------:R0:W-:Y:S04]  /*130a0*/  STL.64 [R1+0xf0], R4 ;  /* 0x0000f00401007387 */ /* 0x0001e80000100a00 */
[----:B------:R1:W-:Y:S04]  /*130b0*/  STL.64 [R1+0xf8], R6 ;  /* 0x0000f80601007387 */ /* 0x0003e80000100a00 */
[----:B------:R-:W2:Y:S04]  /*130c0*/  LDL.LU R21, [R1+0x34] ;  /* 0x0000340001157983 */ /* 0x000ea80000300800 */
[----:B------:R-:W3:Y:S04]  /*130d0*/  LDL.LU R22, [R1+0x38] ;  /* 0x0000380001167983 */ /* 0x000ee80000300800 */
[----:B------:R-:W3:Y:S04]  /*130e0*/  LDL.LU R23, [R1+0x3c] ;  /* 0x00003c0001177983 */ /* 0x000ee80000300800 */
[----:B------:R-:W4:Y:S04]  /*130f0*/  LDL.LU R12, [R1+0x40] ;  /* 0x00004000010c7983 */ /* 0x000f280000300800 */
[----:B------:R-:W4:Y:S04]  /*13100*/  LDL.LU R13, [R1+0x44] ;  /* 0x00004400010d7983 */ /* 0x000f280000300800 */
[----:B------:R-:W2:Y:S04]  /*13110*/  LDL.LU R14, [R1+0x48] ;  /* 0x00004800010e7983 */ /* 0x000ea80000300800 */
[----:B------:R-:W2:Y:S04]  /*13120*/  LDL.LU R15, [R1+0x4c] ;  /* 0x00004c00010f7983 */ /* 0x000ea80000300800 */
[----:B0-----:R-:W2:Y:S04]  /*13130*/  LDL.LU R4, [R1+0xc0] ;  /* 0x0000c00001047983 */ /* 0x001ea80000300800 */
[----:B------:R-:W2:Y:S04]  /*13140*/  LDL.LU R5, [R1+0xc4] ;  /* 0x0000c40001057983 */ /* 0x000ea80000300800 */
[----:B-1----:R-:W2:Y:S04]  /*13150*/  LDL.LU R6, [R1+0xc8] ;  /* 0x0000c80001067983 */ /* 0x002ea80000300800 */
[----:B------:R-:W2:Y:S04]  /*13160*/  LDL.LU R7, [R1+0xcc] ;  /* 0x0000cc0001077983 */ /* 0x000ea80000300800 */
[----:B------:R-:W2:Y:S04]  /*13170*/  LDL.LU R24, [R1+0xb0] ;  /* 0x0000b00001187983 */ /* 0x000ea80000300800 */
[----:B------:R-:W2:Y:S04]  /*13180*/  LDL.LU R25, [R1+0xb4] ;  /* 0x0000b40001197983 */ /* 0x000ea80000300800 */
[----:B------:R-:W2:Y:S04]  /*13190*/  LDL.LU R26, [R1+0xb8] ;  /* 0x0000b800011a7983 */ /* 0x000ea80000300800 */
[----:B------:R-:W2:Y:S04]  /*131a0*/  LDL.LU R27, [R1+0xbc] ;  /* 0x0000bc00011b7983 */ /* 0x000ea80000300800 */
[----:B--2---:R0:W-:Y:S04]  /*131b0*/  STL.64 [R1+0xe48], R26 ;  /* 0x000e481a01007387 */ /* 0x0041e80000100a00 */
[----:B------:R-:W-:Y:S04]  /*131c0*/  STL.64 [R1+0xe40], R24 ;  /* 0x000e401801007387 */ /* 0x000fe80000100a00 */
[----:B0-----:R-:W2:Y:S04]  /*131d0*/  LDL.LU.64 R26, [R1+0xa8] ;  /* 0x0000a800011a7983 */ /* 0x001ea80000300a00 */
[----:B------:R0:W-:Y:S04]  /*131e0*/  STL.64 [R1+0xe20], R14 ;  /* 0x000e200e01007387 */ /* 0x0001e80000100a00 */
[----:B----4-:R-:W-:Y:S04]  /*131f0*/  STL.64 [R1+0xe18], R12 ;  /* 0x000e180c01007387 */ /* 0x010fe80000100a00 */
[----:B0-----:R-:W4:Y:S04]  /*13200*/  LDL.LU.64 R14, [R1+0x88] ;  /* 0x00008800010e7983 */ /* 0x001f280000300a00 */
[----:B----4-:R0:W-:Y:S04]  /*13210*/  STL.64 [R1+0xe38], R14 ;  /* 0x000e380e01007387 */ /* 0x0101e80000100a00 */
[----:B0-----:R-:W4:Y:S04]  /*13220*/  LDL.64 R14, [R1+0x98] ;  /* 0x00009800010e7983 */ /* 0x001f280000100a00 */
[----:B---3--:R0:W-:Y:S04]  /*13230*/  STL.64 [R1+0xe10], R22 ;  /* 0x000e101601007387 */ /* 0x0081e80000100a00 */
[----:B------:R1:W-:Y:S04]  /*13240*/  STL.64 [R1+0xe08], R20 ;  /* 0x000e081401007387 */ /* 0x0003e80000100a00 */
[----:B0-----:R-:W3:Y:S04]  /*13250*/  LDL.LU.64 R22, [R1+0x78] ;  /* 0x0000780001167983 */ /* 0x001ee80000300a00 */
[----:B---3--:R0:W-:Y:S04]  /*13260*/  STL.64 [R1+0xe28], R22 ;  /* 0x000e281601007387 */ /* 0x0081e80000100a00 */
[----:B-1----:R-:W3:Y:S04]  /*13270*/  LDL.LU R20, [R1+0x50] ;  /* 0x0000500001147983 */ /* 0x002ee80000300800 */
[----:B------:R-:W3:Y:S04]  /*13280*/  LDL.LU R21, [R1+0x54] ;  /* 0x0000540001157983 */ /* 0x000ee80000300800 */
[----:B0-----:R-:W3:Y:S04]  /*13290*/  LDL.LU R22, [R1+0x58] ;  /* 0x0000580001167983 */ /* 0x001ee80000300800 */
[----:B------:R-:W3:Y:S04]  /*132a0*/  LDL.LU R23, [R1+0x5c] ;  /* 0x00005c0001177983 */ /* 0x000ee80000300800 */
[----:B------:R-:W3:Y:S04]  /*132b0*/  LDL R9, [R1+0x1d0] ;  /* 0x0001d00001097983 */ /* 0x000ee80000100800 */
[----:B------:R-:W-:Y:S01]  /*132c0*/  STL.64 [R1+0xdd8], R10 ;  /* 0x000dd80a01007387 */ /* 0x000fe20000100a00 */
[----:B--2---:R-:W-:Y:S03]  /*132d0*/  HMMA.16816.F32 R4, R16, R26, R4 ;  /* 0x0000001a1004723c */ /* 0x004fe60000001804 */
[----:B---3--:R0:W-:Y:S04]  /*132e0*/  STL [R1+0xdd0], R9 ;  /* 0x000dd00901007387 */ /* 0x0081e80000100800 */
[----:B------:R-:W2:Y:S04]  /*132f0*/  LDL.LU R8, [R1+0x10] ;  /* 0x0000100001087983 */ /* 0x000ea80000300800 */
[----:B0-----:R-:W2:Y:S04]  /*13300*/  LDL.LU R9, [R1+0x14] ;  /* 0x0000140001097983 */ /* 0x001ea80000300800 */
[----:B------:R-:W3:Y:S04]  /*13310*/  LDL.LU R10, [R1+0x18] ;  /* 0x00001800010a7983 */ /* 0x000ee80000300800 */
[----:B------:R-:W3:Y:S04]  /*13320*/  LDL.LU R11, [R1+0x1c] ;  /* 0x00001c00010b7983 */ /* 0x000ee80000300800 */
[----:B---3--:R-:W-:Y:S04]  /*13330*/  STL.64 [R1+0xde8], R10 ;  /* 0x000de80a01007387 */ /* 0x008fe80000100a00 */
[----:B--2---:R0:W-:Y:S04]  /*13340*/  STL.64 [R1+0xde0], R8 ;  /* 0x000de00801007387 */ /* 0x0041e80000100a00 */
[----:B0-----:R-:W2:Y:S04]  /*13350*/  LDL.LU R8, [R1+0x20] ;  /* 0x0000200001087983 */ /* 0x001ea80000300800 */
[----:B------:R-:W2:Y:S04]  /*13360*/  LDL.LU R9, [R1+0x24] ;  /* 0x0000240001097983 */ /* 0x000ea80000300800 */
[----:B------:R-:W2:Y:S04]  /*13370*/  LDL.LU R10, [R1+0x28] ;  /* 0x00002800010a7983 */ /* 0x000ea80000300800 */
[----:B------:R-:W2:Y:S04]  /*13380*/  LDL.LU R11, [R1+0x2c] ;  /* 0x00002c00010b7983 */ /* 0x000ea80000300800 */
[----:B------:R0:W-:Y:S04]  /*13390*/  STL.64 [R1+0xe0], R4 ;  /* 0x0000e00401007387 */ /* 0x0001e80000100a00 */
[----:B------:R1:W-:Y:S01]  /*133a0*/  STL.64 [R1+0xe8], R6 ;  /* 0x0000e80601007387 */ /* 0x0003e20000100a00 */
[----:B0-----:R-:W-:-:S02]  /*133b0*/  IMAD.MOV.U32 R4, RZ, RZ, R26 ;  /* 0x000000ffff047224 */ /* 0x001fc400078e001a */
[----:B------:R-:W-:Y:S01]  /*133c0*/  IMAD.MOV.U32 R5, RZ, RZ, R27 ;  /* 0x000000ffff057224 */ /* 0x000fe200078e001b */
[----:B-1----:R-:W3:Y:S04]  /*133d0*/  LDL.LU.64 R6, [R1+0xe50] ;  /* 0x000e500001067983 */ /* 0x002ee80000300a00 */
[----:B------:R-:W2:Y:S04]  /*133e0*/  LDL.LU.64 R26, [R1+0xe48] ;  /* 0x000e4800011a7983 */ /* 0x000ea80000300a00 */
[----:B------:R-:W2:Y:S01]  /*133f0*/  LDL.LU.64 R24, [R1+0xe40] ;  /* 0x000e400001187983 */ /* 0x000ea20000300a00 */
[----:B----4-:R-:W-:-:S03]  /*13400*/  IMAD.MOV.U32 R0, RZ, RZ, R15 ;  /* 0x000000ffff007224 */ /* 0x010fc600078e000f */
[----:B------:R-:W-:Y:S04]  /*13410*/  STL [R1+0xdc4], R5 ;  /* 0x000dc40501007387 */ /* 0x000fe80000100800 */
[----:B------:R-:W-:Y:S01]  /*13420*/  STL [R1+0xdc0], R4 ;  /* 0x000dc00401007387 */ /* 0x000fe20000100800 */
[----:B--2---:R-:W-:Y:S03]  /*13430*/  HMMA.16816.F32 R24, R16, R14, R24 ;  /* 0x0000000e1018723c */ /* 0x004fe60000001818 */
[----:B------:R-:W2:-:S15]  /*13440*/  LDL.LU.64 R14, [R1+0xe38] ;  /* 0x000e3800010e7983 */ /* 0x000e9e0000300a00 */
[----:B------:R-:W-:Y:S01]  /*13450*/  NOP ;  /* 0x0000000000007918 */ /* 0x000fe20000000000 */
[----:B------:R-:W-:Y:S01]  /*13460*/  IMAD.MOV.U32 R2, RZ, RZ, R24 ;  /* 0x000000ffff027224 */ /* 0x000fe200078e0018 */
[----:B------:R-:W-:Y:S04]  /*13470*/  STL [R1+0xc4], R25 ;  /* 0x0000c41901007387 */ /* 0x000fe80000100800 */
[----:B------:R0:W-:Y:S04]  /*13480*/  STL.64 [R1+0xc8], R26 ;  /* 0x0000c81a01007387 */ /* 0x0001e80000100a00 */
[----:B0-----:R-:W4:Y:S04]  /*13490*/  LDL.LU.64 R26, [R1+0xe30] ;  /* 0x000e3000011a7983 */ /* 0x001f280000300a00 */
[----:B------:R0:W-:Y:S04]  /*134a0*/  STL [R1+0xdcc], R0 ;  /* 0x000dcc0001007387 */ /* 0x0001e80000100800 */
[----:B------:R1:W-:Y:S01]  /*134b0*/  STL [R1+0xdc8], R2 ;  /* 0x000dc80201007387 */ /* 0x0003e20000100800 */
[----:B--2---:R-:W-:Y:S01]  /*134c0*/  HMMA.16816.F32 R20, R16, R14, R20 ;  /* 0x0000000e1014723c */ /* 0x004fe20000001814 */
[----:B------:R-:W-:-:S02]  /*134d0*/  IMAD.MOV.U32 R5, RZ, RZ, R14 ;  /* 0x000000ffff057224 */ /* 0x000fc400078e000e */
[----:B------:R-:W-:-:S15]  /*134e0*/  IMAD.MOV.U32 R4, RZ, RZ, R15 ;  /* 0x000000ffff047224 */ /* 0x000fde00078e000f */
[----:B------:R-:W-:Y:S01]  /*134f0*/  NOP ;  /* 0x0000000000007918 */ /* 0x000fe20000000000 */
[----:B------:R-:W-:Y:S01]  /*13500*/  IMAD.MOV.U32 R25, RZ, RZ, R22 ;  /* 0x000000ffff197224 */ /* 0x000fe200078e0016 */
[----:B------:R2:W-:Y:S01]  /*13510*/  STL.64 [R1+0xb0], R20 ;  /* 0x0000b01401007387 */ /* 0x0005e20000100a00 */
[----:B------:R-:W-:-:S03]  /*13520*/  IMAD.MOV.U32 R24, RZ, RZ, R23 ;  /* 0x000000ffff187224 */ /* 0x000fc600078e0017 */
[----:B------:R-:W2:Y:S04]  /*13530*/  LDL.LU.64 R22, [R1+0xe28] ;  /* 0x000e280001167983 */ /* 0x000ea80000300a00 */
[----:B------:R-:W2:Y:S04]  /*13540*/  LDL.LU.64 R14, [R1+0xe20] ;  /* 0x000e2000010e7983 */ /* 0x000ea80000300a00 */
[----:B------:R-:W2:Y:S02]  /*13550*/  LDL.LU.64 R12, [R1+0xe18] ;  /* 0x000e1800010c7983 */ /* 0x000ea40000300a00 */
[----:B--2---:R-:W-:Y:S01]  /*13560*/  HMMA.16816.F32 R12, R16, R22, R12 ;  /* 0x00000016100c723c */ /* 0x004fe2000000180c */
[----:B0-----:R-:W-:-:S02]  /*13570*/  IMAD.MOV.U32 R0, RZ, RZ, R22 ;  /* 0x000000ffff007224 */ /* 0x001fc400078e0016 */
[----:B-1----:R-:W-:Y:S02]  /*13580*/  IMAD.MOV.U32 R2, RZ, RZ, R23 ;  /* 0x000000ffff027224 */ /* 0x002fe400078e0017 */
[----:B------:R-:W2:Y:S04]  /*13590*/  LDL.LU.64 R22, [R1+0xe10] ;  /* 0x000e100001167983 */ /* 0x000ea80000300a00 */
[----:B------:R-:W2:Y:S10]  /*135a0*/  LDL.LU.64 R20, [R1+0xe08] ;  /* 0x000e080001147983 */ /* 0x000eb40000300a00 */
[----:B------:R0:W-:Y:S04]  /*135b0*/  STL.64 [R1+0xcb8], R14 ;  /* 0x000cb80e01007387 */ /* 0x0001e80000100a00 */
[----:B------:R-:W-:Y:S04]  /*135c0*/  STL.64 [R1+0xcb0], R12 ;  /* 0x000cb00c01007387 */ /* 0x000fe80000100a00 */
[----:B0-----:R-:W2:Y:S02]  /*135d0*/  LDL.64 R14, [R1+0x68] ;  /* 0x00006800010e7983 */ /* 0x001ea40000100a00 */
[----:B--2---:R-:W-:Y:S02]  /*135e0*/  HMMA.16816.F32 R16, R16, R14, R20 ;  /* 0x0000000e1010723c */ /* 0x004fe40000001814 */
[----:B------:R-:W4:Y:S04]  /*135f0*/  LDL.LU.64 R22, [R1+0xe00] ;  /* 0x000e000001167983 */ /* 0x000f280000300a00 */
[----:B------:R-:W4:-:S13]  /*13600*/  LDL.LU.64 R20, [R1+0xdf8] ;  /* 0x000df80001147983 */ /* 0x000f1a0000300a00 */
[----:B------:R0:W-:Y:S04]  /*13610*/  STL.64 [R1+0xcc8], R18 ;  /* 0x000cc81201007387 */ /* 0x0001e80000100a00 */
[----:B------:R1:W-:Y:S01]  /*13620*/  STL.64 [R1+0xcc0], R16 ;  /* 0x000cc01001007387 */ /* 0x0003e20000100a00 */
[----:B0-----:R-:W-:-:S03]  /*13630*/  IMAD.MOV.U32 R18, RZ, RZ, R29 ;  /* 0x000000ffff127224 */ /* 0x001fc600078e001d */
[----:B-1----:R-:W2:Y:S01]  /*13640*/  LDL.LU R16, [R1] ;  /* 0x0000000001107983 */ /* 0x002ea20000300800 */
[----:B------:R-:W-:-:S03]  /*13650*/  IMAD.MOV.U32 R17, RZ, RZ, R28 ;  /* 0x000000ffff117224 */ /* 0x000fc600078e001c */
[----:B------:R-:W2:Y:S01]  /*13660*/  LDL.LU R28, [R1+0xdf0] ;  /* 0x000df000011c7983 */ /* 0x000ea20000300800 */
[----:B----4-:R-:W-:-:S15]  /*13670*/  HMMA.16816.F32 R8, R20, R26, R8 ;  /* 0x0000001a1408723c */ /* 0x010fde0000001808 */
[----:B------:R-:W-:-:S04]  /*13680*/  NOP ;  /* 0x0000000000007918 */ /* 0x000fc80000000000 */
[----:B------:R-:W-:Y:S01]  /*13690*/  STL.64 [R1+0x1c0], R8 ;  /* 0x0001c00801007387 */ /* 0x000fe20000100a00 */
[----:B------:R-:W-:-:S03]  /*136a0*/  MOV R29, R11 ;  /* 0x0000000b001d7202 */ /* 0x000fc60000000f00 */
[----:B------:R0:W-:Y:S04]  /*136b0*/  STL [R1+0x1c8], R10 ;  /* 0x0001c80a01007387 */ /* 0x0001e80000100800 */
[----:B0-----:R-:W3:Y:S04]  /*136c0*/  LDL.LU.64 R10, [R1+0xde8] ;  /* 0x000de800010a7983 */ /* 0x001ee80000300a00 */
[----:B------:R-:W3:Y:S04]  /*136d0*/  LDL.LU.64 R8, [R1+0xde0] ;  /* 0x000de00001087983 */ /* 0x000ee80000300a00 */
[----:B------:R-:W-:Y:S01]  /*136e0*/  STL [R1+0xca4], R29 ;  /* 0x000ca41d01007387 */ /* 0x000fe20000100800 */
[----:B---3--:R-:W-:-:S15]  /*136f0*/  HMMA.16816.F32 R8, R20, R6, R8 ;  /* 0x000000061408723c */ /* 0x008fde0000001808 */
[----:B------:R-:W-:-:S04]  /*13700*/  NOP ;  /* 0x0000000000007918 */ /* 0x000fc80000000000 */
[----:B------:R-:W-:Y:S04]  /*13710*/  STL.64 [R1+0x1a0], R8 ;  /* 0x0001a00801007387 */ /* 0x000fe80000100a00 */
[----:B------:R0:W-:Y:S04]  /*13720*/  STL.64 [R1+0x1a8], R10 ;  /* 0x0001a80a01007387 */ /* 0x0001e80000100a00 */
[----:B0-----:R-:W2:Y:S04]  /*13730*/  LDL.LU.64 R10, [R1+0xdd8] ;  /* 0x000dd800010a7983 */ /* 0x001ea80000300a00 */
[----:B------:R-:W3:Y:S01]  /*13740*/  LDL.LU R9, [R1+0xdd0] ;  /* 0x000dd00001097983 */ /* 0x000ee20000300800 */
[----:B------:R-:W-:-:S07]  /*13750*/  IMAD.MOV.U32 R19, RZ, RZ, R3 ;  /* 0x000000ffff137224 */ /* 0x000fce00078e0003 */
[----:B--2---:R-:W-:Y:S01]  /*13760*/  HMMA.16816.F32 R16, R20, R10, R16 ;  /* 0x0000000a1410723c */ /* 0x004fe20000001810 */
[----:B---3--:R-:W0:Y:S04]  /*13770*/  LDSM.16.MT88.4 R8, [R9+UR4+0x10800] ;  /* 0x010800040908783b */ /* 0x008e280008004200 */
[----:B0-----:R-:W-:-:S14]  /*13780*/  STL.64 [R1+0xd38], R10 ;  /* 0x000d380a01007387 */ /* 0x001fdc0000100a00 */
[----:B------:R0:W-:Y:S04]  /*13790*/  STL.64 [R1+0x190], R16 ;  /* 0x0001901001007387 */ /* 0x0001e80000100a00 */
[----:B------:R1:W-:Y:S04]  /*137a0*/  STL.64 [R1+0x198], R18 ;  /* 0x0001981201007387 */ /* 0x0003e80000100a00 */
[----:B------:R-:W-:Y:S04]  /*137b0*/  STL.64 [R1+0xd30], R8 ;  /* 0x000d300801007387 */ /* 0x000fe80000100a00 */
[----:B0-----:R-:W2:Y:S04]  /*137c0*/  LDL.LU R16, [R1+0xb0] ;  /* 0x0000b00001107983 */ /* 0x001ea80000300800 */
[----:B------:R-:W2:Y:S01]  /*137d0*/  LDL.LU R17, [R1+0xb4] ;  /* 0x0000b40001117983 */ /* 0x000ea20000300800 */
[----:B-1----:R-:W-:-:S02]  /*137e0*/  IMAD.MOV.U32 R18, RZ, RZ, R25 ;  /* 0x000000ffff127224 */ /* 0x002fc400078e0019 */
[----:B------:R-:W-:Y:S01]  /*137f0*/  IMAD.MOV.U32 R19, RZ, RZ, R24 ;  /* 0x000000ffff137224 */ /* 0x000fe200078e0018 */
[----:B------:R-:W-:Y:S01]  /*13800*/  LOP3.LUT R3, R28, 0x40, RZ, 0x3c, !PT ;  /* 0x000000401c037812 */ /* 0x000fe200078e3cff */
[----:B------:R-:W-:-:S03]  /*13810*/  IMAD.MOV.U32 R12, RZ, RZ, R15 ;  /* 0x000000ffff0c7224 */ /* 0x000fc600078e000f */
[----:B------:R-:W-:Y:S01]  /*13820*/  STL.64 [R1+0xcd8], R18 ;  /* 0x000cd81201007387 */ /* 0x000fe20000100a00 */
[----:B------:R-:W-:-:S03]  /*13830*/  IMAD.MOV.U32 R7, RZ, RZ, R12 ;  /* 0x000000ffff077224 */ /* 0x000fc600078e000c */
[----:B------:R-:W0:Y:S04]  /*13840*/  LDSM.16.M88.4 R8, [R3+UR4+0x4000] ;  /* 0x004000040308783b */ /* 0x000e280008000200 */
[----:B------:R-:W-:Y:S04]  /*13850*/  LDSM.16.M88.4 R12, [R3+UR4+0x2000] ;  /* 0x00200004030c783b */ /* 0x000fe80008000200 */
[----:B------:R-:W-:Y:S01]  /*13860*/  LDSM.16.M88.4 R24, [R3+UR4+0xc000] ;  /* 0x00c000040318783b */ /* 0x000fe20008000200 */
[----:B0-----:R-:W-:-:S03]  /*13870*/  IMAD.MOV.U32 R29, RZ, RZ, R9 ;  /* 0x000000ffff1d7224 */ /* 0x001fc600078e0009 */
[----:B--2---:R-:W-:Y:S04]  /*13880*/  STL.64 [R1+0xcd0], R16 ;  /* 0x000cd01001007387 */ /* 0x004fe80000100a00 */
[----:B------:R-:W0:Y:S04]  /*13890*/  LDSM.16.M88.4 R16, [R3+UR4] ;  /* 0x000000040310783b */ /* 0x000e280008000200 */
[----:B0-----:R-:W-:Y:S04]  /*138a0*/  STL.64 [R1+0x50], R16 ;  /* 0x0000501001007387 */ /* 0x001fe80000100a00 */
[----:B------:R-:W-:Y:S04]  /*138b0*/  STL.64 [R1+0x58], R18 ;  /* 0x0000581201007387 */ /* 0x000fe80000100a00 */
[----:B------:R-:W-:Y:S04]  /*138c0*/  STL [R1+0x30], R8 ;  /* 0x0000300801007387 */ /* 0x000fe80000100800 */
[----:B------:R-:W-:Y:S04]  /*138d0*/  STL.64 [R1+0x40], R12 ;  /* 0x0000400c01007387 */ /* 0x000fe80000100a00 */
[----:B------:R-:W-:Y:S04]  /*138e0*/  STL.64 [R1+0x48], R14 ;  /* 0x0000480e01007387 */ /* 0x000fe80000100a00 */
[----:B------:R-:W-:Y:S04]  /*138f0*/  STL.64 [R1+0x38], R10 ;  /* 0x0000380a01007387 */ /* 0x000fe80000100a00 */
[----:B------:R-:W0:Y:S04]  /*13900*/  LDSM.16.M88.4 R8, [R3+UR4+0x6000] ;  /* 0x006000040308783b */ /* 0x000e280008000200 */
[----:B------:R-:W1:Y:S04]  /*13910*/  LDSM.16.M88.4 R16, [R3+UR4+0x8000] ;  /* 0x008000040310783b */ /* 0x000e680008000200 */
[----:B------:R-:W2:Y:S04]  /*13920*/  LDSM.16.M88.4 R12, [R3+UR4+0xa000] ;  /* 0x00a00004030c783b */ /* 0x000ea80008000200 */
[----:B0-----:R-:W-:Y:S04]  /*13930*/  STL.64 [R1+0x20], R8 ;  /* 0x0000200801007387 */ /* 0x001fe80000100a00 */
[----:B------:R-:W-:Y:S04]  /*13940*/  STL.64 [R1+0x28], R10 ;  /* 0x0000280a01007387 */ /* 0x000fe80000100a00 */
[----:B------:R-:W-:Y:S04]  /*13950*/  STL [R1+0xbc0], R26 ;  /* 0x000bc01a01007387 */ /* 0x000fe80000100800 */
[----:B-1----:R-:W-:Y:S04]  /*13960*/  STL.64 [R1+0x18], R18 ;  /* 0x0000181201007387 */ /* 0x002fe80000100a00 */
[----:B------:R0:W-:Y:S04]  /*13970*/  STL.64 [R1+0xce8], R16 ;  /* 0x000ce81001007387 */ /* 0x0001e80000100a00 */
[----:B0-----:R-:W3:Y:S04]  /*13980*/  LDL.LU.64 R16, [R1+0x20] ;  /* 0x0000200001107983 */ /* 0x001ee80000300a00 */
[----:B---3--:R0:W-:Y:S04]  /*13990*/  STL.64 [R1+0xcf0], R16 ;  /* 0x000cf01001007387 */ /* 0x0081e80000100a00 */
[----:B0-----:R-:W3:Y:S04]  /*139a0*/  LDL.LU R16, [R1+0xf0] ;  /* 0x0000f00001107983 */ /* 0x001ee80000300800 */
[----:B------:R-:W3:Y:S04]  /*139b0*/  LDL.LU R17, [R1+0xf4] ;  /* 0x0000f40001117983 */ /* 0x000ee80000300800 */
[----:B------:R-:W4:Y:S04]  /*139c0*/  LDL.LU R18, [R1+0xf8] ;  /* 0x0000f80001127983 */ /* 0x000f280000300800 */
[----:B------:R-:W4:Y:S04]  /*139d0*/  LDL.LU R19, [R1+0xfc] ;  /* 0x0000fc0001137983 */ /* 0x000f280000300800 */
[----:B----4-:R-:W-:Y:S04]  /*139e0*/  STL.64 [R1+0xd00], R18 ;  /* 0x000d001201007387 */ /* 0x010fe80000100a00 */
[----:B---3--:R0:W-:Y:S04]  /*139f0*/  STL.64 [R1+0xcf8], R16 ;  /* 0x000cf81001007387 */ /* 0x0081e80000100a00 */
[----:B0-----:R-:W3:Y:S04]  /*13a00*/  LDL.LU.64 R16, [R1+0x40] ;  /* 0x0000400001107983 */ /* 0x001ee80000300a00 */
[----:B---3--:R0:W-:Y:S04]  /*13a10*/  STL.64 [R1+0xd18], R16 ;  /* 0x000d181001007387 */ /* 0x0081e80000100a00 */
[----:B0-----:R-:W3:Y:S04]  /*13a20*/  LDL.LU R16, [R1+0x140] ;  /* 0x0001400001107983 */ /* 0x001ee80000300800 */
[----:B------:R-:W3:Y:S04]  /*13a30*/  LDL.LU R17, [R1+0x144] ;  /* 0x0001440001117983 */ /* 0x000ee80000300800 */
[----:B------:R-:W4:Y:S04]  /*13a40*/  LDL.LU R18, [R1+0x148] ;  /* 0x0001480001127983 */ /* 0x000f280000300800 */
[----:B------:R-:W4:Y:S01]  /*13a50*/  LDL.LU R19, [R1+0x14c] ;  /* 0x00014c0001137983 */ /* 0x000f220000300800 */
[----:B------:R-:W-:-:S03]  /*13a60*/  IMAD.MOV.U32 R11, RZ, RZ, R7 ;  /* 0x000000ffff0b7224 */ /* 0x000fc600078e0007 */
[----:B----4-:R-:W-:Y:S04]  /*13a70*/  STL.64 [R1+0xd48], R18 ;  /* 0x000d481201007387 */ /* 0x010fe80000100a00 */
[----:B---3--:R0:W-:Y:S04]  /*13a80*/  STL.64 [R1+0xd40], R16 ;  /* 0x000d401001007387 */ /* 0x0081e80000100a00 */
[----:B------:R-:W3:Y:S04]  /*13a90*/  LDL.LU R10, [R1+0x68] ;  /* 0x00006800010a7983 */ /* 0x000ee80000300800 */
[----:B---3--:R1:W-:Y:S04]  /*13aa0*/  STL.64 [R1+0xd50], R10 ;  /* 0x000d500a01007387 */ /* 0x0083e80000100a00 */
[----:B0-----:R-:W3:Y:S04]  /*13ab0*/  LDL.LU R16, [R1+0x1b0] ;  /* 0x0001b00001107983 */ /* 0x001ee80000300800 */
[----:B------:R-:W3:Y:S04]  /*13ac0*/  LDL.LU R17, [R1+0x1b4] ;  /* 0x0001b40001117983 */ /* 0x000ee80000300800 */
[----:B------:R-:W4:Y:S04]  /*13ad0*/  LDL.LU R18, [R1+0x1b8] ;  /* 0x0001b80001127983 */ /* 0x000f280000300800 */
[----:B------:R-:W4:Y:S01]  /*13ae0*/  LDL.LU R19, [R1+0x1bc] ;  /* 0x0001bc0001137983 */ /* 0x000f220000300800 */
[----:B-1----:R-:W-:-:S02]  /*13af0*/  IMAD.MOV.U32 R10, RZ, RZ, R0 ;  /* 0x000000ffff0a7224 */ /* 0x002fc400078e0000 */
[----:B------:R-:W-:Y:S01]  /*13b00*/  IMAD.MOV.U32 R11, RZ, RZ, R2 ;  /* 0x000000ffff0b7224 */ /* 0x000fe200078e0002 */
[----:B----4-:R-:W-:Y:S04]  /*13b10*/  STL.64 [R1+0xd60], R18 ;  /* 0x000d601201007387 */ /* 0x010fe80000100a00 */
[----:B---3--:R-:W-:Y:S04]  /*13b20*/  STL.64 [R1+0xd58], R16 ;  /* 0x000d581001007387 */ /* 0x008fe80000100a00 */
[----:B------:R-:W3:Y:S04]  /*13b30*/  LDL.LU R0, [R1+0xdcc] ;  /* 0x000dcc0001007983 */ /* 0x000ee80000300800 */
[----:B------:R-:W4:Y:S04]  /*13b40*/  LDL.LU R2, [R1+0xdc8] ;  /* 0x000dc80001027983 */ /* 0x000f280000300800 */
[----:B------:R0:W-:Y:S02]  /*13b50*/  STL.64 [R1+0xd68], R10 ;  /* 0x000d680a01007387 */ /* 0x0001e40000100a00 */
[----:B0-----:R-:W-:-:S02]  /*13b60*/  IMAD.MOV.U32 R10, RZ, RZ, R5 ;  /* 0x000000ffff0a7224 */ /* 0x001fc400078e0005 */
[----:B------:R-:W-:Y:S01]  /*13b70*/  IMAD.MOV.U32 R11, RZ, RZ, R4 ;  /* 0x000000ffff0b7224 */ /* 0x000fe200078e0004 */
[----:B------:R-:W2:Y:S04]  /*13b80*/  LDL.LU R5, [R1+0xdc4] ;  /* 0x000dc40001057983 */ /* 0x000ea80000300800 */
[----:B------:R-:W2:Y:S04]  /*13b90*/  LDL.LU R4, [R1+0xdc0] ;  /* 0x000dc00001047983 */ /* 0x000ea80000300800 */
[----:B------:R0:W-:Y:S04]  /*13ba0*/  STL.64 [R1+0xd80], R10 ;  /* 0x000d800a01007387 */ /* 0x0001e80000100a00 */
[----:B0-----:R-:W2:Y:S01]  /*13bb0*/  LDL.LU R10, [R1+0x98] ;  /* 0x00009800010a7983 */ /* 0x001ea20000300800 */
[----:B---3--:R-:W-:-:S03]  /*13bc0*/  IMAD.MOV.U32 R11, RZ, RZ, R0 ;  /* 0x000000ffff0b7224 */ /* 0x008fc600078e0000 */
[----:B------:R-:W3:Y:S04]  /*13bd0*/  LDL.LU R0, [R1+0xdbc] ;  /* 0x000dbc0001007983 */ /* 0x000ee80000300800 */
[----:B--2---:R0:W-:Y:S04]  /*13be0*/  STL.64 [R1+0xd98], R10 ;  /* 0x000d980a01007387 */ /* 0x0041e80000100a00 */
[----:B------:R-:W2:Y:S04]  /*13bf0*/  LDL.LU R16, [R1+0x150] ;  /* 0x0001500001107983 */ /* 0x000ea80000300800 */
[----:B------:R-:W2:Y:S04]  /*13c00*/  LDL.LU R17, [R1+0x154] ;  /* 0x0001540001117983 */ /* 0x000ea80000300800 */
[----:B------:R-:W2:Y:S04]  /*13c10*/  LDL.LU R18, [R1+0x158] ;  /* 0x0001580001127983 */ /* 0x000ea80000300800 */
[----:B------:R-:W2:Y:S01]  /*13c20*/  LDL.LU R19, [R1+0x15c] ;  /* 0x00015c0001137983 */ /* 0x000ea20000300800 */
[----:B0-----:R-:W-:-:S02]  /*13c30*/  IMAD.MOV.U32 R10, RZ, RZ, R4 ;  /* 0x000000ffff0a7224 */ /* 0x001fc400078e0004 */
[----:B------:R-:W-:Y:S01]  /*13c40*/  IMAD.MOV.U32 R11, RZ, RZ, R5 ;  /* 0x000000ffff0b7224 */ /* 0x000fe200078e0005 */
[----:B------:R-:W3:Y:S04]  /*13c50*/  LDL.LU R4, [R1+0xdb8] ;  /* 0x000db80001047983 */ /* 0x000ee80000300800 */
[----:B------:R-:W3:Y:S04]  /*13c60*/  LDL.LU R5, [R1+0xdb4] ;  /* 0x000db40001057983 */ /* 0x000ee80000300800 */
[----:B--2---:R-:W-:Y:S04]  /*13c70*/  STL.64 [R1+0xd78], R18 ;  /* 0x000d781201007387 */ /* 0x004fe80000100a00 */
[----:B------:R0:W-:Y:S04]  /*13c80*/  STL.64 [R1+0xd70], R16 ;  /* 0x000d701001007387 */ /* 0x0001e80000100a00 */
[----:B0-----:R-:W2:Y:S04]  /*13c90*/  LDL.LU R16, [R1+0x120] ;  /* 0x0001200001107983 */ /* 0x001ea80000300800 */
[----:B------:R-:W2:Y:S04]  /*13ca0*/  LDL.LU R17, [R1+0x124] ;  /* 0x0001240001117983 */ /* 0x000ea80000300800 */
[----:B------:R-:W2:Y:S04]  /*13cb0*/  LDL.LU R18, [R1+0x128] ;  /* 0x0001280001127983 */ /* 0x000ea80000300800 */
[----:B------:R-:W2:Y:S04]  /*13cc0*/  LDL.LU R19, [R1+0x12c] ;  /* 0x00012c0001137983 */ /* 0x000ea80000300800 */
        /* <DEDUP_REMOVED lines=12> */
[----:B------:R-:W-:Y:S04]  /*13d90*/  STL [R1+0xbbc], R27 ;  /* 0x000bbc1b01007387 */ /* 0x000fe80000100800 */
[----:B------:R-:W-:Y:S04]  /*13da0*/  STL.64 [R1], R12 ;  /* 0x0000000c01007387 */ /* 0x000fe80000100a00 */
[----:B------:R-:W-:Y:S04]  /*13db0*/  STL.64 [R1+0x8], R14 ;  /* 0x0000080e01007387 */ /* 0x000fe80000100a00 */
[----:B------:R4:W-:Y:S02]  /*13dc0*/  STL.64 [R1+0xce0], R12 ;  /* 0x000ce00c01007387 */ /* 0x0009e40000100a00 */
[----:B----4-:R-:W-:-:S02]  /*13dd0*/  IMAD.MOV.U32 R12, RZ, RZ, R2 ;  /* 0x000000ffff0c7224 */ /* 0x010fc400078e0002 */
[----:B------:R-:W4:Y:S04]  /*13de0*/  LDL.LU R2, [R1+0xdb0] ;  /* 0x000db00001027983 */ /* 0x000f280000300800 */
[----:B------:R-:W3:Y:S04]  /*13df0*/  LDL.LU R13, [R1+0xc4] ;  /* 0x0000c400010d7983 */ /* 0x000ee80000300800 */
[----:B------:R-:W3:Y:S04]  /*13e00*/  LDL.LU R14, [R1+0xc8] ;  /* 0x0000c800010e7983 */ /* 0x000ee80000300800 */
[----:B------:R-:W3:Y:S01]  /*13e10*/  LDL.LU R15, [R1+0xcc] ;  /* 0x0000cc00010f7983 */ /* 0x000ee20000300800 */
[----:B--2---:R-:W-:Y:S03]  /*13e20*/  HMMA.16816.F32 R8, R20, R10, R16 ;  /* 0x0000000a1408723c */ /* 0x004fe60000001810 */
[----:B---3--:R-:W-:Y:S04]  /*13e30*/  STL.64 [R1+0xd10], R14 ;  /* 0x000d100e01007387 */ /* 0x008fe80000100a00 */
[----:B------:R0:W-:Y:S02]  /*13e40*/  STL.64 [R1+0xd08], R12 ;  /* 0x000d080c01007387 */ /* 0x0001e40000100a00 */
[----:B0-----:R-:W-:-:S02]  /*13e50*/  IMAD.MOV.U32 R12, RZ, RZ, R5 ;  /* 0x000000ffff0c7224 */ /* 0x001fc400078e0005 */
[----:B------:R-:W-:Y:S02]  /*13e60*/  IMAD.MOV.U32 R13, RZ, RZ, R4 ;  /* 0x000000ffff0d7224 */ /* 0x000fe400078e0004 */
[----:B------:R-:W0:Y:S01]  /*13e70*/  LDSM.16.M88.4 R4, [R3+UR4+0xe000] ;  /* 0x00e000040304783b */ /* 0x000e220008000200 */
[----:B----4-:R-:W-:Y:S02]  /*13e80*/  IMAD.MOV.U32 R14, RZ, RZ, R2 ;  /* 0x000000ffff0e7224 */ /* 0x010fe400078e0002 */
[----:B------:R-:W-:-:S05]  /*13e90*/  IMAD.MOV.U32 R15, RZ, RZ, R0 ;  /* 0x000000ffff0f7224 */ /* 0x000fca00078e0000 */
[----:B------:R-:W-:Y:S04]  /*13ea0*/  STL.64 [R1+0xd28], R14 ;  /* 0x000d280e01007387 */ /* 0x000fe80000100a00 */
[----:B------:R1:W-:Y:S01]  /*13eb0*/  STL.64 [R1+0xd20], R12 ;  /* 0x000d200c01007387 */ /* 0x0003e20000100a00 */
[----:B------:R-:W-:-:S03]  /*13ec0*/  IMAD.MOV.U32 R2, RZ, RZ, R11 ;  /* 0x000000ffff027224 */ /* 0x000fc600078e000b */
[----:B-1----:R-:W2:Y:S04]  /*13ed0*/  LDL.LU.64 R12, [R1+0x50] ;  /* 0x00005000010c7983 */ /* 0x002ea80000300a00 */
[----:B0-----:R-:W-:Y:S04]  /*13ee0*/  STL [R1+0xc34], R6 ;  /* 0x000c340601007387 */ /* 0x001fe80000100800 */
[----:B------:R-:W-:Y:S04]  /*13ef0*/  STL [R1+0xc30], R7 ;  /* 0x000c300701007387 */ /* 0x000fe80000100800 */
[----:B------:R-:W3:Y:S04]  /*13f00*/  LDL.LU.64 R18, [R1+0xda8] ;  /* 0x000da80001127983 */ /* 0x000ee80000300a00 */
[----:B------:R-:W3:Y:S04]  /*13f10*/  LDL.LU.64 R16, [R1+0xda0] ;  /* 0x000da00001107983 */ /* 0x000ee80000300a00 */
[----:B------:R-:W-:Y:S04]  /*13f20*/  STL.64 [R1+0x180], R8 ;  /* 0x0001800801007387 */ /* 0x000fe80000100a00 */
[----:B------:R0:W-:Y:S04]  /*13f30*/  STL [R1+0x188], R10 ;  /* 0x0001880a01007387 */ /* 0x0001e80000100800 */
[----:B0-----:R-:W3:Y:S04]  /*13f40*/  LDL.LU.64 R10, [R1+0xd98] ;  /* 0x000d9800010a7983 */ /* 0x001ee80000300a00 */
[----:B------:R-:W-:Y:S01]  /*13f50*/  STL [R1+0xc98], R2 ;  /* 0x000c980201007387 */ /* 0x000fe20000100800 */
[----:B---3--:R-:W-:Y:S03]  /*13f60*/  HMMA.16816.F32 R8, R20, R10, R16 ;  /* 0x0000000a1408723c */ /* 0x008fe60000001810 */
[----:B------:R-:W3:Y:S04]  /*13f70*/  LDL.LU.64 R18, [R1+0xd90] ;  /* 0x000d900001127983 */ /* 0x000ee80000300a00 */
[----:B------:R-:W3:-:S12]  /*13f80*/  LDL.LU.64 R16, [R1+0xd88] ;  /* 0x000d880001107983 */ /* 0x000ed80000300a00 */
[----:B------:R-:W-:Y:S04]  /*13f90*/  STL.64 [R1+0x170], R8 ;  /* 0x0001700801007387 */ /* 0x000fe80000100a00 */
[----:B------:R0:W-:Y:S04]  /*13fa0*/  STL.64 [R1+0x178], R10 ;  /* 0x0001780a01007387 */ /* 0x0001e80000100a00 */
[----:B0-----:R-:W3:Y:S02]  /*13fb0*/  LDL.LU.64 R10, [R1+0xd80] ;  /* 0x000d8000010a7983 */ /* 0x001ee40000300a00 */
[----:B---3--:R-:W-:Y:S02]  /*13fc0*/  HMMA.16816.F32 R8, R20, R10, R16 ;  /* 0x0000000a1408723c */ /* 0x008fe40000001810 */
[----:B------:R-:W3:Y:S04]  /*13fd0*/  LDL.LU.64 R18, [R1+0xd78] ;  /* 0x000d780001127983 */ /* 0x000ee80000300a00 */
[----:B------:R-:W3:-:S13]  /*13fe0*/  LDL.LU.64 R16, [R1+0xd70] ;  /* 0x000d700001107983 */ /* 0x000eda0000300a00 */
[----:B------:R-:W-:Y:S01]  /*13ff0*/  IMAD.MOV.U32 R3, RZ, RZ, R10 ;  /* 0x000000ffff037224 */ /* 0x000fe200078e000a */
[----:B------:R3:W-:Y:S01]  /*14000*/  STL [R1+0x160], R8 ;  /* 0x0001600801007387 */ /* 0x0007e20000100800 */
[----:B------:R-:W-:-:S03]  /*14010*/  IMAD.MOV.U32 R0, RZ, RZ, R11 ;  /* 0x000000ffff007224 */ /* 0x000fc600078e000b */
[----:B------:R-:W3:Y:S01]  /*14020*/  LDL.LU.64 R10, [R1+0xd68] ;  /* 0x000d6800010a7983 */ /* 0x000ee20000300a00 */
[----:B------:R-:W-:-:S03]  /*14030*/  IMAD.MOV.U32 R28, RZ, RZ, R9 ;  /* 0x000000ffff1c7224 */ /* 0x000fc600078e0009 */
[----:B------:R-:W-:Y:S04]  /*14040*/  STL [R1+0xca8], R3 ;  /* 0x000ca80301007387 */ /* 0x000fe80000100800 */
        /* <DEDUP_REMOVED lines=9> */
[----:B------:R-:W3:Y:S04]  /*140e0*/  LDL.LU.64 R16, [R1+0xd40] ;  /* 0x000d400001107983 */ /* 0x000ee80000300a00 */
[----:B------:R-:W3:Y:S04]  /*140f0*/  LDL.LU.64 R10, [R1+0xd38] ;  /* 0x000d3800010a7983 */ /* 0x000ee80000300a00 */
[----:B------:R-:W3:Y:S01]  /*14100*/  LDL.LU.64 R8, [R1+0xd30] ;  /* 0x000d300001087983 */ /* 0x000ee20000300a00 */
[----:B--2---:R-:W-:Y:S01]  /*14110*/  IMAD.MOV.U32 R27, RZ, RZ, R12 ;  /* 0x000000ffff1b7224 */ /* 0x004fe200078e000c */
[----:B------:R-:W-:-:S03]  /*14120*/  MOV R26, R13 ;  /* 0x0000000d001a7202 */ /* 0x000fc60000000f00 */
[----:B------:R0:W-:Y:S04]  /*14130*/  STL.64 [R1+0xd0], R20 ;  /* 0x0000d01401007387 */ /* 0x0001e80000100a00 */
[----:B------:R-:W-:Y:S04]  /*14140*/  STL.64 [R1+0xd8], R22 ;  /* 0x0000d81601007387 */ /* 0x000fe80000100a00 */
[----:B0-----:R-:W2:Y:S04]  /*14150*/  LDL.LU R20, [R1+0x30] ;  /* 0x0000300001147983 */ /* 0x001ea80000300800 */
[----:B------:R-:W4:Y:S01]  /*14160*/  LDL.LU.64 R14, [R1+0xd28] ;  /* 0x000d2800010e7983 */ /* 0x000f220000300a00 */
[----:B---3--:R-:W-:Y:S03]  /*14170*/  HMMA.16816.F32 R16, R8, R12, R16 ;  /* 0x0000000c0810723c */ /* 0x008fe60000001810 */
[----:B------:R-:W4:-:S15]  /*14180*/  LDL.LU.64 R12, [R1+0xd20] ;  /* 0x000d2000010c7983 */ /* 0x000f1e0000300a00 */
[----:B------:R-:W-:Y:S01]  /*14190*/  NOP ;  /* 0x0000000000007918 */ /* 0x000fe20000000000 */
[----:B------:R0:W-:Y:S01]  /*141a0*/  STL [R1+0x140], R16 ;  /* 0x0001401001007387 */ /* 0x0001e20000100800 */
[----:B------:R-:W-:-:S03]  /*141b0*/  IMAD.MOV.U32 R6, RZ, RZ, R17 ;  /* 0x000000ffff067224 */ /* 0x000fc600078e0011 */
[----:B------:R-:W-:Y:S04]  /*141c0*/  STL [R1+0x14c], R19 ;  /* 0x00014c1301007387 */ /* 0x000fe80000100800 */
[----:B0-----:R-:W4:Y:S01]  /*141d0*/  LDL.LU.64 R16, [R1+0xd18] ;  /* 0x000d180001107983 */ /* 0x001f220000300a00 */
[----:B------:R-:W-:Y:S02]  /*141e0*/  IMAD.MOV.U32 R21, RZ, RZ, R29 ;  /* 0x000000ffff157224 */ /* 0x000fe400078e001d */
[----:B------:R-:W-:Y:S01]  /*141f0*/  IMAD.MOV.U32 R7, RZ, RZ, R18 ;  /* 0x000000ffff077224 */ /* 0x000fe200078e0012 */
[----:B----4-:R-:W-:Y:S01]  /*14200*/  HMMA.16816.F32 R12, R8, R16, R12 ;  /* 0x00000010080c723c */ /* 0x010fe2000000180c */
[----:B------:R-:W-:Y:S02]  /*14210*/  IMAD.MOV.U32 R3, RZ, RZ, R16 ;  /* 0x000000ffff037224 */ /* 0x000fe400078e0010 */
[----:B------:R-:W-:-:S15]  /*14220*/  IMAD.MOV.U32 R29, RZ, RZ, R17 ;  /* 0x000000ffff1d7224 */ /* 0x000fde00078e0011 */
[----:B------:R-:W-:Y:S01]  /*14230*/  NOP ;  /* 0x0000000000007918 */ /* 0x000fe20000000000 */
[----:B------:R-:W-:Y:S04]  /*14240*/  STL.64 [R1+0x130], R12 ;  /* 0x0001300c01007387 */ /* 0x000fe80000100a00 */
[----:B------:R0:W-:Y:S04]  /*14250*/  STL.64 [R1+0x138], R14 ;  /* 0x0001380e01007387 */ /* 0x0001e80000100a00 */
[----:B0-----:R-:W3:Y:S04]  /*14260*/  LDL.LU.64 R14, [R1+0xd10] ;  /* 0x000d1000010e7983 */ /* 0x001ee80000300a00 */
[----:B------:R-:W3:Y:S04]  /*14270*/  LDL.LU.64 R12, [R1+0xd08] ;  /* 0x000d0800010c7983 */ /* 0x000ee80000300a00 */
[----:B------:R-:W2:Y:S04]  /*14280*/  LDL.LU.64 R18, [R1+0xd00] ;  /* 0x000d000001127983 */ /* 0x000ea80000300a00 */
[----:B------:R-:W2:Y:S02]  /*14290*/  LDL.LU.64 R16, [R1+0xcf8] ;  /* 0x000cf80001107983 */ /* 0x000ea40000300a00 */
[----:B--2---:R-:W-:-:S15]  /*142a0*/  HMMA.16816.F32 R16, R8, R20, R16 ;  /* 0x000000140810723c */ /* 0x004fde0000001810 */
[----:B------:R-:W-:-:S04]  /*142b0*/  NOP ;  /* 0x0000000000007918 */ /* 0x000fc80000000000 */
[----:B------:R0:W-:Y:S04]  /*142c0*/  STL.64 [R1+0x120], R16 ;  /* 0x0001201001007387 */ /* 0x0001e80000100a00 */
[----:B------:R-:W-:Y:S04]  /*142d0*/  STL.64 [R1+0x128], R18 ;  /* 0x0001281201007387 */ /* 0x000fe80000100a00 */
[----:B0-----:R-:W2:Y:S04]  /*142e0*/  LDL.LU.64 R16, [R1+0xcf0] ;  /* 0x000cf00001107983 */ /* 0x001ea80000300a00 */
[----:B------:R0:W-:Y:S04]  /*142f0*/  STL.64 [R1+0xc70], R20 ;  /* 0x000c701401007387 */ /* 0x0001e80000100a00 */
[----:B0-----:R-:W2:Y:S04]  /*14300*/  LDL.LU R20, [R1+0xe0] ;  /* 0x0000e00001147983 */ /* 0x001ea80000300800 */
[----:B------:R-:W2:Y:S04]  /*14310*/  LDL.LU R21, [R1+0xe4] ;  /* 0x0000e40001157983 */ /* 0x000ea80000300800 */
[----:B------:R-:W2:Y:S04]  /*14320*/  LDL.LU R22, [R1+0xe8] ;  /* 0x0000e80001167983 */ /* 0x000ea80000300800 */
[----:B------:R-:W2:Y:S02]  /*14330*/  LDL.LU R23, [R1+0xec] ;  /* 0x0000ec0001177983 */ /* 0x000ea40000300800 */
[----:B--2---:R-:W-:-:S15]  /*14340*/  HMMA.16816.F32 R20, R8, R16, R20 ;  /* 0x000000100814723c */ /* 0x004fde0000001814 */
[----:B------:R-:W-:-:S04]  /*14350*/  NOP ;  /* 0x0000000000007918 */ /* 0x000fc80000000000 */
[----:B------:R-:W-:Y:S04]  /*14360*/  STL.64 [R1+0x110], R20 ;  /* 0x0001101401007387 */ /* 0x000fe80000100a00 */
[----:B------:R0:W-:Y:S02]  /*14370*/  STL.64 [R1+0x118], R22 ;  /* 0x0001181601007387 */ /* 0x0001e40000100a00 */
[----:B0-----:R-:W-:Y:S02]  /*14380*/  IMAD.MOV.U32 R23, RZ, RZ, R16 ;  /* 0x000000ffff177224 */ /* 0x001fe400078e0010 */
[----:B------:R-:W-:Y:S02]  /*14390*/  IMAD.MOV.U32 R22, RZ, RZ, R17 ;  /* 0x000000ffff167224 */ /* 0x000fe400078e0011 */
[----:B------:R-:W3:Y:S02]  /*143a0*/  LDL.LU.64 R16, [R1+0xce8] ;  /* 0x000ce80001107983 */ /* 0x000ee40000300a00 */
[----:B---3--:R-:W-:Y:S01]  /*143b0*/  HMMA.16816.F32 R12, R8, R16, R12 ;  /* 0x00000010080c723c */ /* 0x008fe2000000180c */
[----:B------:R-:W-:-:S02]  /*143c0*/  IMAD.MOV.U32 R28, RZ, RZ, R16 ;  /* 0x000000ffff1c7224 */ /* 0x000fc400078e0010 */
[----:B------:R-:W-:-:S15]  /*143d0*/  IMAD.MOV.U32 R2, RZ, RZ, R17 ;  /* 0x000000ffff027224 */ /* 0x000fde00078e0011 */
[----:B------:R-:W-:Y:S01]  /*143e0*/  NOP ;  /* 0x0000000000007918 */ /* 0x000fe20000000000 */
[----:B------:R0:W-:Y:S04]  /*143f0*/  STL.64 [R1+0x100], R12 ;  /* 0x0001000c01007387 */ /* 0x0001e80000100a00 */
[----:B------:R1:W-:Y:S04]  /*14400*/  STL.64 [R1+0x108], R14 ;  /* 0x0001080e01007387 */ /* 0x0003e80000100a00 */
[----:B0-----:R-:W1:Y:S04]  /*14410*/  LDL.LU.64 R12, [R1+0xce0] ;  /* 0x000ce000010c7983 */ /* 0x001e680000300a00 */
[----:B------:R-:W1:Y:S04]  /*14420*/  LDL.LU.64 R18, [R1+0xcd8] ;  /* 0x000cd80001127983 */ /* 0x000e680000300a00 */
[----:B------:R-:W1:Y:S02]  /*14430*/  LDL.LU.64 R16, [R1+0xcd0] ;  /* 0x000cd00001107983 */ /* 0x000e640000300a00 */
[----:B-1----:R-:W-:Y:S02]  /*14440*/  HMMA.16816.F32 R12, R8, R12, R16 ;  /* 0x0000000c080c723c */ /* 0x002fe40000001810 */
[----:B------:R-:W2:Y:S04]  /*14450*/  LDL.LU.64 R18, [R1+0xcc8] ;  /* 0x000cc80001127983 */ /* 0x000ea80000300a00 */
[----:B------:R-:W2:-:S13]  /*14460*/  LDL.LU.64 R16, [R1+0xcc0] ;  /* 0x000cc00001107983 */ /* 0x000e9a0000300a00 */
[----:B------:R-:W-:Y:S04]  /*14470*/  STL.64 [R1+0xf0], R12 ;  /* 0x0000f00c01007387 */ /* 0x000fe80000100a00 */
[----:B------:R0:W-:Y:S04]  /*14480*/  STL.64 [R1+0xf8], R14 ;  /* 0x0000f80e01007387 */ /* 0x0001e80000100a00 */
[----:B0-----:R-:W3:Y:S04]  /*14490*/  LDL.LU.64 R14, [R1+0xcb8] ;  /* 0x000cb800010e7983 */ /* 0x001ee80000300a00 */
[----:B------:R-:W3:Y:S01]  /*144a0*/  LDL.LU.64 R12, [R1+0xcb0] ;  /* 0x000cb000010c7983 */ /* 0x000ee20000300a00 */
[----:B------:R-:W-:-:S02]  /*144b0*/  IMAD.MOV.U32 R20, RZ, RZ, R3 ;  /* 0x000000ffff147224 */ /* 0x000fc400078e0003 */
[----:B------:R-:W-:Y:S01]  /*144c0*/  IMAD.MOV.U32 R21, RZ, RZ, R29 ;  /* 0x000000ffff157224 */ /* 0x000fe200078e001d */
[C---:B---3--:R-:W-:Y:S08]  /*144d0*/  HMMA.16816.F32 R12, R8.reuse, R24, R12 ;  /* 0x00000018080c723c */ /* 0x048ff0000000180c */
[----:B--2---:R-:W-:Y:S11]  /*144e0*/  HMMA.16816.F32 R8, R8, R4, R16 ;  /* 0x000000040808723c */ /* 0x004ff60000001810 */
[----:B------:R-:W-:Y:S04]  /*144f0*/  STL.64 [R1+0xe0], R12 ;  /* 0x0000e00c01007387 */ /* 0x000fe80000100a00 */
[----:B------:R0:W-:Y:S04]  /*14500*/  STL.64 [R1+0xe8], R14 ;  /* 0x0000e80e01007387 */ /* 0x0001e80000100a00 */
[----:B0-----:R-:W2:Y:S04]  /*14510*/  LDL.LU R15, [R1+0x1d0] ;  /* 0x0001d000010f7983 */ /* 0x001ea80000300800 */
[----:B------:R0:W-:Y:S04]  /*14520*/  STL.64 [R1+0xc78], R24 ;  /* 0x000c781801007387 */ /* 0x0001e80000100a00 */
[----:B------:R-:W3:Y:S04]  /*14530*/  LDL.LU R3, [R1+0xca8] ;  /* 0x000ca80001037983 */ /* 0x000ee80000300800 */
[----:B------:R-:W-:Y:S04]  /*14540*/  STL.64 [R1+0xc0], R8 ;  /* 0x0000c00801007387 */ /* 0x000fe80000100a00 */
[----:B------:R-:W-:Y:S04]  /*14550*/  STL.64 [R1+0xc8], R10 ;  /* 0x0000c80a01007387 */ /* 0x000fe80000100a00 */
[----:B------:R-:W4:Y:S04]  /*14560*/  LDL.LU R29, [R1+0xca4] ;  /* 0x000ca400011d7983 */ /* 0x000f280000300800 */
[----:B------:R1:W-:Y:S04]  /*14570*/  STL.64 [R1+0xc80], R20 ;  /* 0x000c801401007387 */ /* 0x0003e80000100a00 */
[----:B0-----:R-:W3:Y:S04]  /*14580*/  LDL.LU R24, [R1+0x1a0] ;  /* 0x0001a00001187983 */ /* 0x001ee80000300800 */
[----:B------:R-:W3:Y:S01]  /*14590*/  LDL.LU R25, [R1+0x1a4] ;  /* 0x0001a40001197983 */ /* 0x000ee20000300800 */
[----:B-1----:R-:W-:-:S02]  /*145a0*/  IMAD.MOV.U32 R21, RZ, RZ, R26 ;  /* 0x000000ffff157224 */ /* 0x002fc400078e001a */
[----:B------:R-:W-:Y:S01]  /*145b0*/  IMAD.MOV.U32 R20, RZ, RZ, R27 ;  /* 0x000000ffff147224 */ /* 0x000fe200078e001b */
[----:B------:R-:W3:Y:S04]  /*145c0*/  LDL.LU R26, [R1+0x1a8] ;  /* 0x0001a800011a7983 */ /* 0x000ee80000300800 */
[----:B------:R-:W3:Y:S04]  /*145d0*/  LDL.LU R27, [R1+0x1ac] ;  /* 0x0001ac00011b7983 */ /* 0x000ee80000300800 */
[----:B--2---:R-:W0:Y:S04]  /*145e0*/  LDSM.16.MT88.4 R12, [R15+UR4+0x10c00] ;  /* 0x010c00040f0c783b */ /* 0x004e280008004200 */
[----:B---3--:R4:W-:Y:S04]  /*145f0*/  STL.64 [R1+0xc90], R26 ;  /* 0x000c901a01007387 */ /* 0x0089e80000100a00 */
[----:B------:R1:W-:Y:S01]  /*14600*/  STL.64 [R1+0xc88], R24 ;  /* 0x000c881801007387 */ /* 0x0003e20000100a00 */
[----:B----4-:R-:W-:-:S03]  /*14610*/  IMAD.MOV.U32 R27, RZ, RZ, R29 ;  /* 0x000000ffff1b7224 */ /* 0x010fc600078e001d */
[----:B-1----:R-:W2:Y:S04]  /*14620*/  LDL.LU R24, [R1+0x1c0] ;  /* 0x0001c00001187983 */ /* 0x002ea80000300800 */
[----:B------:R-:W2:Y:S04]  /*14630*/  LDL.LU R25, [R1+0x1c4] ;  /* 0x0001c40001197983 */ /* 0x000ea80000300800 */
[----:B------:R-:W2:Y:S04]  /*14640*/  LDL.LU R26, [R1+0x1c8] ;  /* 0x0001c800011a7983 */ /* 0x000ea80000300800 */
[----:B------:R-:W3:Y:S04]  /*14650*/  LDL.LU R29, [R1+0xca0] ;  /* 0x000ca000011d7983 */ /* 0x000ee80000300800 */
[----:B------:R-:W-:Y:S04]  /*14660*/  STL.64 [R1+0xc40], R6 ;  /* 0x000c400601007387 */ /* 0x000fe80000100a00 */
[----:B------:R1:W-:Y:S04]  /*14670*/  STL.64 [R1+0xc38], R4 ;  /* 0x000c380401007387 */ /* 0x0003e80000100a00 */
[----:B-1----:R-:W4:Y:S04]  /*14680*/  LDL.LU R4, [R1+0x190] ;  /* 0x0001900001047983 */ /* 0x002f280000300800 */
[----:B------:R-:W4:Y:S04]  /*14690*/  LDL.LU R5, [R1+0x194] ;  /* 0x0001940001057983 */ /* 0x000f280000300800 */
[----:B------:R-:W4:Y:S04]  /*146a0*/  LDL.LU R6, [R1+0x198] ;  /* 0x0001980001067983 */ /* 0x000f280000300800 */
[----:B------:R-:W4:Y:S04]  /*146b0*/  LDL.LU R7, [R1+0x19c] ;  /* 0x00019c0001077983 */ /* 0x000f280000300800 */
[----:B0-----:R-:W-:Y:S04]  /*146c0*/  STL.64 [R1+0xc28], R14 ;  /* 0x000c280e01007387 */ /* 0x001fe80000100a00 */
[----:B------:R0:W-:Y:S02]  /*146d0*/  STL.64 [R1+0xc20], R12 ;  /* 0x000c200c01007387 */ /* 0x0001e40000100a00 */
[----:B0-----:R-:W-:-:S02]  /*146e0*/  IMAD.MOV.U32 R12, RZ, RZ, R28 ;  /* 0x000000ffff0c7224 */ /* 0x001fc400078e001c */
[----:B------:R-:W-:Y:S01]  /*146f0*/  IMAD.MOV.U32 R13, RZ, RZ, R2 ;  /* 0x000000ffff0d7224 */ /* 0x000fe200078e0002 */
[----:B------:R-:W2:Y:S04]  /*14700*/  LDL.LU R28, [R1+0xc9c] ;  /* 0x000c9c00011c7983 */ /* 0x000ea80000300800 */
[----:B------:R-:W2:Y:S04]  /*14710*/  LDL.LU R2, [R1+0xc98] ;  /* 0x000c980001027983 */ /* 0x000ea80000300800 */
[----:B------:R-:W-:Y:S04]  /*14720*/  STL.64 [R1+0xc58], R12 ;  /* 0x000c580c01007387 */ /* 0x000fe80000100a00 */
[----:B---3--:R-:W0:Y:S04]  /*14730*/  LDSM.16.MT88.4 R16, [R29+UR4+0x10c00] ;  /* 0x010c00041d10783b */ /* 0x008e280008004200 */
[----:B------:R-:W2:Y:S04]  /*14740*/  LDSM.16.MT88.4 R8, [R29+UR4+0x10800] ;  /* 0x010800041d08783b */ /* 0x000ea80008004200 */
[----:B0-----:R-:W-:Y:S04]  /*14750*/  STL.64 [R1+0xba0], R18 ;  /* 0x000ba01201007387 */ /* 0x001fe80000100a00 */
[----:B------:R0:W-:Y:S04]  /*14760*/  STL.64 [R1+0xb98], R16 ;  /* 0x000b981001007387 */ /* 0x0001e80000100a00 */
[----:B0-----:R-:W3:Y:S04]  /*14770*/  LDL.LU R16, [R1+0x170] ;  /* 0x0001700001107983 */ /* 0x001ee80000300800 */
[----:B------:R-:W3:Y:S04]  /*14780*/  LDL.LU R17, [R1+0x174] ;  /* 0x0001740001117983 */ /* 0x000ee80000300800 */
[----:B------:R-:W3:Y:S04]  /*14790*/  LDL.LU R18, [R1+0x178] ;  /* 0x0001780001127983 */ /* 0x000ee80000300800 */
[----:B------:R-:W3:Y:S01]  /*147a0*/  LDL.LU R19, [R1+0x17c] ;  /* 0x00017c0001137983 */ /* 0x000ee20000300800 */
[----:B------:R-:W-:-:S02]  /*147b0*/  IMAD.MOV.U32 R12, RZ, RZ, R23 ;  /* 0x000000ffff0c7224 */ /* 0x000fc400078e0017 */
[----:B------:R-:W-:Y:S02]  /*147c0*/  IMAD.MOV.U32 R13, RZ, RZ, R22 ;  /* 0x000000ffff0d7224 */ /* 0x000fe400078e0016 */
[----:B--2---:R-:W-:Y:S01]  /*147d0*/  HMMA.16816.F32 R20, R8, R20, R24 ;  /* 0x000000140814723c */ /* 0x004fe20000001818 */
[----:B---3--:R-:W-:Y:S04]  /*147e0*/  STL.64 [R1+0xc68], R18 ;  /* 0x000c681201007387 */ /* 0x008fe80000100a00 */
[----:B------:R0:W-:Y:S04]  /*147f0*/  STL.64 [R1+0xc60], R16 ;  /* 0x000c601001007387 */ /* 0x0001e80000100a00 */
[----:B0-----:R-:W2:Y:S04]  /*14800*/  LDL.LU R16, [R1+0x180] ;  /* 0x0001800001107983 */ /* 0x001ea80000300800 */
[----:B------:R-:W2:Y:S04]  /*14810*/  LDL.LU R17, [R1+0x184] ;  /* 0x0001840001117983 */ /* 0x000ea80000300800 */
[----:B------:R-:W2:Y:S04]  /*14820*/  LDL.LU R18, [R1+0x188] ;  /* 0x0001880001127983 */ /* 0x000ea80000300800 */
[----:B------:R-:W3:Y:S04]  /*14830*/  LDL.LU.64 R26, [R1+0xc90] ;  /* 0x000c9000011a7983 */ /* 0x000ee80000300a00 */
[----:B------:R-:W3:Y:S04]  /*14840*/  LDL.LU.64 R24, [R1+0xc88] ;  /* 0x000c880001187983 */ /* 0x000ee80000300a00 */
[----:B------:R0:W-:Y:S04]  /*14850*/  STL.64 [R1+0xb0], R20 ;  /* 0x0000b01401007387 */ /* 0x0001e80000100a00 */
[----:B------:R3:W-:Y:S04]  /*14860*/  STL [R1+0xb8], R22 ;  /* 0x0000b81601007387 */ /* 0x0007e80000100800 */
[----:B0-----:R-:W3:Y:S01]  /*14870*/  LDL.LU.64 R20, [R1+0xc80] ;  /* 0x000c800001147983 */ /* 0x001ee20000300a00 */
[----:B------:R-:W-:-:S02]  /*14880*/  IMAD.MOV.U32 R19, RZ, RZ, R2 ;  /* 0x000000ffff137224 */ /* 0x000fc400078e0002 */
[----:B------:R-:W-:-:S05]  /*14890*/  IMAD.MOV.U32 R2, RZ, RZ, R23 ;  /* 0x000000ffff027224 */ /* 0x000fca00078e0017 */
[----:B------:R-:W-:Y:S01]  /*148a0*/  STL [R1+0xbc4], R2 ;  /* 0x000bc40201007387 */ /* 0x000fe20000100800 */
[----:B---3--:R-:W-:Y:S03]  /*148b0*/  HMMA.16816.F32 R20, R8, R20, R24 ;  /* 0x000000140814723c */ /* 0x008fe60000001818 */
[----:B------:R-:W3:-:S15]  /*148c0*/  LDL.LU.64 R24, [R1+0xc78] ;  /* 0x000c780001187983 */ /* 0x000ede0000300a00 */
[----:B------:R-:W-:Y:S01]  /*148d0*/  NOP ;  /* 0x0000000000007918 */ /* 0x000fe20000000000 */
[----:B------:R0:W-:Y:S04]  /*148e0*/  STL.64 [R1+0xa0], R20 ;  /* 0x0000a01401007387 */ /* 0x0001e80000100a00 */
[----:B0-----:R-:W4:Y:S01]  /*148f0*/  LDL.LU.64 R20, [R1+0xc70] ;  /* 0x000c700001147983 */ /* 0x001f220000300a00 */
[----:B------:R-:W-:Y:S02]  /*14900*/  IMAD.MOV.U32 R26, RZ, RZ, R22 ;  /* 0x000000ffff1a7224 */ /* 0x000fe400078e0016 */
[----:B------:R-:W-:-:S03]  /*14910*/  IMAD.MOV.U32 R27, RZ, RZ, R23 ;  /* 0x000000ffff1b7224 */ /* 0x000fc600078e0017 */
[----:B------:R0:W-:Y:S04]  /*14920*/  STL [R1+0xbcc], R26 ;  /* 0x000bcc1a01007387 */ /* 0x0001e80000100800 */
[----:B------:R-:W-:Y:S01]  /*14930*/  STL [R1+0xbc8], R27 ;  /* 0x000bc81b01007387 */ /* 0x000fe20000100800 */
[----:B----4-:R-:W-:Y:S03]  /*14940*/  HMMA.16816.F32 R4, R8, R20, R4 ;  /* 0x000000140804723c */ /* 0x010fe60000001804 */
[----:B------:R-:W4:-:S15]  /*14950*/  LDL.LU R20, [R1+0x150] ;  /* 0x0001500001147983 */ /* 0x000f1e0000300800 */
[----:B------:R-:W-:Y:S01]  /*14960*/  NOP ;  /* 0x0000000000007918 */ /* 0x000fe20000000000 */
[----:B------:R1:W-:Y:S04]  /*14970*/  STL.64 [R1+0x90], R4 ;  /* 0x0000900401007387 */ /* 0x0003e80000100a00 */
[----:B------:R-:W-:Y:S04]  /*14980*/  STL.64 [R1+0x98], R6 ;  /* 0x0000980601007387 */ /* 0x000fe80000100a00 */
[----:B------:R-:W4:Y:S04]  /*14990*/  LDL.LU R21, [R1+0x154] ;  /* 0x0001540001157983 */ /* 0x000f280000300800 */
[----:B------:R-:W3:Y:S04]  /*149a0*/  LDL.LU R22, [R1+0x158] ;  /* 0x0001580001167983 */ /* 0x000ee80000300800 */
[----:B------:R-:W3:Y:S01]  /*149b0*/  LDL.LU R23, [R1+0x15c] ;  /* 0x00015c0001177983 */ /* 0x000ee20000300800 */
[----:B--2---:R-:W-:-:S15]  /*149c0*/  HMMA.16816.F32 R12, R8, R12, R16 ;  /* 0x0000000c080c723c */ /* 0x004fde0000001810 */
[----:B------:R-:W-:-:S04]  /*149d0*/  NOP ;  /* 0x0000000000007918 */ /* 0x000fc80000000000 */
[----:B0-----:R-:W-:Y:S01]  /*149e0*/  IMAD.MOV.U32 R26, RZ, RZ, R13 ;  /* 0x000000ffff1a7224 */ /* 0x001fe200078e000d */
[----:B---3--:R-:W-:Y:S04]  /*149f0*/  STL.64 [R1+0xc50], R22 ;  /* 0x000c501601007387 */ /* 0x008fe80000100a00 */
[----:B----4-:R0:W-:Y:S04]  /*14a00*/  STL.64 [R1+0xc48], R20 ;  /* 0x000c481401007387 */ /* 0x0101e80000100a00 */
[----:B-1----:R-:W2:Y:S04]  /*14a10*/  LDL.LU R4, [R1] ;  /* 0x0000000001047983 */ /* 0x002ea80000300800 */
[----:B------:R-:W2:Y:S04]  /*14a20*/  LDL.LU R5, [R1+0x4] ;  /* 0x0000040001057983 */ /* 0x000ea80000300800 */
[----:B0-----:R-:W2:Y:S04]  /*14a30*/  LDL.LU R20, [R1+0x160] ;  /* 0x0001600001147983 */ /* 0x001ea80000300800 */
[----:B------:R-:W3:Y:S04]  /*14a40*/  LDL.LU.64 R18, [R1+0xc68] ;  /* 0x000c680001127983 */ /* 0x000ee80000300a00 */
[----:B------:R-:W3:Y:S04]  /*14a50*/  LDL.LU.64 R16, [R1+0xc60] ;  /* 0x000c600001107983 */ /* 0x000ee80000300a00 */
[----:B------:R0:W-:Y:S04]  /*14a60*/  STL [R1+0x80], R12 ;  /* 0x0000800c01007387 */ /* 0x0001e80000100800 */
[----:B0-----:R-:W3:Y:S01]  /*14a70*/  LDL.LU.64 R12, [R1+0xc58] ;  /* 0x000c5800010c7983 */ /* 0x001ee20000300a00 */
[----:B------:R-:W-:-:S02]  /*14a80*/  IMAD.MOV.U32 R27, RZ, RZ, R14 ;  /* 0x000000ffff1b7224 */ /* 0x000fc400078e000e */
[----:B------:R-:W-:Y:S02]  /*14a90*/  IMAD.MOV.U32 R2, RZ, RZ, R15 ;  /* 0x000000ffff027224 */ /* 0x000fe400078e000f */
[----:B------:R-:W-:Y:S01]  /*14aa0*/  IMAD.MOV.U32 R21, RZ, RZ, R28 ;  /* 0x000000ffff157224 */ /* 0x000fe200078e001c */
[----:B------:R-:W-:Y:S01]  /*14ab0*/  MOV R23, R0 ;  /* 0x0000000000177202 */ /* 0x000fe20000000f00 */
[----:B------:R-:W-:Y:S01]  /*14ac0*/  IMAD.MOV.U32 R22, RZ, RZ, R3 ;  /* 0x000000ffff167224 */ /* 0x000fe200078e0003 */
[----:B------:R-:W-:Y:S01]  /*14ad0*/  STL [R1+0xbd8], R2 ;  /* 0x000bd80201007387 */ /* 0x000fe20000100800 */
[----:B---3--:R-:W-:-:S15]  /*14ae0*/  HMMA.16816.F32 R12, R8, R12, R16 ;  /* 0x0000000c080c723c */ /* 0x008fde0000001810 */
[----:B------:R-:W-:-:S04]  /*14af0*/  NOP ;  /* 0x0000000000007918 */ /* 0x000fc80000000000 */
[----:B------:R-:W-:Y:S02]  /*14b00*/  IMAD.MOV.U32 R29, RZ, RZ, R12 ;  /* 0x000000ffff1d7224 */ /* 0x000fe400078e000c */
[----:B------:R-:W-:Y:S01]  /*14b10*/  IMAD.MOV.U32 R28, RZ, RZ, R13 ;  /* 0x000000ffff1c7224 */ /* 0x000fe200078e000d */
[----:B------:R-:W3:Y:S01]  /*14b20*/  LDL.LU R12, [R1+0xd0] ;  /* 0x0000d000010c7983 */ /* 0x000ee20000300800 */
[----:B------:R-:W-:Y:S02]  /*14b30*/  IMAD.MOV.U32 R3, RZ, RZ, R14 ;  /* 0x000000ffff037224 */ /* 0x000fe400078e000e */
[----:B------:R-:W-:Y:S01]  /*14b40*/  IMAD.MOV.U32 R0, RZ, RZ, R15 ;  /* 0x000000ffff007224 */ /* 0x000fe200078e000f */
[----:B------:R-:W3:Y:S04]  /*14b50*/  LDL.LU R13, [R1+0xd4] ;  /* 0x0000d400010d7983 */ /* 0x000ee80000300800 */
[----:B------:R-:W3:Y:S04]  /*14b60*/  LDL.LU R14, [R1+0xd8] ;  /* 0x0000d800010e7983 */ /* 0x000ee80000300800 */
[----:B------:R-:W3:Y:S04]  /*14b70*/  LDL.LU R15, [R1+0xdc] ;  /* 0x0000dc00010f7983 */ /* 0x000ee80000300800 */
[----:B------:R-:W4:Y:S04]  /*14b80*/  LDL.LU R16, [R1+0x100] ;  /* 0x0001000001107983 */ /* 0x000f280000300800 */
[----:B------:R-:W4:Y:S04]  /*14b90*/  LDL.LU R17, [R1+0x104] ;  /* 0x0001040001117983 */ /* 0x000f280000300800 */
[----:B------:R-:W2:Y:S04]  /*14ba0*/  LDL.LU R18, [R1+0x108] ;  /* 0x0001080001127983 */ /* 0x000ea80000300800 */
[----:B------:R-:W2:Y:S04]  /*14bb0*/  LDL.LU R19, [R1+0x10c] ;  /* 0x00010c0001137983 */ /* 0x000ea80000300800 */
[----:B--2---:R0:W-:Y:S04]  /*14bc0*/  STL.64 [R1+0xbe8], R18 ;  /* 0x000be81201007387 */ /* 0x0041e80000100a00 */
[----:B----4-:R-:W-:Y:S04]  /*14bd0*/  STL.64 [R1+0xbe0], R16 ;  /* 0x000be01001007387 */ /* 0x010fe80000100a00 */
[----:B0-----:R-:W2:Y:S04]  /*14be0*/  LDL.LU.64 R18, [R1+0x28] ;  /* 0x0000280001127983 */ /* 0x001ea80000300a00 */
[----:B--2---:R0:W-:Y:S04]  /*14bf0*/  STL.64 [R1+0xbf0], R18 ;  /* 0x000bf01201007387 */ /* 0x0041e80000100a00 */
[----:B0-----:R-:W2:Y:S01]  /*14c00*/  LDL.LU.64 R18, [R1+0x38] ;  /* 0x0000380001127983 */ /* 0x001ea20000300a00 */
[C---:B------:R-:W-:Y:S03]  /*14c10*/  HMMA.16816.F32 R4, R8.reuse, R4, R20 ;  /* 0x000000040804723c */ /* 0x040fe60000001814 */
[----:B--2---:R0:W-:Y:S04]  /*14c20*/  STL.64 [R1+0xc00], R18 ;  /* 0x000c001201007387 */ /* 0x0041e80000100a00 */
[----:B------:R-:W2:Y:S04]  /*14c30*/  LDL.LU R16, [R1+0x130] ;  /* 0x0001300001107983 */ /* 0x000ea80000300800 */
[----:B------:R-:W2:Y:S04]  /*14c40*/  LDL.LU R17, [R1+0x134] ;  /* 0x0001340001117983 */ /* 0x000ea80000300800 */
[----:B0-----:R-:W4:Y:S04]  /*14c50*/  LDL.LU R18, [R1+0x138] ;  /* 0x0001380001127983 */ /* 0x001f280000300800 */
[----:B------:R-:W4:Y:S04]  /*14c60*/  LDL.LU R19, [R1+0x13c] ;  /* 0x00013c0001137983 */ /* 0x000f280000300800 */
[----:B----4-:R0:W-:Y:S04]  /*14c70*/  STL.64 [R1+0xc10], R18 ;  /* 0x000c101201007387 */ /* 0x0101e80000100a00 */
[----:B--2---:R-:W-:Y:S04]  /*14c80*/  STL.64 [R1+0xc08], R16 ;  /* 0x000c081001007387 */ /* 0x004fe80000100a00 */
[----:B0-----:R-:W2:Y:S04]  /*14c90*/  LDL.LU.64 R18, [R1+0x58] ;  /* 0x0000580001127983 */ /* 0x001ea80000300a00 */
[----:B------:R-:W-:Y:S04]  /*14ca0*/  STL [R1+0xbdc], R29 ;  /* 0x000bdc1d01007387 */ /* 0x000fe80000100800 */
[----:B------:R-:W4:Y:S04]  /*14cb0*/  LDL.LU.64 R22, [R1+0xc50] ;  /* 0x000c500001167983 */ /* 0x000f280000300a00 */
[----:B------:R-:W4:Y:S04]  /*14cc0*/  LDL.LU.64 R20, [R1+0xc48] ;  /* 0x000c480001147983 */ /* 0x000f280000300a00 */
[----:B------:R-:W-:Y:S04]  /*14cd0*/  STL.64 [R1+0x60], R4 ;  /* 0x0000600401007387 */ /* 0x000fe80000100a00 */
[----:B------:R0:W-:Y:S04]  /*14ce0*/  STL.64 [R1+0x68], R6 ;  /* 0x0000680601007387 */ /* 0x0001e80000100a00 */
[----:B0-----:R-:W2:Y:S04]  /*14cf0*/  LDL.LU.64 R6, [R1+0xc40] ;  /* 0x000c400001067983 */ /* 0x001ea80000300a00 */
[----:B------:R-:W3:Y:S04]  /*14d00*/  LDL.LU.64 R4, [R1+0xc38] ;  /* 0x000c380001047983 */ /* 0x000ee80000300a00 */
[----:B------:R0:W-:Y:S04]  /*14d10*/  STL.64 [R1+0xbd0], R26 ;  /* 0x000bd01a01007387 */ /* 0x0001e80000100a00 */
[----:B0-----:R-:W3:Y:S01]  /*14d20*/  LDL.LU.64 R26, [R1+0x48] ;  /* 0x00004800011a7983 */ /* 0x001ee20000300a00 */
[----:B----4-:R-:W-:Y:S01]  /*14d30*/  HMMA.16816.F32 R20, R8, R24, R20 ;  /* 0x000000180814723c */ /* 0x010fe20000001814 */
[----:B--2---:R-:W-:-:S07]  /*14d40*/  IMAD.MOV.U32 R25, RZ, RZ, R6 ;  /* 0x000000ffff197224 */ /* 0x004fce00078e0006 */
[----:B---3--:R-:W-:Y:S01]  /*14d50*/  HMMA.16816.F32 R8, R8, R4, R12 ;  /* 0x000000040808723c */ /* 0x008fe2000000180c */
[----:B------:R0:W-:Y:S04]  /*14d60*/  STL.64 [R1+0xc18], R26 ;  /* 0x000c181a01007387 */ /* 0x0001e80000100a00 */
[----:B------:R-:W2:Y:S04]  /*14d70*/  LDL.LU R24, [R1+0x140] ;  /* 0x0001400001187983 */ /* 0x000ea80000300800 */
[----:B------:R-:W3:Y:S01]  /*14d80*/  LDL.LU R6, [R1+0xc34] ;  /* 0x000c340001067983 */ /* 0x000ee20000300800 */
[----:B0-----:R-:W-:-:S03]  /*14d90*/  IMAD.MOV.U32 R26, RZ, RZ, R7 ;  /* 0x000000ffff1a7224 */ /* 0x001fc600078e0007 */
[----:B------:R-:W3:Y:S04]  /*14da0*/  LDL.LU R7, [R1+0xc30] ;  /* 0x000c300001077983 */ /* 0x000ee80000300800 */
[----:B------:R-:W2:Y:S04]  /*14db0*/  LDL.LU R27, [R1+0x14c] ;  /* 0x00014c00011b7983 */ /* 0x000ea80000300800 */
[----:B------:R0:W-:Y:S04]  /*14dc0*/  STL.64 [R1+0xb30], R22 ;  /* 0x000b301601007387 */ /* 0x0001e80000100a00 */
[----:B------:R1:W-:Y:S04]  /*14dd0*/  STL.64 [R1+0xb28], R20 ;  /* 0x000b281401007387 */ /* 0x0003e80000100a00 */
[----:B0-----:R-:W4:Y:S04]  /*14de0*/  LDL.LU R22, [R1+0x8] ;  /* 0x0000080001167983 */ /* 0x001f280000300800 */
[----:B------:R-:W4:Y:S04]  /*14df0*/  LDL.LU R23, [R1+0xc] ;  /* 0x00000c0001177983 */ /* 0x000f280000300800 */
[----:B------:R-:W2:Y:S04]  /*14e00*/  LDL.LU.64 R14, [R1+0xc28] ;  /* 0x000c2800010e7983 */ /* 0x000ea80000300a00 */
[----:B------:R-:W2:Y:S01]  /*14e10*/  LDL.LU.64 R12, [R1+0xc20] ;  /* 0x000c2000010c7983 */ /* 0x000ea20000300a00 */
[----:B-1----:R-:W-:-:S02]  /*14e20*/  IMAD.MOV.U32 R21, RZ, RZ, R18 ;  /* 0x000000ffff157224 */ /* 0x002fc400078e0012 */
[----:B------:R-:W-:Y:S01]  /*14e30*/  IMAD.MOV.U32 R20, RZ, RZ, R19 ;  /* 0x000000ffff147224 */ /* 0x000fe200078e0013 */
[----:B---3--:R0:W-:Y:S04]  /*14e40*/  STL.64 [R1+0xbf8], R6 ;  /* 0x000bf80601007387 */ /* 0x0081e80000100a00 */
[----:B------:R-:W3:Y:S04]  /*14e50*/  LDL.LU R4, [R1+0x120] ;  /* 0x0001200001047983 */ /* 0x000ee80000300800 */
[----:B------:R-:W3:Y:S04]  /*14e60*/  LDL.LU R5, [R1+0x124] ;  /* 0x0001240001057983 */ /* 0x000ee80000300800 */
[----:B0-----:R-:W3:Y:S04]  /*14e70*/  LDL.LU R6, [R1+0x128] ;  /* 0x0001280001067983 */ /* 0x001ee80000300800 */
[----:B------:R-:W3:Y:S01]  /*14e80*/  LDL.LU R7, [R1+0x12c] ;  /* 0x00012c0001077983 */ /* 0x000ee20000300800 */
[C---:B--2---:R-:W-:Y:S03]  /*14e90*/  HMMA.16816.F32 R24, R12.reuse, R18, R24 ;  /* 0x000000120c18723c */ /* 0x044fe60000001818 */
[----:B------:R0:W-:Y:S04]  /*14ea0*/  STL.64 [R1+0xb40], R10 ;  /* 0x000b400a01007387 */ /* 0x0001e80000100a00 */
[----:B------:R-:W-:Y:S04]  /*14eb0*/  STL.64 [R1+0xb38], R8 ;  /* 0x000b380801007387 */ /* 0x000fe80000100a00 */
[----:B0-----:R-:W2:Y:S04]  /*14ec0*/  LDL.LU R10, [R1+0x18] ;  /* 0x00001800010a7983 */ /* 0x001ea80000300800 */
[----:B------:R-:W2:Y:S04]  /*14ed0*/  LDL.LU R11, [R1+0x1c] ;  /* 0x00001c00010b7983 */ /* 0x000ea80000300800 */
[----:B------:R-:W-:Y:S04]  /*14ee0*/  STL.64 [R1+0x670], R24 ;  /* 0x0006701801007387 */ /* 0x000fe80000100a00 */
[----:B------:R0:W-:Y:S04]  /*14ef0*/  STL.64 [R1+0x678], R26 ;  /* 0x0006781a01007387 */ /* 0x0001e80000100a00 */
[----:B0-----:R-:W2:Y:S04]  /*14f00*/  LDL.LU.64 R26, [R1+0xc18] ;  /* 0x000c1800011a7983 */ /* 0x001ea80000300a00 */
[----:B------:R-:W2:Y:S04]  /*14f10*/  LDL.LU.64 R18, [R1+0xc10] ;  /* 0x000c100001127983 */ /* 0x000ea80000300a00 */
[----:B------:R-:W2:Y:S02]  /*14f20*/  LDL.LU.64 R16, [R1+0xc08] ;  /* 0x000c080001107983 */ /* 0x000ea40000300a00 */
[----:B--2---:R-:W-:-:S15]  /*14f30*/  HMMA.16816.F32 R16, R12, R26, R16 ;  /* 0x0000001a0c10723c */ /* 0x004fde0000001810 */
[----:B------:R-:W-:-:S04]  /*14f40*/  NOP ;  /* 0x0000000000007918 */ /* 0x000fc80000000000 */
[----:B------:R-:W-:Y:S04]  /*14f50*/  STL.64 [R1+0x660], R16 ;  /* 0x0006601001007387 */ /* 0x000fe80000100a00 */
[----:B------:R0:W-:Y:S04]  /*14f60*/  STL.64 [R1+0x668], R18 ;  /* 0x0006681201007387 */ /* 0x0001e80000100a00 */
[----:B0-----:R-:W3:Y:S01]  /*14f70*/  LDL.LU.64 R18, [R1+0xc00] ;  /* 0x000c000001127983 */ /* 0x001ee20000300a00 */
[----:B------:R-:W-:-:S03]  /*14f80*/  IMAD.MOV.U32 R29, RZ, RZ, R26 ;  /* 0x000000ffff1d7224 */ /* 0x000fc600078e001a */
[----:B------:R-:W4:Y:S01]  /*14f90*/  LDL.LU R24, [R1+0xf0] ;  /* 0x0000f00001187983 */ /* 0x000f220000300800 */
[----:B------:R-:W-:-:S03]  /*14fa0*/  IMAD.MOV.U32 R2, RZ, RZ, R27 ;  /* 0x000000ffff027224 */ /* 0x000fc600078e001b */
[----:B------:R-:W4:Y:S04]  /*14fb0*/  LDL.LU R25, [R1+0xf4] ;  /* 0x0000f40001197983 */ /* 0x000f280000300800 */
[----:B------:R-:W4:Y:S04]  /*14fc0*/  LDL.LU R26, [R1+0xf8] ;  /* 0x0000f800011a7983 */ /* 0x000f280000300800 */
[----:B------:R-:W4:Y:S01]  /*14fd0*/  LDL.LU R27, [R1+0xfc] ;  /* 0x0000fc00011b7983 */ /* 0x000f220000300800 */
[----:B---3--:R-:W-:-:S15]  /*14fe0*/  HMMA.16816.F32 R4, R12, R18, R4 ;  /* 0x000000120c04723c */ /* 0x008fde0000001804 */
[----:B------:R-:W-:-:S04]  /*14ff0*/  NOP ;  /* 0x0000000000007918 */ /* 0x000fc80000000000 */
[----:B------:R-:W-:Y:S04]  /*15000*/  STL.64 [R1+0x650], R4 ;  /* 0x0006500401007387 */ /* 0x000fe80000100a00 */
[----:B------:R0:W-:Y:S04]  /*15010*/  STL.64 [R1+0x658], R6 ;  /* 0x0006580601007387 */ /* 0x0001e80000100a00 */
[----:B0-----:R-:W2:Y:S01]  /*15020*/  LDL.LU.64 R6, [R1+0xbf8] ;  /* 0x000bf80001067983 */ /* 0x001ea20000300a00 */
[----:B------:R-:W-:Y:S02]  /*15030*/  IMAD.MOV.U32 R5, RZ, RZ, R18 ;  /* 0x000000ffff057224 */ /* 0x000fe400078e0012 */
[----:B------:R-:W-:-:S02]  /*15040*/  IMAD.MOV.U32 R4, RZ, RZ, R19 ;  /* 0x000000ffff047224 */ /* 0x000fc400078e0013 */
[----:B------:R-:W3:Y:S04]  /*15050*/  LDL.LU.64 R18, [R1+0xbf0] ;  /* 0x000bf00001127983 */ /* 0x000ee80000300a00 */
[----:B--2---:R-:W-:Y:S04]  /*15060*/  STL.64 [R1+0xbb0], R6 ;  /* 0x000bb00601007387 */ /* 0x004fe80000100a00 */
[----:B------:R0:W-:Y:S04]  /*15070*/  STL.64 [R1+0xba8], R4 ;  /* 0x000ba80401007387 */ /* 0x0001e80000100a00 */
[----:B0-----:R-:W3:Y:S04]  /*15080*/  LDL.LU R4, [R1+0x110] ;  /* 0x0001100001047983 */ /* 0x001ee80000300800 */
[----:B------:R-:W3:Y:S04]  /*15090*/  LDL.LU R5, [R1+0x114] ;  /* 0x0001140001057983 */ /* 0x000ee80000300800 */
[----:B------:R-:W3:Y:S04]  /*150a0*/  LDL.LU R6, [R1+0x118] ;  /* 0x0001180001067983 */ /* 0x000ee80000300800 */
[----:B------:R-:W3:Y:S02]  /*150b0*/  LDL.LU R7, [R1+0x11c] ;  /* 0x00011c0001077983 */ /* 0x000ee40000300800 */
[----:B---3--:R-:W-:-:S15]  /*150c0*/  HMMA.16816.F32 R4, R12, R18, R4 ;  /* 0x000000120c04723c */ /* 0x008fde0000001804 */
[----:B------:R-:W-:-:S04]  /*150d0*/  NOP ;  /* 0x0000000000007918 */ /* 0x000fc80000000000 */
[----:B------:R0:W-:Y:S04]  /*150e0*/  STL.64 [R1+0x640], R4 ;  /* 0x0006400401007387 */ /* 0x0001e80000100a00 */
[----:B------:R-:W-:Y:S01]  /*150f0*/  STL.64 [R1+0x648], R6 ;  /* 0x0006480601007387 */ /* 0x000fe20000100a00 */
[----:B0-----:R-:W-:Y:S02]  /*15100*/  IMAD.MOV.U32 R5, RZ, RZ, R18 ;  /* 0x000000ffff057224 */ /* 0x001fe400078e0012 */
[----:B------:R-:W-:Y:S02]  /*15110*/  IMAD.MOV.U32 R4, RZ, RZ, R19 ;  /* 0x000000ffff047224 */ /* 0x000fe400078e0013 */
[----:B------:R-:W2:Y:S04]  /*15120*/  LDL.LU.64 R18, [R1+0xbe8] ;  /* 0x000be80001127983 */ /* 0x000ea80000300a00 */
[----:B------:R-:W2:Y:S04]  /*15130*/  LDL.LU.64 R16, [R1+0xbe0] ;  /* 0x000be00001107983 */ /* 0x000ea80000300a00 */
[----:B------:R0:W-:Y:S01]  /*15140*/  STL.64 [R1+0xb48], R10 ;  /* 0x000b480a01007387 */ /* 0x0001e20000100a00 */
[----:B--2---:R-:W-:Y:S01]  /*15150*/  HMMA.16816.F32 R16, R12, R10, R16 ;  /* 0x0000000a0c10723c */ /* 0x004fe20000001810 */
[----:B0-----:R-:W-:-:S02]  /*15160*/  IMAD.MOV.U32 R10, RZ, RZ, R5 ;  /* 0x000000ffff0a7224 */ /* 0x001fc400078e0005 */
[----:B------:R-:W-:-:S15]  /*15170*/  IMAD.MOV.U32 R11, RZ, RZ, R4 ;  /* 0x000000ffff0b7224 */ /* 0x000fde00078e0004 */
[----:B------:R-:W-:Y:S01]  /*15180*/  NOP ;  /* 0x0000000000007918 */ /* 0x000fe20000000000 */
[----:B------:R0:W-:Y:S04]  /*15190*/  STL.64 [R1+0x630], R16 ;  /* 0x0006301001007387 */ /* 0x0001e80000100a00 */
[----:B------:R1:W-:Y:S04]  /*151a0*/  STL.64 [R1+0x638], R18 ;  /* 0x0006381201007387 */ /* 0x0003e80000100a00 */
[----:B0-----:R-:W2:Y:S04]  /*151b0*/  LDL.LU R16, [R1+0xc0] ;  /* 0x0000c00001107983 */ /* 0x001ea80000300800 */
[----:B------:R-:W2:Y:S04]  /*151c0*/  LDL.LU R17, [R1+0xc4] ;  /* 0x0000c40001117983 */ /* 0x000ea80000300800 */
[----:B-1----:R-:W2:Y:S04]  /*151d0*/  LDL.LU R18, [R1+0xc8] ;  /* 0x0000c80001127983 */ /* 0x002ea80000300800 */
[----:B------:R-:W2:Y:S04]  /*151e0*/  LDL.LU R19, [R1+0xcc] ;  /* 0x0000cc0001137983 */ /* 0x000ea80000300800 */
[----:B------:R-:W3:Y:S04]  /*151f0*/  LDL.LU R4, [R1+0xe0] ;  /* 0x0000e00001047983 */ /* 0x000ee80000300800 */
[----:B------:R-:W3:Y:S04]  /*15200*/  LDL.LU R5, [R1+0xe4] ;  /* 0x0000e40001057983 */ /* 0x000ee80000300800 */
[----:B------:R-:W3:Y:S04]  /*15210*/  LDL.LU R6, [R1+0xe8] ;  /* 0x0000e80001067983 */ /* 0x000ee80000300800 */
[----:B------:R-:W3:Y:S04]  /*15220*/  LDL.LU R7, [R1+0xec] ;  /* 0x0000ec0001077983 */ /* 0x000ee80000300800 */
[----:B------:R0:W-:Y:S04]  /*15230*/  STL.64 [R1+0xb58], R10 ;  /* 0x000b580a01007387 */ /* 0x0001e80000100a00 */
[----:B------:R-:W2:Y:S04]  /*15240*/  LDL.LU R8, [R1+0x90] ;  /* 0x0000900001087983 */ /* 0x000ea80000300800 */
[----:B------:R-:W2:Y:S04]  /*15250*/  LDL.LU R9, [R1+0x94] ;  /* 0x0000940001097983 */ /* 0x000ea80000300800 */
[----:B0-----:R-:W2:Y:S04]  /*15260*/  LDL.LU R10, [R1+0x98] ;  /* 0x00009800010a7983 */ /* 0x001ea80000300800 */
[----:B------:R-:W2:Y:S01]  /*15270*/  LDL.LU R11, [R1+0x9c] ;  /* 0x00009c00010b7983 */ /* 0x000ea20000300800 */
[----:B----4-:R-:W-:Y:S03]  /*15280*/  HMMA.16816.F32 R24, R12, R22, R24 ;  /* 0x000000160c18723c */ /* 0x010fe60000001818 */
[----:B--2---:R0:W-:Y:S04]  /*15290*/  STL.64 [R1+0xb68], R10 ;  /* 0x000b680a01007387 */ /* 0x0041e80000100a00 */
[----:B------:R-:W-:Y:S01]  /*152a0*/  STL.64 [R1+0xb60], R8 ;  /* 0x000b600801007387 */ /* 0x000fe20000100a00 */
[----:B0-----:R-:W-:-:S02]  /*152b0*/  IMAD.MOV.U32 R10, RZ, RZ, R29 ;  /* 0x000000ffff0a7224 */ /* 0x001fc400078e001d */
[----:B------:R-:W-:Y:S01]  /*152c0*/  IMAD.MOV.U32 R11, RZ, RZ, R2 ;  /* 0x000000ffff0b7224 */ /* 0x000fe200078e0002 */
[----:B------:R-:W2:Y:S04]  /*152d0*/  LDL.LU R29, [R1+0xbdc] ;  /* 0x000bdc00011d7983 */ /* 0x000ea80000300800 */
[----:B------:R-:W4:Y:S04]  /*152e0*/  LDL.LU R2, [R1+0xbd8] ;  /* 0x000bd80001027983 */ /* 0x000f280000300800 */
[----:B------:R-:W-:Y:S04]  /*152f0*/  STL.64 [R1+0xb80], R10 ;  /* 0x000b800a01007387 */ /* 0x000fe80000100a00 */
[----:B------:R-:W-:Y:S04]  /*15300*/  STL.64 [R1+0x620], R24 ;  /* 0x0006201801007387 */ /* 0x000fe80000100a00 */
[----:B------:R0:W-:Y:S04]  /*15310*/  STL.64 [R1+0x628], R26 ;  /* 0x0006281a01007387 */ /* 0x0001e80000100a00 */
[----:B0-----:R-:W2:Y:S01]  /*15320*/  LDL.LU.64 R26, [R1+0xbd0] ;  /* 0x000bd000011a7983 */ /* 0x001ea20000300a00 */
[----:B------:R-:W-:-:S02]  /*15330*/  IMAD.MOV.U32 R11, RZ, RZ, R20 ;  /* 0x000000ffff0b7224 */ /* 0x000fc400078e0014 */
[----:B------:R-:W-:Y:S01]  /*15340*/  IMAD.MOV.U32 R10, RZ, RZ, R21 ;  /* 0x000000ffff0a7224 */ /* 0x000fe200078e0015 */
[----:B------:R0:W-:Y:S04]  /*15350*/  STL.64 [R1+0xb50], R22 ;  /* 0x000b501601007387 */ /* 0x0001e80000100a00 */
[----:B------:R-:W3:Y:S01]  /*15360*/  LDL.LU R20, [R1+0x80] ;  /* 0x0000800001147983 */ /* 0x000ee20000300800 */
[----:B--2---:R-:W-:Y:S01]  /*15370*/  MOV R21, R26 ;  /* 0x0000001a00157202 */ /* 0x004fe20000000f00 */
[----:B0-----:R-:W-:Y:S02]  /*15380*/  IMAD.MOV.U32 R22, RZ, RZ, R27 ;  /* 0x000000ffff167224 */ /* 0x001fe400078e001b */
[----:B------:R-:W2:Y:S04]  /*15390*/  LDL.LU R26, [R1+0xbcc] ;  /* 0x000bcc00011a7983 */ /* 0x000ea80000300800 */
[----:B------:R-:W2:Y:S01]  /*153a0*/  LDL.LU R27, [R1+0xbc8] ;  /* 0x000bc800011b7983 */ /* 0x000ea20000300800 */
[----:B----4-:R-:W-:-:S03]  /*153b0*/  IMAD.MOV.U32 R23, RZ, RZ, R2 ;  /* 0x000000ffff177224 */ /* 0x010fc600078e0002 */
[----:B------:R-:W4:Y:S04]  /*153c0*/  LDL.LU R2, [R1+0xbc4] ;  /* 0x000bc40001027983 */ /* 0x000f280000300800 */
[----:B------:R-:W-:Y:S04]  /*153d0*/  STL.64 [R1+0xb78], R22 ;  /* 0x000b781601007387 */ /* 0x000fe80000100a00 */
[----:B---3--:R0:W-:Y:S04]  /*153e0*/  STL.64 [R1+0xb70], R20 ;  /* 0x000b701401007387 */ /* 0x0081e80000100a00 */
[----:B0-----:R-:W3:Y:S04]  /*153f0*/  LDL.LU R20, [R1+0xa0] ;  /* 0x0000a00001147983 */ /* 0x001ee80000300800 */
[----:B------:R-:W3:Y:S01]  /*15400*/  LDL.LU R21, [R1+0xa4] ;  /* 0x0000a40001157983 */ /* 0x000ee20000300800 */
[----:B--2---:R-:W-:-:S03]  /*15410*/  IMAD.MOV.U32 R22, RZ, RZ, R26 ;  /* 0x000000ffff167224 */ /* 0x004fc600078e001a */
[----:B------:R-:W2:Y:S01]  /*15420*/  LDL.LU R26, [R1+0xbc0] ;  /* 0x000bc000011a7983 */ /* 0x000ea20000300800 */
[----:B------:R-:W-:-:S03]  /*15430*/  IMAD.MOV.U32 R23, RZ, RZ, R27 ;  /* 0x000000ffff177224 */ /* 0x000fc600078e001b */
[----:B------:R-:W2:Y:S04]  /*15440*/  LDL.LU R27, [R1+0xbbc] ;  /* 0x000bbc00011b7983 */ /* 0x000ea80000300800 */
[----:B------:R4:W-:Y:S02]  /*15450*/  STL.64 [R1+0xb90], R22 ;  /* 0x000b901601007387 */ /* 0x0009e40000100a00 */
[----:B----4-:R-:W-:Y:S02]  /*15460*/  IMAD.MOV.U32 R23, RZ, RZ, R2 ;  /* 0x000000ffff177224 */ /* 0x010fe400078e0002 */
[----:B---3--:R0:W-:Y:S04]  /*15470*/  STL.64 [R1+0xb88], R20 ;  /* 0x000b881401007387 */ /* 0x0081e80000100a00 */
[----:B0-----:R-:W3:Y:S04]  /*15480*/  LDL.LU R20, [R1+0xb0] ;  /* 0x0000b00001147983 */ /* 0x001ee80000300800 */
[----:B------:R-:W3:Y:S04]  /*15490*/  LDL.LU R21, [R1+0xb4] ;  /* 0x0000b40001157983 */ /* 0x000ee80000300800 */
[----:B------:R-:W3:Y:S04]  /*154a0*/  LDL.LU R22, [R1+0xb8] ;  /* 0x0000b80001167983 */ /* 0x000ee80000300800 */
[----:B------:R-:W4:Y:S01]  /*154b0*/  LDL.LU R2, [R1+0xbb8] ;  /* 0x000bb80001027983 */ /* 0x000f220000300800 */
[----:B--2---:R-:W-:-:S15]  /*154c0*/  HMMA.16816.F32 R4, R12, R26, R4 ;  /* 0x0000001a0c04723c */ /* 0x004fde0000001804 */
[----:B------:R-:W-:-:S04]  /*154d0*/  NOP ;  /* 0x0000000000007918 */ /* 0x000fc80000000000 */
[----:B------:R-:W-:Y:S04]  /*154e0*/  STL.64 [R1+0x610], R4 ;  /* 0x0006100401007387 */ /* 0x000fe80000100a00 */
[----:B------:R0:W-:Y:S04]  /*154f0*/  STL.64 [R1+0x618], R6 ;  /* 0x0006180601007387 */ /* 0x0001e80000100a00 */
[----:B0-----:R-:W2:Y:S04]  /*15500*/  LDL.LU.64 R6, [R1+0xbb0] ;  /* 0x000bb00001067983 */ /* 0x001ea80000300a00 */
[----:B------:R-:W3:Y:S01]  /*15510*/  LDL.LU.64 R4, [R1+0xba8] ;  /* 0x000ba80001047983 */ /* 0x000ee20000300a00 */
[----:B--2---:R-:W-:Y:S03]  /*15520*/  HMMA.16816.F32 R12, R12, R6, R16 ;  /* 0x000000060c0c723c */ /* 0x004fe60000001810 */
[----:B------:R-:W3:Y:S04]  /*15530*/  LDL.LU.64 R18, [R1+0xba0] ;  /* 0x000ba00001127983 */ /* 0x000ee80000300a00 */
[----:B------:R-:W3:-:S12]  /*15540*/  LDL.LU.64 R16, [R1+0xb98] ;  /* 0x000b980001107983 */ /* 0x000ed80000300a00 */
[----:B------:R-:W-:Y:S04]  /*15550*/  STL.64 [R1+0x600], R12 ;  /* 0x0006000c01007387 */ /* 0x000fe80000100a00 */
[----:B------:R-:W-:Y:S01]  /*15560*/  STL.64 [R1+0x608], R14 ;  /* 0x0006080e01007387 */ /* 0x000fe20000100a00 */
[----:B---3--:R-:W-:Y:S03]  /*15570*/  HMMA.16816.F32 R8, R16, R10, R20 ;  /* 0x0000000a1008723c */ /* 0x008fe60000001814 */
[----:B------:R-:W2:Y:S04]  /*15580*/  LDL.LU.64 R22, [R1+0xb90] ;  /* 0x000b900001167983 */ /* 0x000ea80000300a00 */
[----:B------:R-:W2:-:S12]  /*15590*/  LDL.LU.64 R20, [R1+0xb88] ;  /* 0x000b880001147983 */ /* 0x000e980000300a00 */
[----:B------:R-:W-:Y:S04]  /*155a0*/  STL.64 [R1+0x5f0], R8 ;  /* 0x0005f00801007387 */ /* 0x000fe80000100a00 */
[----:B------:R0:W-:Y:S04]  /*155b0*/  STL.64 [R1+0x5f8], R10 ;  /* 0x0005f80a01007387 */ /* 0x0001e80000100a00 */
[----:B0-----:R-:W2:Y:S02]  /*155c0*/  LDL.LU.64 R10, [R1+0xb80] ;  /* 0x000b8000010a7983 */ /* 0x001ea40000300a00 */
[----:B--2---:R-:W-:Y:S02]  /*155d0*/  HMMA.16816.F32 R8, R16, R10, R20 ;  /* 0x0000000a1008723c */ /* 0x004fe40000001814 */
[----:B------:R-:W2:Y:S04]  /*155e0*/  LDL.LU.64 R22, [R1+0xb78] ;  /* 0x000b780001167983 */ /* 0x000ea80000300a00 */
[----:B------:R-:W2:-:S13]  /*155f0*/  LDL.LU.64 R20, [R1+0xb70] ;  /* 0x000b700001147983 */ /* 0x000e9a0000300a00 */
[----:B------:R-:W-:Y:S04]  /*15600*/  STL.64 [R1+0x5e0], R8 ;  /* 0x0005e00801007387 */ /* 0x000fe80000100a00 */
[----:B------:R0:W-:Y:S04]  /*15610*/  STL.64 [R1+0x5e8], R10 ;  /* 0x0005e80a01007387 */ /* 0x0001e80000100a00 */
[----:B0-----:R-:W3:Y:S04]  /*15620*/  LDL.LU.64 R10, [R1+0xb68] ;  /* 0x000b6800010a7983 */ /* 0x001ee80000300a00 */
[----:B------:R-:W3:Y:S01]  /*15630*/  LDL.LU.64 R8, [R1+0xb60] ;  /* 0x000b600001087983 */ /* 0x000ee20000300a00 */
[----:B------:R-:W-:-:S02]  /*15640*/  IMAD.MOV.U32 R14, RZ, RZ, R5 ;  /* 0x000000ffff0e7224 */ /* 0x000fc400078e0005 */
[----:B------:R-:W-:-:S07]  /*15650*/  IMAD.MOV.U32 R15, RZ, RZ, R4 ;  /* 0x000000ffff0f7224 */ /* 0x000fce00078e0004 */
[----:B---3--:R-:W-:Y:S01]  /*15660*/  HMMA.16816.F32 R12, R16, R14, R8 ;  /* 0x0000000e100c723c */ /* 0x008fe20000001808 */
[----:B------:R-:W2:-:S15]  /*15670*/  LDL.LU.64 R10, [R1+0xb58] ;  /* 0x000b5800010a7983 */ /* 0x000e9e0000300a00 */
[----:B------:R-:W-:-:S03]  /*15680*/  NOP ;  /* 0x0000000000007918 */ /* 0x000fc60000000000 */
[----:B------:R0:W-:Y:S04]  /*15690*/  STL.64 [R1+0x5d0], R12 ;  /* 0x0005d00c01007387 */ /* 0x0001e80000100a00 */
[----:B------:R1:W-:Y:S04]  /*156a0*/  STL.64 [R1+0x5d8], R14 ;  /* 0x0005d80e01007387 */ /* 0x0003e80000100a00 */
[----:B0-----:R-:W3:Y:S04]  /*156b0*/  LDL.LU R12, [R1+0x2fc] ;  /* 0x0002fc00010c7983 */ /* 0x001ee80000300800 */
[----:B------:R-:W3:Y:S04]  /*156c0*/  LDL.LU R13, [R1+0x2f8] ;  /* 0x0002f800010d7983 */ /* 0x000ee80000300800 */
[----:B---3--:R0:W-:Y:S04]  /*156d0*/  STL.64 [R1+0xac8], R12 ;  /* 0x000ac80c01007387 */ /* 0x0081e80000100a00 */
[----:B-1----:R-:W3:Y:S04]  /*156e0*/  LDL.LU R14, [R1+0x2f4] ;  /* 0x0002f400010e7983 */ /* 0x002ee80000300800 */
[----:B------:R-:W3:Y:S04]  /*156f0*/  LDL.LU R15, [R1+0x2f0] ;  /* 0x0002f000010f7983 */ /* 0x000ee80000300800 */
[----:B---3--:R1:W-:Y:S04]  /*15700*/  STL.64 [R1+0xad0], R14 ;  /* 0x000ad00e01007387 */ /* 0x0083e80000100a00 */
[----:B------:R-:W3:Y:S04]  /*15710*/  LDL.LU R4, [R1+0x2ec] ;  /* 0x0002ec0001047983 */ /* 0x000ee80000300800 */
[----:B------:R-:W3:Y:S04]  /*15720*/  LDL.LU R5, [R1+0x2e8] ;  /* 0x0002e80001057983 */ /* 0x000ee80000300800 */
[----:B---3--:R-:W-:Y:S04]  /*15730*/  STL.64 [R1+0xad8], R4 ;  /* 0x000ad80401007387 */ /* 0x008fe80000100a00 */
[----:B------:R-:W3:Y:S04]  /*15740*/  LDL.LU R24, [R1+0x2e4] ;  /* 0x0002e40001187983 */ /* 0x000ee80000300800 */
[----:B------:R-:W3:Y:S01]  /*15750*/  LDL.LU R25, [R1+0x2e0] ;  /* 0x0002e00001197983 */ /* 0x000ee20000300800 */
[----:B0-----:R-:W-:-:S02]  /*15760*/  IMAD.MOV.U32 R12, RZ, RZ, R29 ;  /* 0x000000ffff0c7224 */ /* 0x001fc400078e001d */
[----:B-1----:R-:W-:Y:S01]  /*15770*/  IMAD.MOV.U32 R14, RZ, RZ, R3 ;  /* 0x000000ffff0e7224 */ /* 0x002fe200078e0003 */
[----:B---3--:R-:W-:Y:S04]  /*15780*/  STL.64 [R1+0xae0], R24 ;  /* 0x000ae01801007387 */ /* 0x008fe80000100a00 */
[----:B------:R-:W3:Y:S04]  /*15790*/  LDL.LU R29, [R1+0x2dc] ;  /* 0x0002dc00011d7983 */ /* 0x000ee80000300800 */
[----:B------:R-:W4:Y:S01]  /*157a0*/  LDL.LU R3, [R1+0x2d8] ;  /* 0x0002d80001037983 */ /* 0x000f220000300800 */
[----:B------:R-:W-:Y:S01]  /*157b0*/  IMAD.MOV.U32 R13, RZ, RZ, R28 ;  /* 0x000000ffff0d7224 */ /* 0x000fe200078e001c */
[----:B--2---:R-:W-:Y:S02]  /*157c0*/  HMMA.16816.F32 R8, R16, R10, R20 ;  /* 0x0000000a1008723c */ /* 0x004fe40000001814 */
[----:B----4-:R-:W-:Y:S04]  /*157d0*/  STL.64 [R1+0xae8], R2 ;  /* 0x000ae80201007387 */ /* 0x010fe80000100a00 */
[----:B------:R-:W3:Y:S01]  /*157e0*/  LDL.LU R28, [R1+0x2d4] ;  /* 0x0002d400011c7983 */ /* 0x000ee20000300800 */
[----:B------:R-:W-:-:S03]  /*157f0*/  IMAD.MOV.U32 R15, RZ, RZ, R0 ;  /* 0x000000ffff0f7224 */ /* 0x000fc600078e0000 */
[----:B---3--:R-:W-:Y:S04]  /*15800*/  STL.64 [R1+0xaf0], R28 ;  /* 0x000af01c01007387 */ /* 0x008fe80000100a00 */
[----:B------:R-:W2:Y:S04]  /*15810*/  LDL.LU R0, [R1+0x2d0] ;  /* 0x0002d00001007983 */ /* 0x000ea80000300800 */
[----:B------:R-:W3:Y:S04]  /*15820*/  LDL.LU.64 R22, [R1+0xb50] ;  /* 0x000b500001167983 */ /* 0x000ee80000300a00 */
[----:B------:R-:W-:Y:S04]  /*15830*/  STL.64 [R1+0x5c0], R8 ;  /* 0x0005c00801007387 */ /* 0x000fe80000100a00 */
[----:B------:R0:W-:Y:S04]  /*15840*/  STL.64 [R1+0x5c8], R10 ;  /* 0x0005c80a01007387 */ /* 0x0001e80000100a00 */
[----:B0-----:R-:W4:Y:S04]  /*15850*/  LDL.LU.64 R10, [R1+0xb48] ;  /* 0x000b4800010a7983 */ /* 0x001f280000300a00 */
[----:B------:R-:W3:Y:S01]  /*15860*/  LDL.LU R8, [R1+0x60] ;  /* 0x0000600001087983 */ /* 0x000ee20000300800 */
[----:B----4-:R-:W-:-:S15]  /*15870*/  HMMA.16816.F32 R12, R16, R10, R12 ;  /* 0x0000000a100c723c */ /* 0x010fde000000180c */
[----:B------:R-:W-:-:S04]  /*15880*/  NOP ;  /* 0x0000000000007918 */ /* 0x000fc80000000000 */
[----:B------:R-:W-:Y:S04]  /*15890*/  STL.64 [R1+0x5b0], R12 ;  /* 0x0005b00c01007387 */ /* 0x000fe80000100a00 */
[----:B------:R-:W-:Y:S04]  /*158a0*/  STL.64 [R1+0x5b8], R14 ;  /* 0x0005b80e01007387 */ /* 0x000fe80000100a00 */
[----:B------:R-:W3:Y:S04]  /*158b0*/  LDL.LU R9, [R1+0x64] ;  /* 0x0000640001097983 */ /* 0x000ee80000300800 */
[----:B------:R-:W3:Y:S04]  /*158c0*/  LDL.LU R10, [R1+0x68] ;  /* 0x00006800010a7983 */ /* 0x000ee80000300800 */
[----:B------:R-:W3:Y:S04]  /*158d0*/  LDL.LU R11, [R1+0x6c] ;  /* 0x00006c00010b7983 */ /* 0x000ee80000300800 */
[----:B------:R-:W4:Y:S04]  /*158e0*/  LDL.LU R28, [R1+0x36c] ;  /* 0x00036c00011c7983 */ /* 0x000f280000300800 */
[----:B------:R-:W4:Y:S04]  /*158f0*/  LDL.LU R29, [R1+0x368] ;  /* 0x00036800011d7983 */ /* 0x000f280000300800 */
[----:B----4-:R0:W-:Y:S04]  /*15900*/  STL.64 [R1+0xaf8], R28 ;  /* 0x000af81c01007387 */ /* 0x0101e80000100a00 */
[----:B0-----:R-:W4:Y:S04]  /*15910*/  LDL.LU R28, [R1+0x374] ;  /* 0x00037400011c7983 */ /* 0x001f280000300800 */
        /* <DEDUP_REMOVED lines=9> */
[----:B------:R-:W4:Y:S01]  /*159b0*/  LDL.LU R29, [R1+0x388] ;  /* 0x00038800011d7983 */ /* 0x000f220000300800 */
[C---:B---3--:R-:W-:Y:S03]  /*159c0*/  HMMA.16816.F32 R20, R16.reuse, R22, R8 ;  /* 0x000000161014723c */ /* 0x048fe60000001808 */
[----:B----4-:R0:W-:Y:S04]  /*159d0*/  STL.64 [R1+0xb18], R28 ;  /* 0x000b181c01007387 */ /* 0x0101e80000100a00 */
[----:B0-----:R-:W3:Y:S04]  /*159e0*/  LDL.LU R28, [R1+0x6d0] ;  /* 0x0006d000011c7983 */ /* 0x001ee80000300800 */
[----:B------:R-:W3:Y:S04]  /*159f0*/  LDL.LU R29, [R1+0x390] ;  /* 0x00039000011d7983 */ /* 0x000ee80000300800 */
[----:B---3--:R0:W-:Y:S04]  /*15a00*/  STL.64 [R1+0xb20], R28 ;  /* 0x000b201c01007387 */ /* 0x0081e80000100a00 */
[----:B0-----:R-:W3:Y:S04]  /*15a10*/  LDL.LU R28, [R1+0x6d4] ;  /* 0x0006d400011c7983 */ /* 0x001ee80000300800 */
[----:B------:R-:W3:Y:S04]  /*15a20*/  LDL.LU R29, [R1+0x398] ;  /* 0x00039800011d7983 */ /* 0x000ee80000300800 */
[----:B------:R-:W4:Y:S04]  /*15a30*/  LDL.LU R2, [R1+0x364] ;  /* 0x0003640001027983 */ /* 0x000f280000300800 */
[----:B------:R-:W4:Y:S04]  /*15a40*/  LDL.LU R3, [R1+0x360] ;  /* 0x0003600001037983 */ /* 0x000f280000300800 */
        /* <DEDUP_REMOVED lines=8> */
[----:B------:R-:W2:Y:S04]  /*15ad0*/  LDL.LU.64 R10, [R1+0xb40] ;  /* 0x000b4000010a7983 */ /* 0x000ea80000300a00 */
[----:B------:R-:W2:Y:S04]  /*15ae0*/  LDL.LU.64 R8, [R1+0xb38] ;  /* 0x000b380001087983 */ /* 0x000ea80000300a00 */
[----:B------:R-:W-:Y:S04]  /*15af0*/  STL.64 [R1+0x5a0], R20 ;  /* 0x0005a01401007387 */ /* 0x000fe80000100a00 */
[----:B------:R0:W-:Y:S04]  /*15b00*/  STL.64 [R1+0x5a8], R22 ;  /* 0x0005a81601007387 */ /* 0x0001e80000100a00 */
[----:B0-----:R-:W3:Y:S04]  /*15b10*/  LDL.LU.64 R22, [R1+0xb30] ;  /* 0x000b300001167983 */ /* 0x001ee80000300a00 */
[----:B------:R-:W3:Y:S01]  /*15b20*/  LDL.LU.64 R20, [R1+0xb28] ;  /* 0x000b280001147983 */ /* 0x000ee20000300a00 */
[C---:B--2---:R-:W-:Y:S08]  /*15b30*/  HMMA.16816.F32 R8, R16.reuse, R6, R8 ;  /* 0x000000061008723c */ /* 0x044ff00000001808 */
[----:B---3--:R-:W-:Y:S01]  /*15b40*/  HMMA.16816.F32 R20, R16, R26, R20 ;  /* 0x0000001a1014723c */ /* 0x008fe20000001814 */
[----:B------:R-:W2:Y:S04]  /*15b50*/  LDL.LU R26, [R1+0x314] ;  /* 0x00031400011a7983 */ /* 0x000ea80000300800 */
[----:B------:R-:W3:Y:S01]  /*15b60*/  LDL.LU R27, [R1+0x310] ;  /* 0x00031000011b7983 */ /* 0x000ee20000300800 */
[----:B------:R-:W-:-:S04]  /*15b70*/  LOP3.LUT R29, R29, R28, RZ, 0x3c, !PT ;  /* 0x0000001c1d1d7212 */ /* 0x000fc800078e3cff */
[----:B------:R-:W-:-:S09]  /*15b80*/  LOP3.LUT R28, R29, R28, RZ, 0x3c, !PT ;  /* 0x0000001c1d1c7212 */ /* 0x000fd200078e3cff */
[----:B------:R0:W-:Y:S04]  /*15b90*/  STL.64 [R1+0x590], R20 ;  /* 0x0005901401007387 */ /* 0x0001e80000100a00 */
[----:B------:R1:W-:Y:S04]  /*15ba0*/  STL.64 [R1+0x598], R22 ;  /* 0x0005981601007387 */ /* 0x0003e80000100a00 */
[----:B0-----:R-:W2:Y:S04]  /*15bb0*/  LDL.LU R20, [R1+0x30c] ;  /* 0x00030c0001147983 */ /* 0x001ea80000300800 */
[----:B------:R-:W2:Y:S04]  /*15bc0*/  LDL.LU R21, [R1+0x308] ;  /* 0x0003080001157983 */ /* 0x000ea80000300800 */
[----:B-1----:R-:W2:Y:S04]  /*15bd0*/  LDL.LU R22, [R1+0x304] ;  /* 0x0003040001167983 */ /* 0x002ea80000300800 */
[----:B------:R-:W2:Y:S04]  /*15be0*/  LDL.LU R23, [R1+0x300] ;  /* 0x0003000001177983 */ /* 0x000ea80000300800 */
[----:B------:R-:W2:Y:S04]  /*15bf0*/  LDL.LU R16, [R1+0x33c] ;  /* 0x00033c0001107983 */ /* 0x000ea80000300800 */
[----:B------:R-:W2:Y:S04]  /*15c00*/  LDL.LU R17, [R1+0x338] ;  /* 0x0003380001117983 */ /* 0x000ea80000300800 */
[----:B------:R0:W-:Y:S04]  /*15c10*/  STL.64 [R1+0x580], R8 ;  /* 0x0005800801007387 */ /* 0x0001e80000100a00 */
[----:B------:R1:W-:Y:S04]  /*15c20*/  STL.64 [R1+0x588], R10 ;  /* 0x0005880a01007387 */ /* 0x0003e80000100a00 */
[----:B------:R-:W2:Y:S04]  /*15c30*/  LDL.LU R18, [R1+0x334] ;  /* 0x0003340001127983 */ /* 0x000ea80000300800 */
[----:B------:R-:W2:Y:S04]  /*15c40*/  LDL.LU R19, [R1+0x330] ;  /* 0x0003300001137983 */ /* 0x000ea80000300800 */
[----:B------:R-:W2:Y:S04]  /*15c50*/  LDL.LU R6, [R1+0x32c] ;  /* 0x00032c0001067983 */ /* 0x000ea80000300800 */
[----:B------:R-:W2:Y:S01]  /*15c60*/  LDL.LU R7, [R1+0x328] ;  /* 0x0003280001077983 */ /* 0x000ea20000300800 */
[----:B------:R-:W-:-:S03]  /*15c70*/  LOP3.LUT R29, R29, R28, RZ, 0x3c, !PT ;  /* 0x0000001c1d1d7212 */ /* 0x000fc600078e3cff */
[----:B0-----:R-:W2:Y:S04]  /*15c80*/  LDL.LU R8, [R1+0x324] ;  /* 0x0003240001087983 */ /* 0x001ea80000300800 */
[----:B------:R-:W2:Y:S04]  /*15c90*/  LDL.LU R9, [R1+0x320] ;  /* 0x0003200001097983 */ /* 0x000ea80000300800 */
[----:B-1----:R-:W2:Y:S04]  /*15ca0*/  LDL.LU R10, [R1+0x31c] ;  /* 0x00031c00010a7983 */ /* 0x002ea80000300800 */
[----:B------:R-:W2:Y:S04]  /*15cb0*/  LDL.LU R11, [R1+0x318] ;  /* 0x00031800010b7983 */ /* 0x000ea80000300800 */
[----:B------:R0:W-:Y:S04]  /*15cc0*/  STL.64 [R1+0x128], R28 ;  /* 0x0001281c01007387 */ /* 0x0001e80000100a00 */
[----:B0-----:R-:W2:Y:S02]  /*15cd0*/  LDL.LU.64 R28, [R1+0xb20] ;  /* 0x000b2000011c7983 */ /* 0x001ea40000300a00 */
[----:B--2---:R-:W-:-:S04]  /*15ce0*/  LOP3.LUT R29, R29, R28, RZ, 0x3c, !PT ;  /* 0x0000001c1d1d7212 */ /* 0x004fc800078e3cff */
[----:B------:R-:W-:-:S04]  /*15cf0*/  LOP3.LUT R28, R29, R28, RZ, 0x3c, !PT ;  /* 0x0000001c1d1c7212 */ /* 0x000fc800078e3cff */
[----:B------:R-:W-:-:S05]  /*15d00*/  LOP3.LUT R29, R29, R28, RZ, 0x3c, !PT ;  /* 0x0000001c1d1d7212 */ /* 0x000fca00078e3cff */
        /* <DEDUP_REMOVED lines=21> */
[----:B0-----:R-:W2:Y:S01]  /*15e60*/  LDL.LU.64 R28, [R1+0xaf8] ;  /* 0x000af800011c7983 */ /* 0x001ea20000300a00 */
[----:B----4-:R-:W-:Y:S02]  /*15e70*/  LOP3.LUT R3, R3, R2, RZ, 0x3c, !PT ;  /* 0x0000000203037212 */ /* 0x010fe400078e3cff */
[----:B------:R-:W-:Y:S02]  /*15e80*/  LOP3.LUT R25, R25, R24, RZ, 0x3c, !PT ;  /* 0x0000001819197212 */ /* 0x000fe400078e3cff */
[----:B------:R-:W-:Y:S02]  /*15e90*/  LOP3.LUT R5, R5, R4, RZ, 0x3c, !PT ;  /* 0x0000000405057212 */ /* 0x000fe400078e3cff */
[----:B------:R-:W-:-:S02]  /*15ea0*/  LOP3.LUT R2, R3, R2, RZ, 0x3c, !PT ;  /* 0x0000000203027212 */ /* 0x000fc400078e3cff */
[----:B------:R-:W-:Y:S02]  /*15eb0*/  LOP3.LUT R24, R25, R24, RZ, 0x3c, !PT ;  /* 0x0000001819187212 */ /* 0x000fe400078e3cff */
[----:B------:R-:W-:Y:S02]  /*15ec0*/  LOP3.LUT R15, R15, R14, RZ, 0x3c, !PT ;  /* 0x0000000e0f0f7212 */ /* 0x000fe400078e3cff */
[----:B------:R-:W-:Y:S02]  /*15ed0*/  LOP3.LUT R4, R5, R4, RZ, 0x3c, !PT ;  /* 0x0000000405047212 */ /* 0x000fe400078e3cff */
        /* <DEDUP_REMOVED lines=8> */
[----:B--2---:R-:W-:-:S04]  /*15f60*/  LOP3.LUT R29, R29, R28, RZ, 0x3c, !PT ;  /* 0x0000001c1d1d7212 */ /* 0x004fc800078e3cff */
[----:B------:R-:W-:-:S04]  /*15f70*/  LOP3.LUT R28, R29, R28, RZ, 0x3c, !PT ;  /* 0x0000001c1d1c7212 */ /* 0x000fc800078e3cff */
[----:B------:R-:W-:-:S05]  /*15f80*/  LOP3.LUT R29, R29, R28, RZ, 0x3c, !PT ;  /* 0x0000001c1d1d7212 */ /* 0x000fca00078e3cff */
[----:B------:R0:W-:Y:S04]  /*15f90*/  STL.64 [R1+0xf8], R28 ;  /* 0x0000f81c01007387 */ /* 0x0001e80000100a00 */
[----:B0-----:R-:W2:Y:S04]  /*15fa0*/  LDL.LU.64 R28, [R1+0xaf0] ;  /* 0x000af000011c7983 */ /* 0x001ea80000300a00 */
[----:B------:R0:W-:Y:S04]  /*15fb0*/  STL.64 [R1+0xf0], R2 ;  /* 0x0000f00201007387 */ /* 0x0001e80000100a00 */
[----:B0-----:R-:W4:Y:S04]  /*15fc0*/  LDL.LU.64 R2, [R1+0xae8] ;  /* 0x000ae80001027983 */ /* 0x001f280000300a00 */
[----:B------:R0:W-:Y:S04]  /*15fd0*/  STL.64 [R1+0xe8], R24 ;  /* 0x0000e81801007387 */ /* 0x0001e80000100a00 */
[----:B0-----:R-:W2:Y:S04]  /*15fe0*/  LDL.LU.64 R24, [R1+0xae0] ;  /* 0x000ae00001187983 */ /* 0x001ea80000300a00 */
[----:B------:R0:W-:Y:S04]  /*15ff0*/  STL.64 [R1+0xe0], R4 ;  /* 0x0000e00401007387 */ /* 0x0001e80000100a00 */
[----:B0-----:R-:W2:Y:S04]  /*16000*/  LDL.LU.64 R4, [R1+0xad8] ;  /* 0x000ad80001047983 */ /* 0x001ea80000300a00 */
[----:B------:R0:W-:Y:S04]  /*16010*/  STL.64 [R1+0xd8], R14 ;  /* 0x0000d80e01007387 */ /* 0x0001e80000100a00 */
[----:B0-----:R-:W4:Y:S04]  /*16020*/  LDL.LU.64 R14, [R1+0xad0] ;  /* 0x000ad000010e7983 */ /* 0x001f280000300a00 */
[----:B------:R0:W-:Y:S04]  /*16030*/  STL.64 [R1+0xd0], R12 ;  /* 0x0000d00c01007387 */ /* 0x0001e80000100a00 */
[----:B0-----:R-:W4:Y:S01]  /*16040*/  LDL.LU.64 R12, [R1+0xac8] ;  /* 0x000ac800010c7983 */ /* 0x001f220000300a00 */
[----:B------:R-:W-:-:S02]  /*16050*/  LOP3.LUT R17, R17, R16, RZ, 0x3c, !PT ;  /* 0x0000001011117212 */ /* 0x000fc400078e3cff */
[----:B------:R-:W-:Y:S02]  /*16060*/  LOP3.LUT R19, R19, R18, RZ, 0x3c, !PT ;  /* 0x0000001213137212 */ /* 0x000fe400078e3cff */
[----:B------:R-:W-:Y:S02]  /*16070*/  LOP3.LUT R16, R17, R16, RZ, 0x3c, !PT ;  /* 0x0000001011107212 */ /* 0x000fe400078e3cff */
[----:B------:R-:W-:Y:S02]  /*16080*/  LOP3.LUT R18, R19, R18, RZ, 0x3c, !PT ;  /* 0x0000001213127212 */ /* 0x000fe400078e3cff */
[----:B------:R-:W-:Y:S02]  /*16090*/  LOP3.LUT R11, R11, R10, RZ, 0x3c, !PT ;  /* 0x0000000a0b0b7212 */ /* 0x000fe400078e3cff */
[----:B------:R-:W-:Y:S02]  /*160a0*/  LOP3.LUT R17, R17, R16, RZ, 0x3c, !PT ;  /* 0x0000001011117212 */ /* 0x000fe400078e3cff */
[----:B------:R-:W-:-:S02]  /*160b0*/  LOP3.LUT R19, R19, R18, RZ, 0x3c, !PT ;  /* 0x0000001213137212 */ /* 0x000fc400078e3cff */
[C---:B------:R-:W-:Y:S01]  /*160c0*/  LOP3.LUT R10, R11.reuse, R10, RZ, 0x3c, !PT ;  /* 0x0000000a0b0a7212 */ /* 0x040fe200078e3cff */
[----:B------:R0:W-:Y:S04]  /*160d0*/  STL.64 [R1+0xc8], R16 ;  /* 0x0000c81001007387 */ /* 0x0001e80000100a00 */
[----:B------:R-:W-:Y:S01]  /*160e0*/  STL.64 [R1+0xc0], R18 ;  /* 0x0000c01201007387 */ /* 0x000fe20000100a00 */
[----:B------:R-:W-:Y:S01]  /*160f0*/  LOP3.LUT R11, R11, R10, RZ, 0x3c, !PT ;  /* 0x0000000a0b0b7212 */ /* 0x000fe200078e3cff */
[----:B0-----:R-:W-:Y:S02]  /*16100*/  IMAD.MOV.U32 R16, RZ, RZ, R7 ;  /* 0x000000ffff107224 */ /* 0x001fe400078e0007 */
[----:B------:R-:W-:Y:S02]  /*16110*/  IMAD.MOV.U32 R17, RZ, RZ, R6 ;  /* 0x000000ffff117224 */ /* 0x000fe400078e0006 */
[----:B------:R-:W-:-:S02]  /*16120*/  IMAD.MOV.U32 R6, RZ, RZ, R9 ;  /* 0x000000ffff067224 */ /* 0x000fc400078e0009 */
[----:B------:R-:W-:Y:S02]  /*16130*/  IMAD.MOV.U32 R7, RZ, RZ, R8 ;  /* 0x000000ffff077224 */ /* 0x000fe400078e0008 */
[----:B---3--:R-:W-:Y:S02]  /*16140*/  IMAD.MOV.U32 R8, RZ, RZ, R27 ;  /* 0x000000ffff087224 */ /* 0x008fe400078e001b */
[----:B------:R-:W-:Y:S01]  /*16150*/  IMAD.MOV.U32 R9, RZ, RZ, R26 ;  /* 0x000000ffff097224 */ /* 0x000fe200078e001a */
[----:B------:R-:W-:Y:S04]  /*16160*/  STL.64 [R1+0xb8], R16 ;  /* 0x0000b81001007387 */ /* 0x000fe80000100a00 */
[----:B------:R0:W-:Y:S04]  /*16170*/  STL.64 [R1+0xb0], R6 ;  /* 0x0000b00601007387 */ /* 0x0001e80000100a00 */
[----:B------:R1:W-:Y:S04]  /*16180*/  STL.64 [R1+0xa8], R10 ;  /* 0x0000a80a01007387 */ /* 0x0003e80000100a00 */
[----:B------:R-:W-:Y:S01]  /*16190*/  STL.64 [R1+0xa0], R8 ;  /* 0x0000a00801007387 */ /* 0x000fe20000100a00 */
[----:B0-----:R-:W-:-:S02]  /*161a0*/  IMAD.MOV.U32 R6, RZ, RZ, R21 ;  /* 0x000000ffff067224 */ /* 0x001fc400078e0015 */
[----:B------:R-:W-:Y:S02]  /*161b0*/  IMAD.MOV.U32 R7, RZ, RZ, R20 ;  /* 0x000000ffff077224 */ /* 0x000fe400078e0014 */
[----:B-1----:R-:W-:Y:S02]  /*161c0*/  IMAD.MOV.U32 R10, RZ, RZ, R23 ;  /* 0x000000ffff0a7224 */ /* 0x002fe400078e0017 */
[----:B------:R-:W-:Y:S01]  /*161d0*/  IMAD.MOV.U32 R11, RZ, RZ, R22 ;  /* 0x000000ffff0b7224 */ /* 0x000fe200078e0016 */
[----:B------:R4:W-:Y:S04]  /*161e0*/  STL.64 [R1+0x98], R6 ;  /* 0x0000980601007387 */ /* 0x0009e80000100a00 */
[----:B------:R-:W-:Y:S01]  /*161f0*/  STL.64 [R1+0x90], R10 ;  /* 0x0000900a01007387 */ /* 0x000fe20000100a00 */
[----:B--2---:R-:W-:-:S04]  /*16200*/  LOP3.LUT R5, R5, R4, RZ, 0x3c, !PT ;  /* 0x0000000405057212 */ /* 0x004fc800078e3cff */
[----:B------:R-:W-:-:S04]  /*16210*/  LOP3.LUT R4, R5, R4, RZ, 0x3c, !PT ;  /* 0x0000000405047212 */ /* 0x000fc800078e3cff */
[----:B------:R-:W-:Y:S02]  /*16220*/  LOP3.LUT R5, R5, R4, RZ, 0x3c, !PT ;  /* 0x0000000405057212 */ /* 0x000fe400078e3cff */
[----:B----4-:R-:W-:Y:S01]  /*16230*/  MOV R6, R15 ;  /* 0x0000000f00067202 */ /* 0x010fe20000000f00 */
[----:B------:R-:W-:Y:S02]  /*16240*/  IMAD.MOV.U32 R7, RZ, RZ, R14 ;  /* 0x000000ffff077224 */ /* 0x000fe400078e000e */
[----:B------:R-:W-:Y:S02]  /*16250*/  IMAD.MOV.U32 R8, RZ, RZ, R13 ;  /* 0x000000ffff087224 */ /* 0x000fe400078e000d */
[----:B------:R-:W-:-:S05]  /*16260*/  IMAD.MOV.U32 R9, RZ, RZ, R12 ;  /* 0x000000ffff097224 */ /* 0x000fca00078e000c */
[----:B------:R0:W-:Y:S04]  /*16270*/  STL.64 [R1+0x88], R8 ;  /* 0x0000880801007387 */ /* 0x0001e80000100a00 */
[----:B------:R1:W-:Y:S04]  /*16280*/  STL.64 [R1+0x80], R6 ;  /* 0x0000800601007387 */ /* 0x0003e80000100a00 */
[----:B------:R2:W-:Y:S01]  /*16290*/  STL.64 [R1+0x78], R4 ;  /* 0x0000780401007387 */ /* 0x0005e20000100a00 */
[----:B0-----:R-:W-:Y:S02]  /*162a0*/  IMAD.MOV.U32 R8, RZ, RZ, R25 ;  /* 0x000000ffff087224 */ /* 0x001fe400078e0019 */
[----:B------:R-:W-:-:S02]  /*162b0*/  IMAD.MOV.U32 R9, RZ, RZ, R24 ;  /* 0x000000ffff097224 */ /* 0x000fc400078e0018 */
[----:B-1----:R-:W-:Y:S02]  /*162c0*/  IMAD.MOV.U32 R6, RZ, RZ, R3 ;  /* 0x000000ffff067224 */ /* 0x002fe400078e0003 */
[----:B------:R-:W-:Y:S01]  /*162d0*/  IMAD.MOV.U32 R7, RZ, RZ, R29 ;  /* 0x000000ffff077224 */ /* 0x000fe200078e001d */
[----:B------:R-:W-:Y:S04]  /*162e0*/  STL.64 [R1+0x70], R8 ;  /* 0x0000700801007387 */ /* 0x000fe80000100a00 */
[----:B------:R-:W3:Y:S04]  /*162f0*/  LDL.LU R16, [R1+0x284] ;  /* 0x0002840001107983 */ /* 0x000ee80000300800 */
[----:B------:R-:W-:Y:S04]  /*16300*/  STL.64 [R1+0x68], R6 ;  /* 0x0000680601007387 */ /* 0x000fe80000100a00 */
[----:B------:R-:W3:Y:S01]  /*16310*/  LDL.LU R17, [R1+0x280] ;  /* 0x0002800001117983 */ /* 0x000ee20000300800 */
[----:B--2---:R-:W-:-:S02]  /*16320*/  IMAD.MOV.U32 R4, RZ, RZ, R0 ;  /* 0x000000ffff047224 */ /* 0x004fc400078e0000 */
[----:B------:R-:W-:-:S05]  /*16330*/  IMAD.MOV.U32 R5, RZ, RZ, R28 ;  /* 0x000000ffff057224 */ /* 0x000fca00078e001c */
[----:B------:R-:W-:Y:S04]  /*16340*/  STL.64 [R1+0x60], R4 ;  /* 0x0000600401007387 */ /* 0x000fe80000100a00 */
[----:B---3--:R0:W-:Y:S04]  /*16350*/  STL.64 [R1+0xa88], R16 ;  /* 0x000a881001007387 */ /* 0x0081e80000100a00 */
[----:B0-----:R-:W2:Y:S04]  /*16360*/  LDL.LU R16, [R1+0x28c] ;  /* 0x00028c0001107983 */ /* 0x001ea80000300800 */
[----:B------:R-:W2:Y:S04]  /*16370*/  LDL.LU R17, [R1+0x288] ;  /* 0x0002880001117983 */ /* 0x000ea80000300800 */
[----:B--2---:R0:W-:Y:S04]  /*16380*/  STL.64 [R1+0xa90], R16 ;  /* 0x000a901001007387 */ /* 0x0041e80000100a00 */
        /* <DEDUP_REMOVED lines=20> */
[----:B------:R-:W3:Y:S04]  /*164d0*/  LDL.LU R18, [R1+0x27c] ;  /* 0x00027c0001127983 */ /* 0x000ee80000300800 */
        /* <DEDUP_REMOVED lines=65> */
[----:B---3--:R-:W-:-:S04]  /*168f0*/  LOP3.LUT R19, R19, R18, RZ, 0x3c, !PT ;  /* 0x0000001213137212 */ /* 0x008fc800078e3cff */
        /* <DEDUP_REMOVED lines=15> */
[----:B------:R1:W-:Y:S01]  /*169f0*/  STL.64 [R1+0x10], R18 ;  /* 0x0000101201007387 */ /* 0x0003e20000100a00 */
[----:B0-----:R-:W-:Y:S02]  /*16a00*/  IMAD.MOV.U32 R16, RZ, RZ, R7 ;  /* 0x000000ffff107224 */ /* 0x001fe400078e0007 */
[----:B----4-:R-:W-:Y:S02]  /*16a10*/  IMAD.MOV.U32 R17, RZ, RZ, R6 ;  /* 0x000000ffff117224 */ /* 0x010fe400078e0006 */
[----:B------:R-:W-:Y:S02]  /*16a20*/  IMAD.MOV.U32 R6, RZ, RZ, R9 ;  /* 0x000000ffff067224 */ /* 0x000fe400078e0009 */
[----:B------:R-:W-:Y:S01]  /*16a30*/  IMAD.MOV.U32 R7, RZ, RZ, R8 ;  /* 0x000000ffff077224 */ /* 0x000fe200078e0008 */
[----:B------:R-:W-:Y:S04]  /*16a40*/  STL.64 [R1+0x8], R16 ;  /* 0x0000081001007387 */ /* 0x000fe80000100a00 */
[----:B------:R-:W-:Y:S04]  /*16a50*/  STL.64 [R1+0x838], R28 ;  /* 0x0008381c01007387 */ /* 0x000fe80000100a00 */
[----:B------:R0:W-:Y:S01]  /*16a60*/  STL.64 [R1], R6 ;  /* 0x0000000601007387 */ /* 0x0001e20000100a00 */
[----:B------:R-:W-:-:S02]  /*16a70*/  IMAD.MOV.U32 R8, RZ, RZ, R27 ;  /* 0x000000ffff087224 */ /* 0x000fc400078e001b */
[----:B------:R-:W-:Y:S01]  /*16a80*/  IMAD.MOV.U32 R9, RZ, RZ, R26 ;  /* 0x000000ffff097224 */ /* 0x000fe200078e001a */
[----:B------:R-:W-:Y:S01]  /*16a90*/  STL.64 [R1+0x840], R4 ;  /* 0x0008400401007387 */ /* 0x000fe20000100a00 */
[----:B-1----:R-:W-:Y:S02]  /*16aa0*/  IMAD.MOV.U32 R18, RZ, RZ, R25 ;  /* 0x000000ffff127224 */ /* 0x002fe400078e0019 */
[----:B------:R-:W-:Y:S02]  /*16ab0*/  IMAD.MOV.U32 R19, RZ, RZ, R24 ;  /* 0x000000ffff137224 */ /* 0x000fe400078e0018 */
[----:B0-----:R-:W-:Y:S02]  /*16ac0*/  IMAD.MOV.U32 R6, RZ, RZ, R11 ;  /* 0x000000ffff067224 */ /* 0x001fe400078e000b */
[----:B------:R-:W-:Y:S02]  /*16ad0*/  IMAD.MOV.U32 R7, RZ, RZ, R10 ;  /* 0x000000ffff077224 */ /* 0x000fe400078e000a */
[----:B------:R-:W-:-:S02]  /*16ae0*/  IMAD.MOV.U32 R10, RZ, RZ, R21 ;  /* 0x000000ffff0a7224 */ /* 0x000fc400078e0015 */
[----:B------:R-:W-:Y:S02]  /*16af0*/  IMAD.MOV.U32 R11, RZ, RZ, R20 ;  /* 0x000000ffff0b7224 */ /* 0x000fe400078e0014 */
[----:B------:R-:W-:Y:S02]  /*16b00*/  IMAD.MOV.U32 R16, RZ, RZ, R23 ;  /* 0x000000ffff107224 */ /* 0x000fe400078e0017 */
[----:B------:R-:W-:Y:S01]  /*16b10*/  IMAD.MOV.U32 R17, RZ, RZ, R22 ;  /* 0x000000ffff117224 */ /* 0x000fe200078e0016 */
[----:B------:R-:W-:Y:S04]  /*16b20*/  STL.64 [R1+0x848], R6 ;  /* 0x0008480601007387 */ /* 0x000fe80000100a00 */
[----:B------:R-:W-:Y:S04]  /*16b30*/  STL.64 [R1+0x850], R8 ;  /* 0x0008500801007387 */ /* 0x000fe80000100a00 */
[----:B------:R-:W-:Y:S04]  /*16b40*/  STL.64 [R1+0x858], R10 ;  /* 0x0008580a01007387 */ /* 0x000fe80000100a00 */
[----:B------:R-:W-:Y:S04]  /*16b50*/  STL.64 [R1+0x860], R12 ;  /* 0x0008600c01007387 */ /* 0x000fe80000100a00 */
[----:B------:R-:W-:Y:S04]  /*16b60*/  STL.64 [R1+0x868], R14 ;  /* 0x0008680e01007387 */ /* 0x000fe80000100a00 */
[----:B------:R-:W-:Y:S04]  /*16b70*/  STL.64 [R1+0x870], R16 ;  /* 0x0008701001007387 */ /* 0x000fe80000100a00 */
[----:B------:R0:W-:Y:S04]  /*16b80*/  STL.64 [R1+0x878], R18 ;  /* 0x0008781201007387 */ /* 0x0001e80000100a00 */
[----:B------:R-:W2:Y:S04]  /*16b90*/  LDL.LU R22, [R1+0x210] ;  /* 0x0002100001167983 */ /* 0x000ea80000300800 */
[----:B------:R-:W2:Y:S04]  /*16ba0*/  LDL.LU R23, [R1+0x3c0] ;  /* 0x0003c00001177983 */ /* 0x000ea80000300800 */
[----:B------:R-:W3:Y:S04]  /*16bb0*/  LDL.LU R24, [R1+0x208] ;  /* 0x0002080001187983 */ /* 0x000ee80000300800 */
[----:B------:R-:W3:Y:S04]  /*16bc0*/  LDL.LU R25, [R1+0x3c4] ;  /* 0x0003c40001197983 */ /* 0x000ee80000300800 */
[----:B------:R-:W4:Y:S04]  /*16bd0*/  LDL.LU R26, [R1+0x200] ;  /* 0x00020000011a7983 */ /* 0x000f280000300800 */
[----:B------:R-:W4:Y:S04]  /*16be0*/  LDL.LU R27, [R1+0x3c8] ;  /* 0x0003c800011b7983 */ /* 0x000f280000300800 */
        /* <DEDUP_REMOVED lines=31> */
[----:B------:R-:W2:Y:S01]  /*16de0*/  LDL.LU R19, [R1+0x3d0] ;  /* 0x0003d00001137983 */ /* 0x000ea20000300800 */
[----:B------:R-:W-:-:S02]  /*16df0*/  LOP3.LUT R23, R23, R22, RZ, 0x3c, !PT ;  /* 0x0000001617177212 */ /* 0x000fc400078e3cff */
[----:B---3--:R-:W-:Y:S01]  /*16e00*/  LOP3.LUT R25, R25, R24, RZ, 0x3c, !PT ;  /* 0x0000001819197212 */ /* 0x008fe200078e3cff */
[----:B--2---:R0:W-:Y:S04]  /*16e10*/  STL.64 [R1+0xa80], R18 ;  /* 0x000a801201007387 */ /* 0x0041e80000100a00 */
[----:B0-----:R-:W2:Y:S04]  /*16e20*/  LDL.LU R18, [R1+0x1f8] ;  /* 0x0001f80001127983 */ /* 0x001ea80000300800 */
[----:B------:R-:W2:Y:S04]  /*16e30*/  LDL.LU R19, [R1+0x3cc] ;  /* 0x0003cc0001137983 */ /* 0x000ea80000300800 */
        /* <DEDUP_REMOVED lines=13> */
[----:B------:R-:W-:Y:S01]  /*16f10*/  LOP3.LUT R22, R23, R22, RZ, 0x3c, !PT ;  /* 0x0000001617167212 */ /* 0x000fe200078e3cff */
[----:B------:R-:W-:-:S02]  /*16f20*/  IMAD.MOV.U32 R20, RZ, RZ, R0 ;  /* 0x000000ffff147224 */ /* 0x000fc400078e0000 */
[----:B------:R-:W-:Y:S01]  /*16f30*/  IMAD.MOV.U32 R21, RZ, RZ, R3 ;  /* 0x000000ffff157224 */ /* 0x000fe200078e0003 */
[----:B------:R-:W3:Y:S04]  /*16f40*/  LDL.LU R5, [R1+0x474] ;  /* 0x0004740001057983 */ /* 0x000ee80000300800 */
[----:B------:R-:W3:Y:S01]  /*16f50*/  LDL.LU R28, [R1+0x3f0] ;  /* 0x0003f000011c7983 */ /* 0x000ee20000300800 */
[----:B----4-:R-:W-:-:S03]  /*16f60*/  LOP3.LUT R27, R27, R26, RZ, 0x3c, !PT ;  /* 0x0000001a1b1b7212 */ /* 0x010fc600078e3cff */
[----:B------:R-:W4:Y:S01]  /*16f70*/  LDL.LU R29, [R1+0x47c] ;  /* 0x00047c00011d7983 */ /* 0x000f220000300800 */
[----:B------:R-:W-:-:S03]  /*16f80*/  LOP3.LUT R24, R25, R24, RZ, 0x3c, !PT ;  /* 0x0000001819187212 */ /* 0x000fc600078e3cff */
[----:B------:R-:W3:Y:S01]  /*16f90*/  LDL.LU R3, [R1+0x3f8] ;  /* 0x0003f80001037983 */ /* 0x000ee20000300800 */
[----:B------:R-:W-:-:S03]  /*16fa0*/  LOP3.LUT R23, R23, R22, RZ, 0x3c, !PT ;  /* 0x0000001617177212 */ /* 0x000fc600078e3cff */
[----:B------:R-:W3:Y:S04]  /*16fb0*/  LDL.LU R0, [R1+0x484] ;  /* 0x0004840001007983 */ /* 0x000ee80000300800 */
[----:B------:R0:W-:Y:S01]  /*16fc0*/  STL.64 [R1+0x880], R20 ;  /* 0x0008801401007387 */ /* 0x0001e20000100a00 */
[----:B------:R-:W-:Y:S02]  /*16fd0*/  LOP3.LUT R26, R27, R26, RZ, 0x3c, !PT ;  /* 0x0000001a1b1a7212 */ /* 0x000fe400078e3cff */
[----:B------:R-:W-:Y:S02]  /*16fe0*/  LOP3.LUT R25, R25, R24, RZ, 0x3c, !PT ;  /* 0x0000001819197212 */ /* 0x000fe400078e3cff */
[----:B------:R-:W-:Y:S01]  /*16ff0*/  LOP3.LUT R27, R27, R26, RZ, 0x3c, !PT ;  /* 0x0000001a1b1b7212 */ /* 0x000fe200078e3cff */
[----:B0-----:R-:W3:Y:S04]  /*17000*/  LDL.LU R20, [R1+0x244] ;  /* 0x0002440001147983 */ /* 0x001ee80000300800 */
[----:B------:R-:W3:Y:S04]  /*17010*/  LDL.LU R21, [R1+0x434] ;  /* 0x0004340001157983 */ /* 0x000ee80000300800 */
[----:B------:R0:W-:Y:S04]  /*17020*/  STL.64 [R1+0x888], R22 ;  /* 0x0008881601007387 */ /* 0x0001e80000100a00 */
[----:B0-----:R-:W3:Y:S04]  /*17030*/  LDL.LU R22, [R1+0x23c] ;  /* 0x00023c0001167983 */ /* 0x001ee80000300800 */
[----:B------:R-:W3:Y:S04]  /*17040*/  LDL.LU R23, [R1+0x42c] ;  /* 0x00042c0001177983 */ /* 0x000ee80000300800 */
[----:B------:R0:W-:Y:S04]  /*17050*/  STL.64 [R1+0x890], R24 ;  /* 0x0008901801007387 */ /* 0x0001e80000100a00 */
[----:B0-----:R-:W3:Y:S04]  /*17060*/  LDL.LU R24, [R1+0x234] ;  /* 0x0002340001187983 */ /* 0x001ee80000300800 */
[----:B------:R-:W3:Y:S04]  /*17070*/  LDL.LU R25, [R1+0x424] ;  /* 0x0004240001197983 */ /* 0x000ee80000300800 */
[----:B------:R0:W-:Y:S04]  /*17080*/  STL.64 [R1+0x898], R26 ;  /* 0x0008981a01007387 */ /* 0x0001e80000100a00 */
[----:B0-----:R-:W3:Y:S04]  /*17090*/  LDL.LU R26, [R1+0x22c] ;  /* 0x00022c00011a7983 */ /* 0x001ee80000300800 */
        /* <DEDUP_REMOVED lines=51> */
[----:B---3--:R-:W-:Y:S02]  /*173d0*/  LOP3.LUT R27, R27, R26, RZ, 0x3c, !PT ;  /* 0x0000001a1b1b7212 */ /* 0x008fe400078e3cff */
[----:B--2---:R-:W-:-:S04]  /*173e0*/  LOP3.LUT R19, R19, R18, RZ, 0x3c, !PT ;  /* 0x0000001213137212 */ /* 0x004fc800078e3cff */
[----:B------:R-:W-:-:S04]  /*173f0*/  LOP3.LUT R18, R19, R18, RZ, 0x3c, !PT ;  /* 0x0000001213127212 */ /* 0x000fc800078e3cff */
[----:B------:R-:W-:-:S05]  /*17400*/  LOP3.LUT R19, R19, R18, RZ, 0x3c, !PT ;  /* 0x0000001213137212 */ /* 0x000fca00078e3cff */
[----:B------:R0:W-:Y:S04]  /*17410*/  STL.64 [R1+0x180], R18 ;  /* 0x0001801201007387 */ /* 0x0001e80000100a00 */
[----:B0-----:R-:W2:Y:S01]  /*17420*/  LDL.LU.64 R18, [R1+0xa30] ;  /* 0x000a300001127983 */ /* 0x001ea20000300a00 */
[----:B------:R-:W-:Y:S02]  /*17430*/  LOP3.LUT R25, R25, R24, RZ, 0x3c, !PT ;  /* 0x0000001819197212 */ /* 0x000fe400078e3cff */
[----:B------:R-:W-:Y:S02]  /*17440*/  LOP3.LUT R26, R27, R26, RZ, 0x3c, !PT ;  /* 0x0000001a1b1a7212 */ /* 0x000fe400078e3cff */
[----:B------:R-:W-:Y:S02]  /*17450*/  LOP3.LUT R24, R25, R24, RZ, 0x3c, !PT ;  /* 0x0000001819187212 */ /* 0x000fe400078e3cff */
[----:B------:R-:W-:-:S02]  /*17460*/  LOP3.LUT R27, R27, R26, RZ, 0x3c, !PT ;  /* 0x0000001a1b1b7212 */ /* 0x000fc400078e3cff */
[----:B------:R-:W-:-:S03]  /*17470*/  LOP3.LUT R25, R25, R24, RZ, 0x3c, !PT ;  /* 0x0000001819197212 */ /* 0x000fc600078e3cff */
[----:B------:R0:W-:Y:S04]  /*17480*/  STL.64 [R1+0x188], R26 ;  /* 0x0001881a01007387 */ /* 0x0001e80000100a00 */
[----:B------:R1:W-:Y:S01]  /*17490*/  STL.64 [R1+0x190], R24 ;  /* 0x0001901801007387 */ /* 0x0003e20000100a00 */
[----:B0-----:R-:W-:Y:S01]  /*174a0*/  MOV R26, R23 ;  /* 0x00000017001a7202 */ /* 0x001fe20000000f00 */
[----:B------:R-:W-:Y:S02]  /*174b0*/  IMAD.MOV.U32 R27, RZ, RZ, R22 ;  /* 0x000000ffff1b7224 */ /* 0x000fe400078e0016 */
[----:B-1----:R-:W-:Y:S02]  /*174c0*/  IMAD.MOV.U32 R24, RZ, RZ, R21 ;  /* 0x000000ffff187224 */ /* 0x002fe400078e0015 */
[----:B------:R-:W-:-:S02]  /*174d0*/  IMAD.MOV.U32 R25, RZ, RZ, R20 ;  /* 0x000000ffff197224 */ /* 0x000fc400078e0014 */
[----:B------:R-:W-:Y:S02]  /*174e0*/  IMAD.MOV.U32 R20, RZ, RZ, R17 ;  /* 0x000000ffff147224 */ /* 0x000fe400078e0011 */
[----:B------:R-:W-:Y:S01]  /*174f0*/  IMAD.MOV.U32 R21, RZ, RZ, R16 ;  /* 0x000000ffff157224 */ /* 0x000fe200078e0010 */
[----:B------:R0:W-:Y:S01]  /*17500*/  STL.64 [R1+0x3a0], R26 ;  /* 0x0003a01a01007387 */ /* 0x0001e20000100a00 */
[----:B------:R-:W-:Y:S02]  /*17510*/  IMAD.MOV.U32 R16, RZ, RZ, R13 ;  /* 0x000000ffff107224 */ /* 0x000fe400078e000d */
[----:B------:R-:W-:Y:S01]  /*17520*/  IMAD.MOV.U32 R17, RZ, RZ, R12 ;  /* 0x000000ffff117224 */ /* 0x000fe200078e000c */
[----:B------:R-:W-:Y:S01]  /*17530*/  STL.64 [R1+0x3a8], R24 ;  /* 0x0003a81801007387 */ /* 0x000fe20000100a00 */
[----:B------:R-:W-:Y:S02]  /*17540*/  IMAD.MOV.U32 R12, RZ, RZ, R9 ;  /* 0x000000ffff0c7224 */ /* 0x000fe400078e0009 */
[----:B------:R-:W-:-:S02]  /*17550*/  IMAD.MOV.U32 R13, RZ, RZ, R8 ;  /* 0x000000ffff0d7224 */ /* 0x000fc400078e0008 */
[----:B------:R-:W-:Y:S02]  /*17560*/  IMAD.MOV.U32 R8, RZ, RZ, R5 ;  /* 0x000000ffff087224 */ /* 0x000fe400078e0005 */
[----:B------:R-:W-:Y:S02]  /*17570*/  IMAD.MOV.U32 R9, RZ, RZ, R4 ;  /* 0x000000ffff097224 */ /* 0x000fe400078e0004 */
[----:B--2---:R-:W-:Y:S02]  /*17580*/  IMAD.MOV.U32 R22, RZ, RZ, R19 ;  /* 0x000000ffff167224 */ /* 0x004fe400078e0013 */
[----:B------:R-:W-:Y:S02]  /*17590*/  IMAD.MOV.U32 R23, RZ, RZ, R18 ;  /* 0x000000ffff177224 */ /* 0x000fe400078e0012 */
[----:B------:R-:W-:Y:S02]  /*175a0*/  IMAD.MOV.U32 R18, RZ, RZ, R15 ;  /* 0x000000ffff127224 */ /* 0x000fe400078e000f */
[----:B------:R-:W-:-:S02]  /*175b0*/  IMAD.MOV.U32 R19, RZ, RZ, R14 ;  /* 0x000000ffff137224 */ /* 0x000fc400078e000e */
[----:B------:R-:W-:Y:S02]  /*175c0*/  IMAD.MOV.U32 R14, RZ, RZ, R11 ;  /* 0x000000ffff0e7224 */ /* 0x000fe400078e000b */
[----:B------:R-:W-:Y:S01]  /*175d0*/  IMAD.MOV.U32 R15, RZ, RZ, R10 ;  /* 0x000000ffff0f7224 */ /* 0x000fe200078e000a */
[----:B------:R-:W-:Y:S04]  /*175e0*/  STL.64 [R1+0x3b0], R22 ;  /* 0x0003b01601007387 */ /* 0x000fe80000100a00 */
[----:B------:R-:W-:Y:S01]  /*175f0*/  STL.64 [R1+0x3b8], R20 ;  /* 0x0003b81401007387 */ /* 0x000fe20000100a00 */
[----:B------:R-:W-:Y:S02]  /*17600*/  IMAD.MOV.U32 R10, RZ, RZ, R7 ;  /* 0x000000ffff0a7224 */ /* 0x000fe400078e0007 */
[----:B------:R-:W-:Y:S01]  /*17610*/  IMAD.MOV.U32 R11, RZ, RZ, R6 ;  /* 0x000000ffff0b7224 */ /* 0x000fe200078e0006 */
[----:B------:R-:W-:Y:S04]  /*17620*/  STL.64 [R1+0x3c0], R18 ;  /* 0x0003c01201007387 */ /* 0x000fe80000100a00 */
[----:B------:R-:W-:Y:S04]  /*17630*/  STL.64 [R1+0x3c8], R16 ;  /* 0x0003c81001007387 */ /* 0x000fe80000100a00 */
[----:B------:R-:W-:Y:S01]  /*17640*/  STL.64 [R1+0x3d0], R14 ;  /* 0x0003d00e01007387 */ /* 0x000fe20000100a00 */
[----:B----4-:R-:W-:-:S02]  /*17650*/  IMAD.MOV.U32 R6, RZ, RZ, R29 ;  /* 0x000000ffff067224 */ /* 0x010fc400078e001d */
[----:B------:R-:W-:Y:S01]  /*17660*/  IMAD.MOV.U32 R7, RZ, RZ, R28 ;  /* 0x000000ffff077224 */ /* 0x000fe200078e001c */
[----:B------:R-:W-:Y:S04]  /*17670*/  STL.64 [R1+0x3d8], R12 ;  /* 0x0003d80c01007387 */ /* 0x000fe80000100a00 */
[----:B------:R-:W-:Y:S04]  /*17680*/  STL.64 [R1+0x3e0], R10 ;  /* 0x0003e00a01007387 */ /* 0x000fe80000100a00 */
[----:B------:R-:W-:Y:S04]  /*17690*/  STL.64 [R1+0x3e8], R8 ;  /* 0x0003e80801007387 */ /* 0x000fe80000100a00 */
[----:B0-----:R-:W2:Y:S04]  /*176a0*/  LDL.LU R26, [R1+0x478] ;  /* 0x00047800011a7983 */ /* 0x001ea80000300800 */
[----:B------:R-:W-:Y:S04]  /*176b0*/  STL.64 [R1+0x3f0], R6 ;  /* 0x0003f00601007387 */ /* 0x000fe80000100a00 */
[----:B------:R-:W2:Y:S01]  /*176c0*/  LDL.LU R27, [R1+0x504] ;  /* 0x00050400011b7983 */ /* 0x000ea20000300800 */
[----:B------:R-:W-:-:S02]  /*176d0*/  IMAD.MOV.U32 R4, RZ, RZ, R0 ;  /* 0x000000ffff047224 */ /* 0x000fc400078e0000 */
[----:B------:R-:W-:-:S05]  /*176e0*/  IMAD.MOV.U32 R5, RZ, RZ, R3 ;  /* 0x000000ffff057224 */ /* 0x000fca00078e0003 */
[----:B------:R-:W-:Y:S04]  /*176f0*/  STL.64 [R1+0x3f8], R4 ;  /* 0x0003f80401007387 */ /* 0x000fe80000100a00 */
        /* <DEDUP_REMOVED lines=149> */
[----:B------:R4:W-:Y:S02]  /*18050*/  STL.64 [R1+0x478], R26 ;  /* 0x0004781a01007387 */ /* 0x0009e40000100a00 */
[----:B----4-:R-:W-:Y:S01]  /*18060*/  MOV R26, R25 ;  /* 0x00000019001a7202 */ /* 0x010fe20000000f00 */
[----:B---3--:R-:W-:Y:S02]  /*18070*/  IMAD.MOV.U32 R25, RZ, RZ, R22 ;  /* 0x000000ffff197224 */ /* 0x008fe400078e0016 */
[----:B------:R-:W-:Y:S02]  /*18080*/  IMAD.MOV.U32 R22, RZ, RZ, R21 ;  /* 0x000000ffff167224 */ /* 0x000fe400078e0015 */
[----:B------:R-:W-:Y:S02]  /*18090*/  IMAD.MOV.U32 R21, RZ, RZ, R18 ;  /* 0x000000ffff157224 */ /* 0x000fe400078e0012 */
[----:B------:R-:W-:Y:S02]  /*180a0*/  IMAD.MOV.U32 R18, RZ, RZ, R17 ;  /* 0x000000ffff127224 */ /* 0x000fe400078e0011 */
[----:B------:R-:W-:-:S02]  /*180b0*/  IMAD.MOV.U32 R17, RZ, RZ, R14 ;  /* 0x000000ffff117224 */ /* 0x000fc400078e000e */
[----:B------:R-:W-:Y:S02]  /*180c0*/  IMAD.MOV.U32 R14, RZ, RZ, R13 ;  /* 0x000000ffff0e7224 */ /* 0x000fe400078e000d */
[----:B------:R-:W-:Y:S02]  /*180d0*/  IMAD.MOV.U32 R13, RZ, RZ, R10 ;  /* 0x000000ffff0d7224 */ /* 0x000fe400078e000a */
[----:B------:R-:W-:Y:S02]  /*180e0*/  IMAD.MOV.U32 R10, RZ, RZ, R3 ;  /* 0x000000ffff0a7224 */ /* 0x000fe400078e0003 */
[----:B------:R-:W0:Y:S01]  /*180f0*/  LDC R3, c[0x0][0x3ac] ;  /* 0x0000eb00ff037b82 */ /* 0x000e220000000800 */
[----:B------:R-:W-:Y:S02]  /*18100*/  IMAD.MOV.U32 R27, RZ, RZ, R24 ;  /* 0x000000ffff1b7224 */ /* 0x000fe400078e0018 */
[----:B------:R-:W-:Y:S02]  /*18110*/  IMAD.MOV.U32 R24, RZ, RZ, R23 ;  /* 0x000000ffff187224 */ /* 0x000fe400078e0017 */
[----:B------:R-:W-:-:S02]  /*18120*/  IMAD.MOV.U32 R23, RZ, RZ, R20 ;  /* 0x000000ffff177224 */ /* 0x000fc400078e0014 */
[----:B------:R-:W-:Y:S02]  /*18130*/  IMAD.MOV.U32 R20, RZ, RZ, R19 ;  /* 0x000000ffff147224 */ /* 0x000fe400078e0013 */
[----:B------:R-:W-:Y:S01]  /*18140*/  IMAD.MOV.U32 R19, RZ, RZ, R16 ;  /* 0x000000ffff137224 */ /* 0x000fe200078e0010 */
[----:B------:R-:W-:Y:S01]  /*18150*/  STL.64 [R1+0x480], R26 ;  /* 0x0004801a01007387 */ /* 0x000fe20000100a00 */
[----:B------:R-:W-:-:S03]  /*18160*/  IMAD.MOV.U32 R16, RZ, RZ, R15 ;  /* 0x000000ffff107224 */ /* 0x000fc600078e000f */
[----:B------:R-:W-:Y:S01]  /*18170*/  STL.64 [R1+0x488], R24 ;  /* 0x0004881801007387 */ /* 0x000fe20000100a00 */
[----:B------:R-:W-:-:S03]  /*18180*/  IMAD.MOV.U32 R15, RZ, RZ, R12 ;  /* 0x000000ffff0f7224 */ /* 0x000fc600078e000c */
[----:B------:R-:W-:Y:S01]  /*18190*/  STL.64 [R1+0x490], R22 ;  /* 0x0004901601007387 */ /* 0x000fe20000100a00 */
[----:B------:R-:W-:-:S03]  /*181a0*/  IMAD.MOV.U32 R12, RZ, RZ, R11 ;  /* 0x000000ffff0c7224 */ /* 0x000fc600078e000b */
[----:B------:R-:W-:Y:S04]  /*181b0*/  STL.64 [R1+0x498], R20 ;  /* 0x0004981401007387 */ /* 0x000fe80000100a00 */
[----:B------:R-:W-:Y:S04]  /*181c0*/  STL.64 [R1+0x4a0], R18 ;  /* 0x0004a01201007387 */ /* 0x000fe80000100a00 */
[----:B------:R-:W-:Y:S04]  /*181d0*/  STL.64 [R1+0x4a8], R16 ;  /* 0x0004a81001007387 */ /* 0x000fe80000100a00 */
[----:B------:R-:W-:Y:S01]  /*181e0*/  STL.64 [R1+0x4b0], R14 ;  /* 0x0004b00e01007387 */ /* 0x000fe20000100a00 */
[----:B------:R-:W-:-:S03]  /*181f0*/  IMAD.MOV.U32 R11, RZ, RZ, R8 ;  /* 0x000000ffff0b7224 */ /* 0x000fc600078e0008 */
[----:B------:R-:W-:Y:S01]  /*18200*/  STL.64 [R1+0x4b8], R12 ;  /* 0x0004b80c01007387 */ /* 0x000fe20000100a00 */
[----:B------:R-:W-:Y:S02]  /*18210*/  IMAD.MOV.U32 R8, RZ, RZ, R6 ;  /* 0x000000ffff087224 */ /* 0x000fe400078e0006 */
[----:B------:R-:W-:Y:S01]  /*18220*/  IMAD.MOV.U32 R6, RZ, RZ, R28 ;  /* 0x000000ffff067224 */ /* 0x000fe200078e001c */
[----:B0-----:R0:W-:Y:S04]  /*18230*/  STL.64 [R1+0x930], R2 ;  /* 0x0009300201007387 */ /* 0x0011e80000100a00 */
[----:B------:R-:W-:Y:S04]  /*18240*/  STL.64 [R1+0x4c0], R10 ;  /* 0x0004c00a01007387 */ /* 0x000fe80000100a00 */
[----:B------:R-:W-:Y:S01]  /*18250*/  STL.64 [R1+0x4c8], R8 ;  /* 0x0004c80801007387 */ /* 0x000fe20000100a00 */
[----:B0-----:R-:W-:-:S02]  /*18260*/  IMAD.MOV.U32 R2, RZ, RZ, R4 ;  /* 0x000000ffff027224 */ /* 0x001fc400078e0004 */
[----:B------:R-:W-:Y:S02]  /*18270*/  IMAD.MOV.U32 R3, RZ, RZ, R7 ;  /* 0x000000ffff037224 */ /* 0x000fe400078e0007 */
[----:B------:R-:W-:-:S03]  /*18280*/  IMAD.MOV.U32 R7, RZ, RZ, R5 ;  /* 0x000000ffff077224 */ /* 0x000fc600078e0005 */
[----:B------:R0:W-:Y:S04]  /*18290*/  STL.64 [R1+0x4d0], R2 ;  /* 0x0004d00201007387 */ /* 0x0001e80000100a00 */
[----:B0-----:R-:W2:Y:S04]  /*182a0*/  LDL.LU R2, [R1+0x6b0] ;  /* 0x0006b00001027983 */ /* 0x001ea80000300800 */
[----:B------:R-:W-:Y:S04]  /*182b0*/  STL.64 [R1+0x4d8], R6 ;  /* 0x0004d80601007387 */ /* 0x000fe80000100a00 */
[----:B------:R-:W3:Y:S01]  /*182c0*/  LDL.LU R3, [R1+0x1d8] ;  /* 0x0001d80001037983 */ /* 0x000ee20000300800 */
[----:B------:R-:W-:Y:S01]  /*182d0*/  IMAD.MOV.U32 R4, RZ, RZ, R0 ;  /* 0x000000ffff047224 */ /* 0x000fe200078e0000 */
[----:B------:R-:W-:-:S05]  /*182e0*/  MOV R5, R29 ;  /* 0x0000001d00057202 */ /* 0x000fca0000000f00 */
[----:B------:R-:W-:Y:S04]  /*182f0*/  STL.64 [R1+0x4e0], R4 ;  /* 0x0004e00401007387 */ /* 0x000fe80000100a00 */
[----:B---3--:R0:W-:Y:S04]  /*18300*/  STL [R1+0x938], R3 ;  /* 0x0009380301007387 */ /* 0x0081e80000100800 */
[----:B0-----:R-:W2:Y:S04]  /*18310*/  LDL.LU R3, [R1+0x1d4] ;  /* 0x0001d40001037983 */ /* 0x001ea80000300800 */
        /* <DEDUP_REMOVED lines=58> */
[----:B------:R-:W3:Y:S04]  /*186c0*/  LDL.LU.64 R14, [R1+0x128] ;  /* 0x00012800010e7983 */ /* 0x000ee80000300a00 */
[----:B------:R-:W3:Y:S04]  /*186d0*/  LDL.LU.64 R12, [R1+0x120] ;  /* 0x00012000010c7983 */ /* 0x000ee80000300a00 */
[----:B------:R-:W3:Y:S04]  /*186e0*/  LDL.LU.64 R10, [R1+0x118] ;  /* 0x00011800010a7983 */ /* 0x000ee80000300a00 */
[----:B------:R-:W3:Y:S04]  /*186f0*/  LDL.LU.64 R8, [R1+0x110] ;  /* 0x0001100001087983 */ /* 0x000ee80000300a00 */
[----:B------:R-:W3:Y:S04]  /*18700*/  LDL.LU.64 R6, [R1+0x108] ;  /* 0x0001080001067983 */ /* 0x000ee80000300a00 */
[----:B------:R-:W3:Y:S04]  /*18710*/  LDL.LU.64 R4, [R1+0x100] ;  /* 0x0001000001047983 */ /* 0x000ee80000300a00 */
[----:B------:R-:W3:Y:S01]  /*18720*/  LDL.LU.64 R28, [R1+0xf8] ;  /* 0x0000f800011c7983 */ /* 0x000ee20000300a00 */
        /* <DEDUP_REMOVED lines=74> */
[----:B0-----:R-:W2:Y:S04]  /*18bd0*/  LDL.LU.64 R2, [R1+0x940] ;  /* 0x0009400001027983 */ /* 0x001ea80000300a00 */
[----:B--2---:R0:W-:Y:S04]  /*18be0*/  STL.64 [R1+0x560], R2 ;  /* 0x0005600201007387 */ /* 0x0041e80000100a00 */
[----:B0-----:R-:W2:Y:S01]  /*18bf0*/  LDL.LU R3, [R1+0x938] ;  /* 0x0009380001037983 */ /* 0x001ea20000300800 */
[----:B---3--:R-:W-:-:S02]  /*18c00*/  IMAD.MOV.U32 R2, RZ, RZ, R26 ;  /* 0x000000ffff027224 */ /* 0x008fc400078e001a */
[----:B------:R-:W-:-:S03]  /*18c10*/  IMAD.MOV.U32 R26, RZ, RZ, R24 ;  /* 0x000000ffff1a7224 */ /* 0x000fc600078e0018 */
[----:B--2---:R0:W-:Y:S04]  /*18c20*/  STL.64 [R1+0x568], R2 ;  /* 0x0005680201007387 */ /* 0x0041e80000100a00 */
[----:B0-----:R-:W2:Y:S04]  /*18c30*/  LDL.LU.64 R2, [R1+0x930] ;  /* 0x0009300001027983 */ /* 0x001ea80000300a00 */
[----:B----4-:R0:W-:Y:S01]  /*18c40*/  STL.64 [R1+0x570], R26 ;  /* 0x0005701a01007387 */ /* 0x0101e20000100a00 */
[----:B------:R-:W-:Y:S02]  /*18c50*/  IMAD.MOV.U32 R24, RZ, RZ, R20 ;  /* 0x000000ffff187224 */ /* 0x000fe400078e0014 */
[----:B------:R-:W-:-:S02]  /*18c60*/  IMAD.MOV.U32 R20, RZ, RZ, R16 ;  /* 0x000000ffff147224 */ /* 0x000fc400078e0010 */
[----:B0-----:R-:W-:Y:S02]  /*18c70*/  IMAD.MOV.U32 R26, RZ, RZ, R22 ;  /* 0x000000ffff1a7224 */ /* 0x001fe400078e0016 */
[----:B------:R-:W-:Y:S02]  /*18c80*/  IMAD.MOV.U32 R27, RZ, RZ, R25 ;  /* 0x000000ffff1b7224 */ /* 0x000fe400078e0019 */
[----:B------:R-:W-:Y:S02]  /*18c90*/  IMAD.MOV.U32 R25, RZ, RZ, R23 ;  /* 0x000000ffff197224 */ /* 0x000fe400078e0017 */
[----:B------:R-:W-:Y:S02]  /*18ca0*/  IMAD.MOV.U32 R22, RZ, RZ, R18 ;  /* 0x000000ffff167224 */ /* 0x000fe400078e0012 */
[----:B------:R-:W-:Y:S02]  /*18cb0*/  IMAD.MOV.U32 R23, RZ, RZ, R21 ;  /* 0x000000ffff177224 */ /* 0x000fe400078e0015 */
[----:B------:R-:W-:-:S02]  /*18cc0*/  IMAD.MOV.U32 R21, RZ, RZ, R19 ;  /* 0x000000ffff157224 */ /* 0x000fc400078e0013 */
[----:B------:R-:W-:Y:S02]  /*18cd0*/  IMAD.MOV.U32 R18, RZ, RZ, R0 ;  /* 0x000000ffff127224 */ /* 0x000fe400078e0000 */
[----:B------:R-:W-:Y:S01]  /*18ce0*/  IMAD.MOV.U32 R19, RZ, RZ, R17 ;  /* 0x000000ffff137224 */ /* 0x000fe200078e0011 */
[----:B------:R0:W-:Y:S04]  /*18cf0*/  STL.64 [R1+0x578], R26 ;  /* 0x0005781a01007387 */ /* 0x0001e80000100a00 */
[----:B------:R-:W-:Y:S04]  /*18d00*/  STL.64 [R1+0x680], R24 ;  /* 0x0006801801007387 */ /* 0x000fe80000100a00 */
[----:B------:R-:W-:Y:S04]  /*18d10*/  STL.64 [R1+0x688], R22 ;  /* 0x0006881601007387 */ /* 0x000fe80000100a00 */
[----:B------:R-:W-:Y:S04]  /*18d20*/  STL.64 [R1+0x690], R20 ;  /* 0x0006901401007387 */ /* 0x000fe80000100a00 */
[----:B------:R-:W-:Y:S01]  /*18d30*/  STL.64 [R1+0x698], R18 ;  /* 0x0006981201007387 */ /* 0x000fe20000100a00 */
[----:B--2---:R-:W-:-:S04]  /*18d40*/  IMAD.SHL.U32 R3, R3, 0x40, RZ ;  /* 0x0000004003037824 */ /* 0x004fc800078e00ff */
[----:B------:R-:W-:-:S04]  /*18d50*/  IMAD.WIDE R16, R3, 0x2, R14 ;  /* 0x0000000203107825 */ /* 0x000fc800078e020e */
[----:B------:R-:W-:-:S04]  /*18d60*/  IMAD.WIDE R14, R3, 0x2, R12 ;  /* 0x00000002030e7825 */ /* 0x000fc800078e020c */
[----:B------:R-:W-:-:S04]  /*18d70*/  IMAD.WIDE R12, R3, 0x2, R10 ;  /* 0x00000002030c7825 */ /* 0x000fc800078e020a */
[----:B------:R-:W-:-:S04]  /*18d80*/  IMAD.WIDE R10, R3, 0x2, R8 ;  /* 0x00000002030a7825 */ /* 0x000fc800078e0208 */
[C---:B------:R-:W-:Y:S01]  /*18d90*/  IMAD.WIDE R8, R3.reuse, 0x2, R6 ;  /* 0x0000000203087825 */ /* 0x040fe200078e0206 */
[----:B------:R-:W-:Y:S04]  /*18da0*/  STL.64 [R1+0x398], R16 ;  /* 0x0003981001007387 */ /* 0x000fe80000100a00 */
[----:B------:R-:W-:Y:S04]  /*18db0*/  STL.64 [R1+0x390], R14 ;  /* 0x0003900e01007387 */ /* 0x000fe80000100a00 */
[----:B------:R-:W-:Y:S04]  /*18dc0*/  STL.64 [R1+0x388], R12 ;  /* 0x0003880c01007387 */ /* 0x000fe80000100a00 */
[----:B------:R-:W-:Y:S04]  /*18dd0*/  STL.64 [R1+0x380], R10 ;  /* 0x0003800a01007387 */ /* 0x000fe80000100a00 */
[----:B------:R-:W-:Y:S04]  /*18de0*/  STL.64 [R1+0x378], R8 ;  /* 0x0003780801007387 */ /* 0x000fe80000100a00 */
[----:B0-----:R-:W2:Y:S01]  /*18df0*/  LDL.LU.64 R26, [R1+0x60] ;  /* 0x00006000011a7983 */ /* 0x001ea20000300a00 */
[----:B------:R-:W-:-:S04]  /*18e00*/  IMAD.WIDE R6, R3, 0x2, R4 ;  /* 0x0000000203067825 */ /* 0x000fc800078e0204 */
[C---:B------:R-:W-:Y:S01]  /*18e10*/  IMAD.WIDE R4, R3.reuse, 0x2, R28 ;  /* 0x0000000203047825 */ /* 0x040fe200078e021c */
[----:B------:R-:W-:Y:S04]  /*18e20*/  STL.64 [R1+0x370], R6 ;  /* 0x0003700601007387 */ /* 0x000fe80000100a00 */
[----:B--2---:R0:W-:Y:S04]  /*18e30*/  STL.64 [R1+0x8a0], R26 ;  /* 0x0008a01a01007387 */ /* 0x0041e80000100a00 */
[----:B------:R-:W-:Y:S04]  /*18e40*/  STL.64 [R1+0x368], R4 ;  /* 0x0003680401007387 */ /* 0x000fe80000100a00 */
[----:B0-----:R-:W2:Y:S04]  /*18e50*/  LDL.LU.64 R26, [R1+0x68] ;  /* 0x00006800011a7983 */ /* 0x001ea80000300a00 */
[----:B--2---:R0:W-:Y:S04]  /*18e60*/  STL.64 [R1+0x8a8], R26 ;  /* 0x0008a81a01007387 */ /* 0x0041e80000100a00 */
        /* <DEDUP_REMOVED lines=33> */
[----:B------:R-:W3:Y:S04]  /*19080*/  LDL.LU.64 R24, [R1+0x58] ;  /* 0x0000580001187983 */ /* 0x000ee80000300a00 */
[----:B------:R-:W4:Y:S04]  /*19090*/  LDL.LU.64 R22, [R1+0x50] ;  /* 0x0000500001167983 */ /* 0x000f280000300a00 */
[----:B------:R-:W3:Y:S04]  /*190a0*/  LDL.LU.64 R20, [R1+0x48] ;  /* 0x0000480001147983 */ /* 0x000ee80000300a00 */
        /* <DEDUP_REMOVED lines=8> */
[----:B------:R-:W3:Y:S01]  /*19130*/  LDL.LU.64 R28, [R1] ;  /* 0x00000000011c7983 */ /* 0x000ee20000300a00 */
[----:B--2---:R-:W-:-:S05]  /*19140*/  IMAD.WIDE R26, R3, 0x2, R26 ;  /* 0x00000002031a7825 */ /* 0x004fca00078e021a */
[----:B------:R0:W-:Y:S04]  /*19150*/  STL.64 [R1+0x360], R26 ;  /* 0x0003601a01007387 */ /* 0x0001e80000100a00 */
[----:B0-----:R-:W2:Y:S02]  /*19160*/  LDL.LU.64 R26, [R1+0x928] ;  /* 0x00092800011a7983 */ /* 0x001ea40000300a00 */
        /* <DEDUP_REMOVED lines=50> */
[----:B0-----:R-:W2:Y:S01]  /*19490*/  LDL.LU.64 R26, [R1+0x8a0] ;  /* 0x0008a000011a7983 */ /* 0x001ea20000300a00 */
[----:B---3--:R-:W-:-:S04]  /*194a0*/  IMAD.WIDE R24, R3, 0x2, R24 ;  /* 0x0000000203187825 */ /* 0x008fc800078e0218 */
[----:B----4-:R-:W-:-:S04]  /*194b0*/  IMAD.WIDE R22, R3, 0x2, R22 ;  /* 0x0000000203167825 */ /* 0x010fc800078e0216 */
[----:B------:R-:W-:-:S04]  /*194c0*/  IMAD.WIDE R20, R3, 0x2, R20 ;  /* 0x0000000203147825 */ /* 0x000fc800078e0214 */
        /* <DEDUP_REMOVED lines=9> */
[----:B--2---:R-:W-:-:S05]  /*19560*/  IMAD.WIDE R26, R3, 0x2, R26 ;  /* 0x00000002031a7825 */ /* 0x004fca00078e021a */
[----:B------:R0:W-:Y:S04]  /*19570*/  STL.64 [R1+0x2d0], R26 ;  /* 0x0002d01a01007387 */ /* 0x0001e80000100a00 */
[----:B0-----:R-:W2:Y:S04]  /*19580*/  LDL.LU.64 R26, [R1+0x898] ;  /* 0x00089800011a7983 */ /* 0x001ea80000300a00 */
[----:B------:R0:W-:Y:S04]  /*19590*/  STL.64 [R1+0x2c8], R24 ;  /* 0x0002c81801007387 */ /* 0x0001e80000100a00 */
[----:B0-----:R-:W3:Y:S04]  /*195a0*/  LDL.LU.64 R24, [R1+0x890] ;  /* 0x0008900001187983 */ /* 0x001ee80000300a00 */
[----:B------:R0:W-:Y:S04]  /*195b0*/  STL.64 [R1+0x2c0], R22 ;  /* 0x0002c01601007387 */ /* 0x0001e80000100a00 */
[----:B0-----:R-:W4:Y:S04]  /*195c0*/  LDL.LU.64 R22, [R1+0x888] ;  /* 0x0008880001167983 */ /* 0x001f280000300a00 */
[----:B------:R0:W-:Y:S04]  /*195d0*/  STL.64 [R1+0x2b8], R20 ;  /* 0x0002b81401007387 */ /* 0x0001e80000100a00 */
[----:B0-----:R-:W2:Y:S04]  /*195e0*/  LDL.LU.64 R20, [R1+0x880] ;  /* 0x0008800001147983 */ /* 0x001ea80000300a00 */
        /* <DEDUP_REMOVED lines=17> */
[----:B0-----:R-:W2:Y:S01]  /*19700*/  LDL.LU.64 R28, [R1+0x838] ;  /* 0x00083800011c7983 */ /* 0x001ea20000300a00 */
[----:B---3--:R-:W-:-:S04]  /*19710*/  IMAD.WIDE R24, R3, 0x2, R24 ;  /* 0x0000000203187825 */ /* 0x008fc800078e0218 */
[----:B----4-:R-:W-:-:S04]  /*19720*/  IMAD.WIDE R22, R3, 0x2, R22 ;  /* 0x0000000203167825 */ /* 0x010fc800078e0216 */
[----:B--2---:R-:W-:-:S04]  /*19730*/  IMAD.WIDE R20, R3, 0x2, R20 ;  /* 0x0000000203147825 */ /* 0x004fc800078e0214 */
        /* <DEDUP_REMOVED lines=8> */
[----:B------:R-:W-:-:S05]  /*197c0*/  IMAD.WIDE R28, R3, 0x2, R28 ;  /* 0x00000002031c7825 */ /* 0x000fca00078e021c */
        /* <DEDUP_REMOVED lines=23> */
[----:B0-----:R-:W3:Y:S01]  /*19940*/  LDL.LU.64 R24, [R1+0x130] ;  /* 0x0001300001187983 */ /* 0x001ee20000300a00 */
[----:B------:R-:W-:-:S05]  /*19950*/  IMAD.WIDE R26, R3, 0x2, R26 ;  /* 0x00000002031a7825 */ /* 0x000fca00078e021a */
[----:B------:R2:W-:Y:S02]  /*19960*/  STL.64 [R1+0x200], R26 ;  /* 0x0002001a01007387 */ /* 0x0005e40000100a00 */
[----:B--2---:R-:W-:-:S04]  /*19970*/  IMAD.WIDE R26, R3, 0x2, R22 ;  /* 0x00000002031a7825 */ /* 0x004fc800078e0216 */
[----:B------:R-:W-:-:S04]  /*19980*/  IMAD.WIDE R22, R3, 0x2, R18 ;  /* 0x0000000203167825 */ /* 0x000fc800078e0212 */
[----:B------:R-:W-:-:S04]  /*19990*/  IMAD.WIDE R18, R3, 0x2, R14 ;  /* 0x0000000203127825 */ /* 0x000fc800078e020e */
[----:B---3--:R-:W-:-:S05]  /*199a0*/  IMAD.WIDE R24, R3, 0x2, R24 ;  /* 0x0000000203187825 */ /* 0x008fca00078e0218 */
[----:B------:R0:W-:Y:S04]  /*199b0*/  STL.64 [R1+0x1f8], R24 ;  /* 0x0001f81801007387 */ /* 0x0001e80000100a00 */
[----:B------:R-:W-:Y:S01]  /*199c0*/  STL.64 [R1+0x1f0], R26 ;  /* 0x0001f01a01007387 */ /* 0x000fe20000100a00 */
[----:B------:R-:W-:-:S04]  /*199d0*/  IMAD.WIDE R14, R3, 0x2, R10 ;  /* 0x00000002030e7825 */ /* 0x000fc800078e020a */
[----:B----4-:R-:W-:-:S04]  /*199e0*/  IMAD.WIDE R10, R3, 0x2, R6 ;  /* 0x00000002030a7825 */ /* 0x010fc800078e0206 */
[----:B0-----:R-:W-:-:S04]  /*199f0*/  IMAD.WIDE R24, R3, 0x2, R20 ;  /* 0x0000000203187825 */ /* 0x001fc800078e0214 */
[----:B------:R-:W-:-:S04]  /*19a00*/  IMAD.WIDE R20, R3, 0x2, R16 ;  /* 0x0000000203147825 */ /* 0x000fc800078e0210 */
[----:B------:R-:W-:-:S04]  /*19a10*/  IMAD.WIDE R16, R3, 0x2, R12 ;  /* 0x0000000203107825 */ /* 0x000fc800078e020c */
[C---:B------:R-:W-:Y:S01]  /*19a20*/  IMAD.WIDE R12, R3.reuse, 0x2, R8 ;  /* 0x00000002030c7825 */ /* 0x040fe200078e0208 */
[----:B------:R-:W-:Y:S04]  /*19a30*/  STL.64 [R1+0x1e8], R24 ;  /* 0x0001e81801007387 */ /* 0x000fe80000100a00 */
[----:B------:R-:W-:Y:S04]  /*19a40*/  STL.64 [R1+0x1e0], R22 ;  /* 0x0001e01601007387 */ /* 0x000fe80000100a00 */
[----:B------:R-:W-:Y:S04]  /*19a50*/  STL.64 [R1+0x1d8], R20 ;  /* 0x0001d81401007387 */ /* 0x000fe80000100a00 */
[----:B------:R-:W-:Y:S04]  /*19a60*/  STL.64 [R1+0x1d0], R18 ;  /* 0x0001d01201007387 */ /* 0x000fe80000100a00 */
[----:B------:R-:W-:Y:S01]  /*19a70*/  STL.64 [R1+0x1c8], R16 ;  /* 0x0001c81001007387 */ /* 0x000fe20000100a00 */
[----:B------:R-:W-:-:S03]  /*19a80*/  IMAD.WIDE R8, R3, 0x2, R4 ;  /* 0x0000000203087825 */ /* 0x000fc600078e0204 */
[----:B------:R-:W-:Y:S04]  /*19a90*/  STL.64 [R1+0x1c0], R14 ;  /* 0x0001c00e01007387 */ /* 0x000fe80000100a00 */
[----:B------:R-:W-:Y:S04]  /*19aa0*/  STL.64 [R1+0x1b8], R12 ;  /* 0x0001b80c01007387 */ /* 0x000fe80000100a00 */
[----:B------:R-:W-:Y:S04]  /*19ab0*/  STL.64 [R1+0x1b0], R10 ;  /* 0x0001b00a01007387 */ /* 0x000fe80000100a00 */
[----:B------:R-:W2:Y:S04]  /*19ac0*/  LDL.LU.64 R4, [R1+0x190] ;  /* 0x0001900001047983 */ /* 0x000ea80000300a00 */
[----:B------:R0:W-:Y:S04]  /*19ad0*/  STL.64 [R1+0x1a8], R8 ;  /* 0x0001a80801007387 */ /* 0x0001e80000100a00 */
[----:B0-----:R-:W3:Y:S01]  /*19ae0*/  LDL.LU.64 R8, [R1+0x3c8] ;  /* 0x0003c80001087983 */ /* 0x001ee20000300a00 */
[----:B------:R-:W-:-:S05]  /*19af0*/  IMAD.WIDE R6, R3, 0x2, R28 ;  /* 0x0000000203067825 */ /* 0x000fca00078e021c */
[----:B------:R-:W-:Y:S04]  /*19b00*/  STL.64 [R1+0x1a0], R6 ;  /* 0x0001a00601007387 */ /* 0x000fe80000100a00 */
[----:B---3--:R0:W-:Y:S04]  /*19b10*/  STL.64 [R1+0x810], R8 ;  /* 0x0008100801007387 */ /* 0x0081e80000100a00 */
[----:B0-----:R-:W3:Y:S04]  /*19b20*/  LDL.LU.64 R8, [R1+0x3c0] ;  /* 0x0003c00001087983 */ /* 0x001ee80000300a00 */
        /* <DEDUP_REMOVED lines=8> */
[----:B------:R-:W4:Y:S04]  /*19bb0*/  LDL.LU.64 R10, [R1+0x3d0] ;  /* 0x0003d000010a7983 */ /* 0x000f280000300a00 */
[----:B------:R-:W2:Y:S04]  /*19bc0*/  LDL.LU.64 R26, [R1+0x428] ;  /* 0x00042800011a7983 */ /* 0x000ea80000300a00 */
        /* <DEDUP_REMOVED lines=17> */
[----:B0-----:R-:W2:Y:S01]  /*19ce0*/  LDL.LU.64 R26, [R1+0x3e0] ;  /* 0x0003e000011a7983 */ /* 0x001ea20000300a00 */
[----:B------:R-:W-:-:S04]  /*19cf0*/  IMAD.WIDE R4, R3, 0x2, R4 ;  /* 0x0000000203047825 */ /* 0x000fc800078e0204 */
[C---:B---3--:R-:W-:Y:S01]  /*19d00*/  IMAD.WIDE R8, R3.reuse, 0x2, R8 ;  /* 0x0000000203087825 */ /* 0x048fe200078e0208 */
[----:B--2---:R0:W-:Y:S04]  /*19d10*/  STL.64 [R1+0x808], R26 ;  /* 0x0008081a01007387 */ /* 0x0041e80000100a00 */
[----:B0-----:R-:W2:Y:S04]  /*19d20*/  LDL.LU.64 R26, [R1+0x3d8] ;  /* 0x0003d800011a7983 */ /* 0x001ea80000300a00 */
[----:B------:R-:W3:Y:S04]  /*19d30*/  LDL.LU.64 R24, [R1+0x430] ;  /* 0x0004300001187983 */ /* 0x000ee80000300a00 */
[----:B------:R-:W2:Y:S04]  /*19d40*/  LDL.LU.64 R22, [R1+0x438] ;  /* 0x0004380001167983 */ /* 0x000ea80000300a00 */
[----:B------:R-:W2:Y:S04]  /*19d50*/  LDL.LU.64 R20, [R1+0x440] ;  /* 0x0004400001147983 */ /* 0x000ea80000300a00 */
[----:B------:R-:W2:Y:S04]  /*19d60*/  LDL.LU.64 R18, [R1+0x448] ;  /* 0x0004480001127983 */ /* 0x000ea80000300a00 */
[----:B------:R-:W2:Y:S04]  /*19d70*/  LDL.LU.64 R16, [R1+0x450] ;  /* 0x0004500001107983 */ /* 0x000ea80000300a00 */
[----:B------:R-:W2:Y:S04]  /*19d80*/  LDL.LU.64 R14, [R1+0x458] ;  /* 0x00045800010e7983 */ /* 0x000ea80000300a00 */
[----:B------:R-:W2:Y:S04]  /*19d90*/  LDL.LU.64 R12, [R1+0x460] ;  /* 0x00046000010c7983 */ /* 0x000ea80000300a00 */
[----:B------:R-:W2:Y:S04]  /*19da0*/  LDL.LU.64 R28, [R1+0x468] ;  /* 0x00046800011c7983 */ /* 0x000ea80000300a00 */
[----:B------:R-:W2:Y:S04]  /*19db0*/  LDL.LU.64 R6, [R1+0x470] ;  /* 0x0004700001067983 */ /* 0x000ea80000300a00 */
[----:B------:R0:W-:Y:S04]  /*19dc0*/  STL.64 [R1+0x198], R4 ;  /* 0x0001980401007387 */ /* 0x0001e80000100a00 */
[----:B0-----:R-:W2:Y:S04]  /*19dd0*/  LDL.LU.64 R4, [R1+0x478] ;  /* 0x0004780001047983 */ /* 0x001ea80000300a00 */
        /* <DEDUP_REMOVED lines=14> */
[----:B----4-:R-:W-:-:S04]  /*19ec0*/  IMAD.WIDE R10, R3, 0x2, R10 ;  /* 0x00000002030a7825 */ /* 0x010fc800078e020a */
[----:B------:R-:W-:-:S04]  /*19ed0*/  IMAD.WIDE R26, R3, 0x2, R26 ;  /* 0x00000002031a7825 */ /* 0x000fc800078e021a */
[----:B--2---:R-:W-:-:S05]  /*19ee0*/  IMAD.WIDE R8, R3, 0x2, R8 ;  /* 0x0000000203087825 */ /* 0x004fca00078e0208 */
[----:B------:R0:W-:Y:S04]  /*19ef0*/  STL.64 [R1+0x168], R8 ;  /* 0x0001680801007387 */ /* 0x0001e80000100a00 */
[----:B0-----:R-:W2:Y:S04]  /*19f00*/  LDL.LU.64 R8, [R1+0x480] ;  /* 0x0004800001087983 */ /* 0x001ea80000300a00 */
[----:B------:R0:W-:Y:S04]  /*19f10*/  STL.64 [R1+0x160], R10 ;  /* 0x0001600a01007387 */ /* 0x0001e80000100a00 */
[----:B0-----:R-:W4:Y:S04]  /*19f20*/  LDL.LU.64 R10, [R1+0x488] ;  /* 0x00048800010a7983 */ /* 0x001f280000300a00 */
        /* <DEDUP_REMOVED lines=29> */
[----:B------:R-:W-:-:S04]  /*1a100*/  IMAD.WIDE R12, R3, 0x2, R12 ;  /* 0x00000002030c7825 */ /* 0x000fc800078e020c */
[----:B--2---:R-:W-:-:S05]  /*1a110*/  IMAD.WIDE R26, R3, 0x2, R26 ;  /* 0x00000002031a7825 */ /* 0x004fca00078e021a */
[----:B------:R3:W-:Y:S02]  /*1a120*/  STL.64 [R1+0x108], R26 ;  /* 0x0001081a01007387 */ /* 0x0007e40000100a00 */
[----:B---3--:R-:W-:-:S04]  /*1a130*/  IMAD.WIDE R26, R3, 0x2, R24 ;  /* 0x00000002031a7825 */ /* 0x008fc800078e0218 */
[----:B------:R-:W-:-:S04]  /*1a140*/  IMAD.WIDE R24, R3, 0x2, R22 ;  /* 0x0000000203187825 */ /* 0x000fc800078e0216 */
[----:B------:R-:W-:-:S04]  /*1a150*/  IMAD.WIDE R22, R3, 0x2, R20 ;  /* 0x0000000203167825 */ /* 0x000fc800078e0214 */
[----:B------:R-:W-:-:S04]  /*1a160*/  IMAD.WIDE R20, R3, 0x2, R18 ;  /* 0x0000000203147825 */ /* 0x000fc800078e0212 */
[C---:B------:R-:W-:Y:S01]  /*1a170*/  IMAD.WIDE R18, R3.reuse, 0x2, R16 ;  /* 0x0000000203127825 */ /* 0x040fe200078e0210 */
[----:B------:R-:W-:Y:S03]  /*1a180*/  STL.64 [R1+0x100], R26 ;  /* 0x0001001a01007387 */ /* 0x000fe60000100a00 */
[C---:B------:R-:W-:Y:S01]  /*1a190*/  IMAD.WIDE R16, R3.reuse, 0x2, R14 ;  /* 0x0000000203107825 */ /* 0x040fe200078e020e */
[----:B------:R-:W-:Y:S04]  /*1a1a0*/  STL.64 [R1+0xf8], R24 ;  /* 0x0000f81801007387 */ /* 0x000fe80000100a00 */
[----:B------:R-:W-:Y:S04]  /*1a1b0*/  STL.64 [R1+0xf0], R22 ;  /* 0x0000f01601007387 */ /* 0x000fe80000100a00 */
[----:B------:R-:W-:Y:S04]  /*1a1c0*/  STL.64 [R1+0xe8], R20 ;  /* 0x0000e81401007387 */ /* 0x000fe80000100a00 */
[----:B------:R-:W-:Y:S01]  /*1a1d0*/  STL.64 [R1+0xe0], R18 ;  /* 0x0000e01201007387 */ /* 0x000fe20000100a00 */
[----:B------:R-:W-:-:S03]  /*1a1e0*/  IMAD.WIDE R14, R3, 0x2, R28 ;  /* 0x00000002030e7825 */ /* 0x000fc600078e021c */
[----:B------:R-:W-:Y:S04]  /*1a1f0*/  STL.64 [R1+0xd8], R16 ;  /* 0x0000d81001007387 */ /* 0x000fe80000100a00 */
[----:B------:R-:W2:Y:S04]  /*1a200*/  LDL.LU.64 R28, [R1+0x490] ;  /* 0x00049000011c7983 */ /* 0x000ea80000300a00 */
[----:B------:R0:W-:Y:S04]  /*1a210*/  STL.64 [R1+0xd0], R12 ;  /* 0x0000d00c01007387 */ /* 0x0001e80000100a00 */
[----:B------:R-:W-:Y:S01]  /*1a220*/  STL.64 [R1+0xc8], R14 ;  /* 0x0000c80e01007387 */ /* 0x000fe20000100a00 */
[----:B0-----:R-:W-:-:S04]  /*1a230*/  IMAD.WIDE R12, R3, 0x2, R6 ;  /* 0x00000002030c7825 */ /* 0x001fc800078e0206 */
[C---:B------:R-:W-:Y:S02]  /*1a240*/  IMAD.WIDE R6, R3.reuse, 0x2, R4 ;  /* 0x0000000203067825 */ /* 0x040fe400078e0204 */
[----:B------:R-:W3:Y:S04]  /*1a250*/  LDL.LU.64 R4, [R1+0x4a0] ;  /* 0x0004a00001047983 */ /* 0x000ee80000300a00 */
[----:B------:R-:W-:Y:S04]  /*1a260*/  STL.64 [R1+0xc0], R12 ;  /* 0x0000c00c01007387 */ /* 0x000fe80000100a00 */
[----:B---3--:R0:W-:Y:S04]  /*1a270*/  STL.64 [R1+0x7b8], R4 ;  /* 0x0007b80401007387 */ /* 0x0081e80000100a00 */
[----:B------:R1:W-:Y:S04]  /*1a280*/  STL.64 [R1+0xb8], R6 ;  /* 0x0000b80601007387 */ /* 0x0003e80000100a00 */
[----:B0-----:R-:W3:Y:S04]  /*1a290*/  LDL.LU.64 R4, [R1+0x498] ;  /* 0x0004980001047983 */ /* 0x001ee80000300a00 */
[----:B-1----:R-:W2:Y:S01]  /*1a2a0*/  LDL.LU.64 R6, [R1+0x4b0] ;  /* 0x0004b00001067983 */ /* 0x002ea20000300a00 */
[----:B------:R-:W-:-:S04]  /*1a2b0*/  IMAD.WIDE R12, R3, 0x2, R8 ;  /* 0x00000002030c7825 */ /* 0x000fc800078e0208 */
[C---:B----4-:R-:W-:Y:S01]  /*1a2c0*/  IMAD.WIDE R14, R3.reuse, 0x2, R10 ;  /* 0x00000002030e7825 */ /* 0x050fe200078e020a */
[----:B--2---:R0:W-:Y:S04]  /*1a2d0*/  STL.64 [R1+0x7b0], R6 ;  /* 0x0007b00601007387 */ /* 0x0041e80000100a00 */
[----:B0-----:R-:W2:Y:S04]  /*1a2e0*/  LDL.LU.64 R6, [R1+0x4a8] ;  /* 0x0004a80001067983 */ /* 0x001ea80000300a00 */
[----:B------:R-:W4:Y:S04]  /*1a2f0*/  LDL.LU.64 R8, [R1+0x4b8] ;  /* 0x0004b80001087983 */ /* 0x000f280000300a00 */
[----:B------:R0:W-:Y:S04]  /*1a300*/  STL.64 [R1+0xb0], R12 ;  /* 0x0000b00c01007387 */ /* 0x0001e80000100a00 */
[----:B------:R-:W2:Y:S04]  /*1a310*/  LDL.LU.64 R10, [R1+0x4c0] ;  /* 0x0004c000010a7983 */ /* 0x000ea80000300a00 */
[----:B0-----:R-:W2:Y:S04]  /*1a320*/  LDL.LU.64 R12, [R1+0x4c8] ;  /* 0x0004c800010c7983 */ /* 0x001ea80000300a00 */
[----:B------:R0:W-:Y:S04]  /*1a330*/  STL.64 [R1+0xa8], R14 ;  /* 0x0000a80e01007387 */ /* 0x0001e80000100a00 */
[----:B0-----:R-:W2:Y:S04]  /*1a340*/  LDL.LU.64 R14, [R1+0x4d0] ;  /* 0x0004d000010e7983 */ /* 0x001ea80000300a00 */
[----:B------:R-:W2:Y:S04]  /*1a350*/  LDL.LU.64 R16, [R1+0x4e0] ;  /* 0x0004e00001107983 */ /* 0x000ea80000300a00 */
[----:B--2---:R0:W-:Y:S04]  /*1a360*/  STL.64 [R1+0x7a8], R16 ;  /* 0x0007a81001007387 */ /* 0x0041e80000100a00 */
[----:B0-----:R-:W2:Y:S04]  /*1a370*/  LDL.LU.64 R16, [R1+0x4d8] ;  /* 0x0004d80001107983 */ /* 0x001ea80000300a00 */
[----:B------:R-:W2:Y:S04]  /*1a380*/  LDL.LU.64 R18, [R1+0x4f8] ;  /* 0x0004f80001127983 */ /* 0x000ea80000300a00 */
[----:B--2---:R0:W-:Y:S04]  /*1a390*/  STL.64 [R1+0x798], R18 ;  /* 0x0007981201007387 */ /* 0x0041e80000100a00 */
[----:B0-----:R-:W2:Y:S04]  /*1a3a0*/  LDL.LU.64 R18, [R1+0x4f0] ;  /* 0x0004f00001127983 */ /* 0x001ea80000300a00 */
[----:B--2---:R0:W-:Y:S04]  /*1a3b0*/  STL.64 [R1+0x7a0], R18 ;  /* 0x0007a01201007387 */ /* 0x0041e80000100a00 */
[----:B0-----:R-:W2:Y:S04]  /*1a3c0*/  LDL.LU.64 R18, [R1+0x4e8] ;  /* 0x0004e80001127983 */ /* 0x001ea80000300a00 */
[----:B------:R-:W2:Y:S04]  /*1a3d0*/  LDL.LU.64 R20, [R1+0x508] ;  /* 0x0005080001147983 */ /* 0x000ea80000300a00 */
[----:B--2---:R0:W-:Y:S04]  /*1a3e0*/  STL.64 [R1+0x790], R20 ;  /* 0x0007901401007387 */ /* 0x0041e80000100a00 */
[----:B0-----:R-:W2:Y:S04]  /*1a3f0*/  LDL.LU.64 R20, [R1+0x500] ;  /* 0x0005000001147983 */ /* 0x001ea80000300a00 */
[----:B------:R-:W2:Y:S04]  /*1a400*/  LDL.LU.64 R22, [R1+0x520] ;  /* 0x0005200001167983 */ /* 0x000ea80000300a00 */
        /* <DEDUP_REMOVED lines=8> */
[----:B------:R0:W-:Y:S04]  /*1a490*/  STL.64 [R1+0xa0], R28 ;  /* 0x0000a01c01007387 */ /* 0x0001e80000100a00 */
[----:B0-----:R-:W2:Y:S04]  /*1a4a0*/  LDL.LU.64 R28, [R1+0x538] ;  /* 0x00053800011c7983 */ /* 0x001ea80000300a00 */
[----:B------:R0:W-:Y:S04]  /*1a4b0*/  STL.64 [R1+0x98], R4 ;  /* 0x0000980401007387 */ /* 0x0001e80000100a00 */
[----:B0-----:R-:W2:Y:S01]  /*1a4c0*/  LDL.LU.64 R4, [R1+0x7b8] ;  /* 0x0007b80001047983 */ /* 0x001ea20000300a00 */
[----:B------:R-:W-:-:S04]  /*1a4d0*/  IMAD.WIDE R6, R3, 0x2, R6 ;  /* 0x0000000203067825 */ /* 0x000fc800078e0206 */
[----:B--2---:R-:W-:-:S05]  /*1a4e0*/  IMAD.WIDE R4, R3, 0x2, R4 ;  /* 0x0000000203047825 */ /* 0x004fca00078e0204 */
[----:B------:R0:W-:Y:S04]  /*1a4f0*/  STL.64 [R1+0x90], R4 ;  /* 0x0000900401007387 */ /* 0x0001e80000100a00 */
[----:B0-----:R-:W2:Y:S04]  /*1a500*/  LDL.LU.64 R4, [R1+0x540] ;  /* 0x0005400001047983 */ /* 0x001ea80000300a00 */
[----:B------:R0:W-:Y:S04]  /*1a510*/  STL.64 [R1+0x88], R6 ;  /* 0x0000880601007387 */ /* 0x0001e80000100a00 */
[----:B0-----:R-:W2:Y:S01]  /*1a520*/  LDL.LU.64 R6, [R1+0x7b0] ;  /* 0x0007b00001067983 */ /* 0x001ea20000300a00 */
[----:B----4-:R-:W-:-:S04]  /*1a530*/  IMAD.WIDE R8, R3, 0x2, R8 ;  /* 0x0000000203087825 */ /* 0x010fc800078e0208 */
        /* <DEDUP_REMOVED lines=22> */
[----:B0-----:R-:W2:Y:S02]  /*1a6a0*/  LDL.LU.64 R18, [R1+0x7a0] ;  /* 0x0007a00001127983 */ /* 0x001ea40000300a00 */
[----:B--2---:R-:W-:-:S05]  /*1a6b0*/  IMAD.WIDE R18, R3, 0x2, R18 ;  /* 0x0000000203127825 */ /* 0x004fca00078e0212 */
        /* <DEDUP_REMOVED lines=17> */
[----:B---3--:R-:W-:-:S04]  /*1a7d0*/  IMAD.WIDE R26, R3, 0x2, R26 ;  /* 0x00000002031a7825 */ /* 0x008fc800078e021a */
[----:B------:R-:W-:-:S04]  /*1a7e0*/  IMAD.WIDE R28, R3, 0x2, R28 ;  /* 0x00000002031c7825 */ /* 0x000fc800078e021c */
[----:B------:R-:W-:-:S04]  /*1a7f0*/  IMAD.WIDE R4, R3, 0x2, R4 ;  /* 0x0000000203047825 */ /* 0x000fc800078e0204 */
[----:B------:R-:W-:-:S04]  /*1a800*/  IMAD.WIDE R6, R3, 0x2, R6 ;  /* 0x0000000203067825 */ /* 0x000fc800078e0206 */
[----:B----4-:R-:W-:-:S04]  /*1a810*/  IMAD.WIDE R8, R3, 0x2, R8 ;  /* 0x0000000203087825 */ /* 0x010fc800078e0208 */
[----:B------:R-:W-:-:S04]  /*1a820*/  IMAD.WIDE R10, R3, 0x2, R10 ;  /* 0x00000002030a7825 */ /* 0x000fc800078e020a */
[----:B------:R-:W-:-:S04]  /*1a830*/  IMAD.WIDE R12, R3, 0x2, R12 ;  /* 0x00000002030c7825 */ /* 0x000fc800078e020c */
[----:B------:R-:W-:-:S04]  /*1a840*/  IMAD.WIDE R14, R3, 0x2, R14 ;  /* 0x00000002030e7825 */ /* 0x000fc800078e020e */
[----:B--2---:R-:W-:-:S05]  /*1a850*/  IMAD.WIDE R22, R3, 0x2, R22 ;  /* 0x0000000203167825 */ /* 0x004fca00078e0216 */
[----:B------:R0:W-:Y:S04]  /*1a860*/  STL.64 [R1+0x10], R22 ;  /* 0x0000101601007387 */ /* 0x0001e80000100a00 */
[----:B0-----:R-:W2:Y:S04]  /*1a870*/  LDL.LU.64 R22, [R1+0x688] ;  /* 0x0006880001167983 */ /* 0x001ea80000300a00 */
[----:B------:R0:W-:Y:S02]  /*1a880*/  STL.64 [R1+0x8], R26 ;  /* 0x0000081a01007387 */ /* 0x0001e40000100a00 */
[----:B0-----:R-:W-:-:S02]  /*1a890*/  IMAD.WIDE R26, R3, 0x2, R24 ;  /* 0x00000002031a7825 */ /* 0x001fc400078e0218 */
[----:B------:R-:W3:Y:S04]  /*1a8a0*/  LDL.LU.64 R24, [R1+0x690] ;  /* 0x0006900001187983 */ /* 0x000ee80000300a00 */
[----:B------:R0:W-:Y:S04]  /*1a8b0*/  STL.64 [R1], R26 ;  /* 0x0000001a01007387 */ /* 0x0001e80000100a00 */
[----:B------:R-:W-:Y:S01]  /*1a8c0*/  STL.64 [R1+0x700], R28 ;  /* 0x0007001c01007387 */ /* 0x000fe20000100a00 */
[----:B------:R-:W-:-:S03]  /*1a8d0*/  IMAD.WIDE R16, R3, 0x2, R16 ;  /* 0x0000000203107825 */ /* 0x000fc600078e0210 */
[----:B0-----:R-:W4:Y:S04]  /*1a8e0*/  LDL.LU.64 R26, [R1+0x698] ;  /* 0x00069800011a7983 */ /* 0x001f280000300a00 */
[----:B------:R-:W-:Y:S04]  /*1a8f0*/  STL.64 [R1+0x708], R4 ;  /* 0x0007080401007387 */ /* 0x000fe80000100a00 */
[----:B------:R-:W-:Y:S04]  /*1a900*/  STL.64 [R1+0x710], R6 ;  /* 0x0007100601007387 */ /* 0x000fe80000100a00 */
[----:B------:R-:W-:Y:S04]  /*1a910*/  STL.64 [R1+0x718], R8 ;  /* 0x0007180801007387 */ /* 0x000fe80000100a00 */
[----:B------:R-:W-:Y:S04]  /*1a920*/  STL.64 [R1+0x720], R10 ;  /* 0x0007200a01007387 */ /* 0x000fe80000100a00 */
[----:B------:R-:W-:Y:S04]  /*1a930*/  STL.64 [R1+0x728], R12 ;  /* 0x0007280c01007387 */ /* 0x000fe80000100a00 */
[----:B------:R0:W-:Y:S01]  /*1a940*/  STL.64 [R1+0x730], R14 ;  /* 0x0007300e01007387 */ /* 0x0001e20000100a00 */
[----:B------:R-:W-:-:S04]  /*1a950*/  IMAD.WIDE R18, R3, 0x2, R18 ;  /* 0x0000000203127825 */ /* 0x000fc800078e0212 */
[C---:B------:R-:W-:Y:S01]  /*1a960*/  IMAD.WIDE R20, R3.reuse, 0x2, R20 ;  /* 0x0000000203147825 */ /* 0x040fe200078e0214 */
[----:B0-----:R-:W4:Y:S04]  /*1a970*/  LDL.LU.64 R14, [R1+0x390] ;  /* 0x00039000010e7983 */ /* 0x001f280000300a00 */
[----:B------:R-:W4:Y:S04]  /*1a980*/  LDL.LU.64 R12, [R1+0x378] ;  /* 0x00037800010c7983 */ /* 0x000f280000300a00 */
[----:B------:R0:W-:Y:S04]  /*1a990*/  STL.64 [R1+0x738], R16 ;  /* 0x0007381001007387 */ /* 0x0001e80000100a00 */
[----:B0-----:R-:W4:Y:S04]  /*1a9a0*/  LDL.LU.64 R16, [R1+0x398] ;  /* 0x0003980001107983 */ /* 0x001f280000300a00 */
[----:B------:R0:W-:Y:S04]  /*1a9b0*/  STL.64 [R1+0x740], R18 ;  /* 0x0007401201007387 */ /* 0x0001e80000100a00 */
[----:B0-----:R-:W4:Y:S04]  /*1a9c0*/  LDL.LU.64 R18, [R1+0x370] ;  /* 0x0003700001127983 */ /* 0x001f280000300a00 */
[----:B------:R-:W4:Y:S04]  /*1a9d0*/  LDL.LU.64 R10, [R1+0x368] ;  /* 0x00036800010a7983 */ /* 0x000f280000300a00 */
[----:B------:R0:W-:Y:S04]  /*1a9e0*/  STL.64 [R1+0x748], R20 ;  /* 0x0007481401007387 */ /* 0x0001e80000100a00 */
[----:B0-----:R-:W4:Y:S04]  /*1a9f0*/  LDL.LU.64 R20, [R1+0x380] ;  /* 0x0003800001147983 */ /* 0x001f280000300a00 */
[----:B------:R-:W4:Y:S01]  /*1aa00*/  LDL.LU.64 R8, [R1+0x360] ;  /* 0x0003600001087983 */ /* 0x000f220000300a00 */
[----:B--2---:R-:W-:-:S05]  /*1aa10*/  IMAD.WIDE R22, R3, 0x2, R22 ;  /* 0x0000000203167825 */ /* 0x004fca00078e0216 */
[----:B------:R0:W-:Y:S04]  /*1aa20*/  STL.64 [R1+0x750], R22 ;  /* 0x0007501601007387 */ /* 0x0001e80000100a00 */
[----:B0-----:R-:W2:Y:S01]  /*1aa30*/  LDL.LU.64 R22, [R1+0x388] ;  /* 0x0003880001167983 */ /* 0x001ea20000300a00 */
[----:B---3--:R-:W-:-:S03]  /*1aa40*/  IMAD.WIDE R24, R3, 0x2, R24 ;  /* 0x0000000203187825 */ /* 0x008fc600078e0218 */
[----:B------:R-:W3:Y:S04]  /*1aa50*/  LDL.LU.64 R6, [R1+0x358] ;  /* 0x0003580001067983 */ /* 0x000ee80000300a00 */
[----:B------:R-:W-:Y:S04]  /*1aa60*/  STL.64 [R1+0x758], R24 ;  /* 0x0007581801007387 */ /* 0x000fe80000100a00 */
[----:B------:R-:W3:Y:S04]  /*1aa70*/  LDL.LU.64 R4, [R1+0x350] ;  /* 0x0003500001047983 */ /* 0x000ee80000300a00 */
[----:B------:R-:W3:Y:S01]  /*1aa80*/  LDL.LU.64 R28, [R1+0x348] ;  /* 0x00034800011c7983 */ /* 0x000ee20000300a00 */
[----:B----4-:R-:W-:-:S05]  /*1aa90*/  IMAD.WIDE R26, R3, 0x2, R26 ;  /* 0x00000002031a7825 */ /* 0x010fca00078e021a */
[----:B------:R-:W-:Y:S04]  /*1aaa0*/  STL.64 [R1+0x768], R26 ;  /* 0x0007681a01007387 */ /* 0x000fe80000100a00 */
[----:B------:R-:W-:Y:S04]  /*1aab0*/  STL [R1+0x760], R2 ;  /* 0x0007600201007387 */ /* 0x000fe80000100800 */
[----:B------:R0:W-:Y:S01]  /*1aac0*/  STL [R1+0x398], R16 ;  /* 0x0003981001007387 */ /* 0x0001e20000100800 */
[----:B------:R-:W-:-:S03]  /*1aad0*/  IMAD.MOV.U32 R0, RZ, RZ, R17 ;  /* 0x000000ffff007224 */ /* 0x000fc600078e0011 */
[----:B0-----:R-:W4:Y:S04]  /*1aae0*/  LDL.LU.64 R16, [R1+0x340] ;  /* 0x0003400001107983 */ /* 0x001f280000300a00 */
[----:B------:R0:W-:Y:S04]  /*1aaf0*/  STL [R1+0x6d4], R0 ;  /* 0x0006d40001007387 */ /* 0x0001e80000100800 */
[----:B------:R1:W-:Y:S01]  /*1ab00*/  STL [R1+0x390], R14 ;  /* 0x0003900e01007387 */ /* 0x0003e20000100800 */
[----:B0-----:R-:W-:-:S03]  /*1ab10*/  IMAD.MOV.U32 R0, RZ, RZ, R15 ;  /* 0x000000ffff007224 */ /* 0x001fc600078e000f */
[----:B-1----:R-:W3:Y:S04]  /*1ab20*/  LDL.LU.64 R14, [R1+0x338] ;  /* 0x00033800010e7983 */ /* 0x002ee80000300a00 */
[----:B------:R0:W-:Y:S04]  /*1ab30*/  STL [R1+0x6d0], R0 ;  /* 0x0006d00001007387 */ /* 0x0001e80000100800 */
[----:B--2---:R1:W-:Y:S01]  /*1ab40*/  STL [R1+0x388], R22 ;  /* 0x0003881601007387 */ /* 0x0043e20000100800 */
[----:B0-----:R-:W-:-:S03]  /*1ab50*/  IMAD.MOV.U32 R0, RZ, RZ, R23 ;  /* 0x000000ffff007224 */ /* 0x001fc600078e0017 */
[----:B-1----:R-:W2:Y:S04]  /*1ab60*/  LDL.LU.64 R22, [R1+0x330] ;  /* 0x0003300001167983 */ /* 0x002ea80000300a00 */
[----:B------:R0:W-:Y:S04]  /*1ab70*/  STL [R1+0x6c4], R0 ;  /* 0x0006c40001007387 */ /* 0x0001e80000100800 */
[----:B------:R1:W-:Y:S01]  /*1ab80*/  STL [R1+0x380], R20 ;  /* 0x0003801401007387 */ /* 0x0003e20000100800 */
        /* <DEDUP_REMOVED lines=19> */
[----:B---3--:R1:W-:Y:S01]  /*1acc0*/  STL [R1+0x358], R6 ;  /* 0x0003580601007387 */ /* 0x0083e20000100800 */
[----:B0-----:R-:W-:-:S03]  /*1acd0*/  IMAD.MOV.U32 R0, RZ, RZ, R7 ;  /* 0x000000ffff007224 */ /* 0x001fc600078e0007 */
[----:B-1----:R-:W3:Y:S04]  /*1ace0*/  LDL.LU.64 R6, [R1+0x300] ;  /* 0x0003000001067983 */ /* 0x002ee80000300a00 */
[----:B------:R0:W-:Y:S04]  /*1acf0*/  STL [R1+0x35c], R0 ;  /* 0x00035c0001007387 */ /* 0x0001e80000100800 */
[----:B------:R1:W-:Y:S01]  /*1ad00*/  STL [R1+0x350], R4 ;  /* 0x0003500401007387 */ /* 0x0003e20000100800 */
[----:B0-----:R-:W-:-:S03]  /*1ad10*/  IMAD.MOV.U32 R0, RZ, RZ, R5 ;  /* 0x000000ffff007224 */ /* 0x001fc600078e0005 */
[----:B-1----:R-:W3:Y:S04]  /*1ad20*/  LDL.LU.64 R4, [R1+0x2f8] ;  /* 0x0002f80001047983 */ /* 0x002ee80000300a00 */
[----:B------:R0:W-:Y:S04]  /*1ad30*/  STL [R1+0x354], R0 ;  /* 0x0003540001007387 */ /* 0x0001e80000100800 */
[----:B------:R1:W-:Y:S01]  /*1ad40*/  STL [R1+0x348], R28 ;  /* 0x0003481c01007387 */ /* 0x0003e20000100800 */
[----:B0-----:R-:W-:-:S03]  /*1ad50*/  MOV R0, R29 ;  /* 0x0000001d00007202 */ /* 0x001fc60000000f00 */
[----:B-1----:R-:W3:Y:S04]  /*1ad60*/  LDL.LU.64 R28, [R1+0x2f0] ;  /* 0x0002f000011c7983 */ /* 0x002ee80000300a00 */
[----:B------:R0:W-:Y:S04]  /*1ad70*/  STL [R1+0x34c], R0 ;  /* 0x00034c0001007387 */ /* 0x0001e80000100800 */
[----:B----4-:R1:W-:Y:S01]  /*1ad80*/  STL [R1+0x340], R16 ;  /* 0x0003401001007387 */ /* 0x0103e20000100800 */
[----:B0-----:R-:W-:-:S03]  /*1ad90*/  IMAD.MOV.U32 R0, RZ, RZ, R17 ;  /* 0x000000ffff007224 */ /* 0x001fc600078e0011 */
[----:B-1----:R-:W4:Y:S04]  /*1ada0*/  LDL.LU.64 R16, [R1+0x2e8] ;  /* 0x0002e80001107983 */ /* 0x002f280000300a00 */
[----:B------:R0:W-:Y:S04]  /*1adb0*/  STL [R1+0x344], R0 ;  /* 0x0003440001007387 */ /* 0x0001e80000100800 */
[----:B------:R1:W-:Y:S01]  /*1adc0*/  STL [R1+0x338], R14 ;  /* 0x0003380e01007387 */ /* 0x0003e20000100800 */
[----:B0-----:R-:W-:-:S03]  /*1add0*/  IMAD.MOV.U32 R0, RZ, RZ, R15 ;  /* 0x000000ffff007224 */ /* 0x001fc600078e000f */
[----:B-1----:R-:W4:Y:S04]  /*1ade0*/  LDL.LU.64 R14, [R1+0x2e0] ;  /* 0x0002e000010e7983 */ /* 0x002f280000300a00 */
        /* <DEDUP_REMOVED lines=34> */
[----:B0-----:R-:W-:-:S03]  /*1b010*/  IMAD.MOV.U32 R0, RZ, RZ, R29 ;  /* 0x000000ffff007224 */ /* 0x001fc600078e001d */
        /* <DEDUP_REMOVED lines=51> */
[----:B0-----:R-:W-:-:S03]  /*1b350*/  MOV R0, R15 ;  /* 0x0000000f00007202 */ /* 0x001fc60000000f00 */
        /* <DEDUP_REMOVED lines=58> */
[----:B------:R-:W-:Y:S04]  /*1b700*/  STL [R1+0x3c4], R18 ;  /* 0x0003c41201007387 */ /* 0x000fe80000100800 */
[----:B------:R-:W2:Y:S01]  /*1b710*/  LDL.LU.64 R24, [R1+0x1b0] ;  /* 0x0001b00001187983 */ /* 0x000ea20000300a00 */
[----:B0-----:R-:W-:-:S05]  /*1b720*/  IMAD.MOV.U32 R0, RZ, RZ, R19 ;  /* 0x000000ffff007224 */ /* 0x001fca00078e0013 */
        /* <DEDUP_REMOVED lines=9> */
[----:B---3--:R1:W-:Y:S04]  /*1b7c0*/  STL [R1+0x3d0], R6 ;  /* 0x0003d00601007387 */ /* 0x0083e80000100800 */
[----:B------:R-:W3:Y:S01]  /*1b7d0*/  LDL.LU.64 R18, [R1+0x198] ;  /* 0x0001980001127983 */ /* 0x000ee20000300a00 */
[----:B0-----:R-:W-:-:S05]  /*1b7e0*/  IMAD.MOV.U32 R0, RZ, RZ, R7 ;  /* 0x000000ffff007224 */ /* 0x001fca00078e0007 */
[----:B------:R0:W-:Y:S04]  /*1b7f0*/  STL [R1+0x1f0], R0 ;  /* 0x0001f00001007387 */ /* 0x0001e80000100800 */
[----:B------:R0:W-:Y:S04]  /*1b800*/  STL [R1+0x3d4], R4 ;  /* 0x0003d40401007387 */ /* 0x0001e80000100800 */
[----:B-1----:R-:W3:Y:S01]  /*1b810*/  LDL.LU.64 R6, [R1+0x190] ;  /* 0x0001900001067983 */ /* 0x002ee20000300a00 */
[----:B0-----:R-:W-:-:S05]  /*1b820*/  IMAD.MOV.U32 R0, RZ, RZ, R5 ;  /* 0x000000ffff007224 */ /* 0x001fca00078e0005 */
[----:B------:R0:W-:Y:S04]  /*1b830*/  STL [R1+0x1e8], R0 ;  /* 0x0001e80001007387 */ /* 0x0001e80000100800 */
[----:B------:R1:W-:Y:S04]  /*1b840*/  STL [R1+0x3dc], R28 ;  /* 0x0003dc1c01007387 */ /* 0x0003e80000100800 */
[----:B------:R-:W3:Y:S01]  /*1b850*/  LDL.LU.64 R4, [R1+0x188] ;  /* 0x0001880001047983 */ /* 0x000ee20000300a00 */
[----:B0-----:R-:W-:-:S03]  /*1b860*/  IMAD.MOV.U32 R0, RZ, RZ, R29 ;  /* 0x000000ffff007224 */ /* 0x001fc600078e001d */
[----:B----4-:R-:W-:Y:S04]  /*1b870*/  STL [R1+0x3e4], R16 ;  /* 0x0003e41001007387 */ /* 0x010fe80000100800 */
[----:B------:R0:W-:Y:S04]  /*1b880*/  STL [R1+0x1ec], R0 ;  /* 0x0001ec0001007387 */ /* 0x0001e80000100800 */
[----:B-1----:R-:W4:Y:S01]  /*1b890*/  LDL.LU.64 R28, [R1+0x180] ;  /* 0x00018000011c7983 */ /* 0x002f220000300a00 */
[----:B0-----:R-:W-:-:S03]  /*1b8a0*/  IMAD.MOV.U32 R0, RZ, RZ, R17 ;  /* 0x000000ffff007224 */ /* 0x001fc600078e0011 */
[----:B------:R-:W-:Y:S04]  /*1b8b0*/  STL [R1+0x3ec], R14 ;  /* 0x0003ec0e01007387 */ /* 0x000fe80000100800 */
[----:B------:R0:W-:Y:S04]  /*1b8c0*/  STL [R1+0x1f4], R0 ;  /* 0x0001f40001007387 */ /* 0x0001e80000100800 */
[----:B------:R-:W4:Y:S01]  /*1b8d0*/  LDL.LU.64 R16, [R1+0x178] ;  /* 0x0001780001107983 */ /* 0x000f220000300a00 */
[----:B0-----:R-:W-:-:S03]  /*1b8e0*/  IMAD.MOV.U32 R0, RZ, RZ, R15 ;  /* 0x000000ffff007224 */ /* 0x001fc600078e000f */
[----:B--2---:R-:W-:Y:S04]  /*1b8f0*/  STL [R1+0x3f4], R22 ;  /* 0x0003f41601007387 */ /* 0x004fe80000100800 */
[----:B------:R0:W-:Y:S04]  /*1b900*/  STL [R1+0x1fc], R0 ;  /* 0x0001fc0001007387 */ /* 0x0001e80000100800 */
[----:B------:R-:W2:Y:S01]  /*1b910*/  LDL.LU.64 R14, [R1+0x170] ;  /* 0x00017000010e7983 */ /* 0x000ea20000300a00 */
[----:B0-----:R-:W-:-:S03]  /*1b920*/  IMAD.MOV.U32 R0, RZ, RZ, R23 ;  /* 0x000000ffff007224 */ /* 0x001fc600078e0017 */
[----:B------:R-:W-:Y:S04]  /*1b930*/  STL [R1+0x3fc], R20 ;  /* 0x0003fc1401007387 */ /* 0x000fe80000100800 */
[----:B------:R0:W-:Y:S04]  /*1b940*/  STL [R1+0x204], R0 ;  /* 0x0002040001007387 */ /* 0x0001e80000100800 */
[----:B------:R-:W2:Y:S01]  /*1b950*/  LDL.LU.64 R22, [R1+0x168] ;  /* 0x0001680001167983 */ /* 0x000ea20000300a00 */
[----:B0-----:R-:W-:-:S03]  /*1b960*/  MOV R0, R21 ;  /* 0x0000001500007202 */ /* 0x001fc60000000f00 */
[----:B------:R-:W-:Y:S04]  /*1b970*/  STL [R1+0x404], R12 ;  /* 0x0004040c01007387 */ /* 0x000fe80000100800 */
[----:B------:R0:W-:Y:S04]  /*1b980*/  STL [R1+0x20c], R0 ;  /* 0x00020c0001007387 */ /* 0x0001e80000100800 */
[----:B------:R-:W2:Y:S04]  /*1b990*/  LDL.LU.64 R20, [R1+0x160] ;  /* 0x0001600001147983 */ /* 0x000ea80000300a00 */
[----:B------:R-:W-:Y:S01]  /*1b9a0*/  STL [R1+0x40c], R24 ;  /* 0x00040c1801007387 */ /* 0x000fe20000100800 */
[----:B0-----:R-:W-:-:S05]  /*1b9b0*/  IMAD.MOV.U32 R0, RZ, RZ, R13 ;  /* 0x000000ffff007224 */ /* 0x001fca00078e000d */
[----:B------:R0:W-:Y:S04]  /*1b9c0*/  STL [R1+0x214], R0 ;  /* 0x0002140001007387 */ /* 0x0001e80000100800 */
[----:B------:R-:W2:Y:S01]  /*1b9d0*/  LDL.LU.64 R12, [R1+0x158] ;  /* 0x00015800010c7983 */ /* 0x000ea20000300a00 */
[----:B0-----:R-:W-:-:S03]  /*1b9e0*/  IMAD.MOV.U32 R0, RZ, RZ, R25 ;  /* 0x000000ffff007224 */ /* 0x001fc600078e0019 */
[----:B------:R-:W-:Y:S04]  /*1b9f0*/  STL [R1+0x414], R10 ;  /* 0x0004140a01007387 */ /* 0x000fe80000100800 */
[----:B------:R0:W-:Y:S02]  /*1ba00*/  STL [R1+0x21c], R0 ;  /* 0x00021c0001007387 */ /* 0x0001e40000100800 */
[----:B0-----:R-:W-:Y:S02]  /*1ba10*/  IMAD.MOV.U32 R0, RZ, RZ, R11 ;  /* 0x000000ffff007224 */ /* 0x001fe400078e000b */
[----:B------:R-:W2:Y:S04]  /*1ba20*/  LDL.LU.64 R10, [R1+0x150] ;  /* 0x00015000010a7983 */ /* 0x000ea80000300a00 */
        /* <DEDUP_REMOVED lines=9> */
[----:B------:R1:W-:Y:S04]  /*1bac0*/  STL [R1+0x42c], R6 ;  /* 0x00042c0601007387 */ /* 0x0003e80000100800 */
[----:B------:R-:W-:Y:S01]  /*1bad0*/  STL [R1+0x434], R4 ;  /* 0x0004340401007387 */ /* 0x000fe20000100800 */
[----:B0-----:R-:W-:-:S05]  /*1bae0*/  IMAD.MOV.U32 R0, RZ, RZ, R7 ;  /* 0x000000ffff007224 */ /* 0x001fca00078e0007 */
[----:B------:R0:W-:Y:S04]  /*1baf0*/  STL [R1+0x23c], R0 ;  /* 0x00023c0001007387 */ /* 0x0001e80000100800 */
[----:B-1----:R-:W3:Y:S04]  /*1bb00*/  LDL.LU.64 R6, [R1+0x138] ;  /* 0x0001380001067983 */ /* 0x002ee80000300a00 */
[----:B----4-:R-:W-:Y:S01]  /*1bb10*/  STL [R1+0x43c], R28 ;  /* 0x00043c1c01007387 */ /* 0x010fe20000100800 */
[----:B0-----:R-:W-:-:S05]  /*1bb20*/  IMAD.MOV.U32 R0, RZ, RZ, R5 ;  /* 0x000000ffff007224 */ /* 0x001fca00078e0005 */
[----:B------:R0:W-:Y:S04]  /*1bb30*/  STL [R1+0x244], R0 ;  /* 0x0002440001007387 */ /* 0x0001e80000100800 */
[----:B------:R-:W4:Y:S04]  /*1bb40*/  LDL.LU.64 R4, [R1+0x130] ;  /* 0x0001300001047983 */ /* 0x000f280000300a00 */
[----:B------:R-:W-:Y:S01]  /*1bb50*/  STL [R1+0x444], R16 ;  /* 0x0004441001007387 */ /* 0x000fe20000100800 */
[----:B0-----:R-:W-:-:S05]  /*1bb60*/  IMAD.MOV.U32 R0, RZ, RZ, R29 ;  /* 0x000000ffff007224 */ /* 0x001fca00078e001d */
        /* <DEDUP_REMOVED lines=10> */
[----:B0-----:R-:W-:-:S03]  /*1bc10*/  IMAD.MOV.U32 R0, RZ, RZ, R23 ;  /* 0x000000ffff007224 */ /* 0x001fc600078e0017 */
[----:B------:R-:W-:Y:S04]  /*1bc20*/  STL [R1+0x45c], R20 ;  /* 0x00045c1401007387 */ /* 0x000fe80000100800 */
[----:B------:R0:W-:Y:S04]  /*1bc30*/  STL [R1+0x394], R0 ;  /* 0x0003940001007387 */ /* 0x0001e80000100800 */
[----:B------:R-:W2:Y:S01]  /*1bc40*/  LDL.LU.64 R26, [R1+0x110] ;  /* 0x00011000011a7983 */ /* 0x000ea20000300a00 */
[----:B0-----:R-:W-:-:S05]  /*1bc50*/  IMAD.MOV.U32 R0, RZ, RZ, R21 ;  /* 0x000000ffff007224 */ /* 0x001fca00078e0015 */
[----:B------:R0:W-:Y:S04]  /*1bc60*/  STL [R1+0x39c], R0 ;  /* 0x00039c0001007387 */ /* 0x0001e80000100800 */
[----:B------:R1:W-:Y:S04]  /*1bc70*/  STL [R1+0x464], R12 ;  /* 0x0004640c01007387 */ /* 0x0003e80000100800 */
[----:B------:R-:W2:Y:S01]  /*1bc80*/  LDL.LU.64 R24, [R1+0x108] ;  /* 0x0001080001187983 */ /* 0x000ea20000300a00 */
[----:B0-----:R-:W-:-:S03]  /*1bc90*/  IMAD.MOV.U32 R0, RZ, RZ, R13 ;  /* 0x000000ffff007224 */ /* 0x001fc600078e000d */
[----:B-1----:R-:W2:Y:S04]  /*1bca0*/  LDL.LU.64 R12, [R1+0x100] ;  /* 0x00010000010c7983 */ /* 0x002ea80000300a00 */
[----:B------:R0:W-:Y:S04]  /*1bcb0*/  STL [R1+0x3d8], R0 ;  /* 0x0003d80001007387 */ /* 0x0001e80000100800 */
[----:B------:R1:W-:Y:S04]  /*1bcc0*/  STL [R1+0x46c], R10 ;  /* 0x00046c0a01007387 */ /* 0x0003e80000100800 */
[----:B------:R-:W2:Y:S01]  /*1bcd0*/  LDL.LU.64 R22, [R1+0xf8] ;  /* 0x0000f80001167983 */ /* 0x000ea20000300a00 */
[----:B0-----:R-:W-:-:S03]  /*1bce0*/  IMAD.MOV.U32 R0, RZ, RZ, R11 ;  /* 0x000000ffff007224 */ /* 0x001fc600078e000b */
[----:B------:R-:W-:Y:S04]  /*1bcf0*/  STL [R1+0x474], R8 ;  /* 0x0004740801007387 */ /* 0x000fe80000100800 */
[----:B------:R0:W-:Y:S04]  /*1bd00*/  STL [R1+0x3e0], R0 ;  /* 0x0003e00001007387 */ /* 0x0001e80000100800 */
[----:B-1----:R-:W2:Y:S01]  /*1bd10*/  LDL.LU.64 R10, [R1+0xf0] ;  /* 0x0000f000010a7983 */ /* 0x002ea20000300a00 */
[----:B0-----:R-:W-:-:S03]  /*1bd20*/  IMAD.MOV.U32 R0, RZ, RZ, R9 ;  /* 0x000000ffff007224 */ /* 0x001fc600078e0009 */
[----:B---3--:R-:W-:Y:S04]  /*1bd30*/  STL [R1+0x47c], R18 ;  /* 0x00047c1201007387 */ /* 0x008fe80000100800 */
[----:B------:R0:W-:Y:S04]  /*1bd40*/  STL [R1+0x3e8], R0 ;  /* 0x0003e80001007387 */ /* 0x0001e80000100800 */
[----:B------:R-:W3:Y:S04]  /*1bd50*/  LDL.LU.64 R8, [R1+0xe8] ;  /* 0x0000e80001087983 */ /* 0x000ee80000300a00 */
[----:B------:R-:W3:Y:S01]  /*1bd60*/  LDL.LU.64 R20, [R1+0xe0] ;  /* 0x0000e00001147983 */ /* 0x000ee20000300a00 */
[----:B0-----:R-:W-:-:S05]  /*1bd70*/  IMAD.MOV.U32 R0, RZ, RZ, R19 ;  /* 0x000000ffff007224 */ /* 0x001fca00078e0013 */
        /* <DEDUP_REMOVED lines=9> */
[----:B------:R1:W-:Y:S04]  /*1be10*/  STL [R1+0x494], R28 ;  /* 0x0004941c01007387 */ /* 0x0003e80000100800 */
[----:B------:R-:W4:Y:S01]  /*1be20*/  LDL.LU.64 R18, [R1+0xc8] ;  /* 0x0000c80001127983 */ /* 0x000f220000300a00 */
[----:B0-----:R-:W-:-:S03]  /*1be30*/  IMAD.MOV.U32 R0, RZ, RZ, R29 ;  /* 0x000000ffff007224 */ /* 0x001fc600078e001d */
[----:B--2---:R-:W-:Y:S04]  /*1be40*/  STL [R1+0x49c], R16 ;  /* 0x00049c1001007387 */ /* 0x004fe80000100800 */
[----:B------:R0:W-:Y:S04]  /*1be50*/  STL [R1+0x408], R0 ;  /* 0x0004080001007387 */ /* 0x0001e80000100800 */
[----:B-1----:R-:W2:Y:S01]  /*1be60*/  LDL.LU.64 R28, [R1+0xc0] ;  /* 0x0000c000011c7983 */ /* 0x002ea20000300a00 */
[----:B0-----:R-:W-:-:S03]  /*1be70*/  IMAD.MOV.U32 R0, RZ, RZ, R17 ;  /* 0x000000ffff007224 */ /* 0x001fc600078e0011 */
[----:B------:R-:W-:Y:S04]  /*1be80*/  STL [R1+0x4a4], R14 ;  /* 0x0004a40e01007387 */ /* 0x000fe80000100800 */
[----:B------:R0:W-:Y:S04]  /*1be90*/  STL [R1+0x410], R0 ;  /* 0x0004100001007387 */ /* 0x0001e80000100800 */
[----:B------:R-:W2:Y:S01]  /*1bea0*/  LDL.LU.64 R16, [R1+0xb8] ;  /* 0x0000b80001107983 */ /* 0x000ea20000300a00 */
[----:B0-----:R-:W-:-:S03]  /*1beb0*/  IMAD.MOV.U32 R0, RZ, RZ, R15 ;  /* 0x000000ffff007224 */ /* 0x001fc600078e000f */
[----:B------:R-:W2:Y:S04]  /*1bec0*/  LDL.LU.64 R14, [R1+0xb0] ;  /* 0x0000b000010e7983 */ /* 0x000ea80000300a00 */
[----:B------:R0:W-:Y:S04]  /*1bed0*/  STL [R1+0x418], R0 ;  /* 0x0004180001007387 */ /* 0x0001e80000100800 */
[----:B------:R-:W-:Y:S01]  /*1bee0*/  STL [R1+0x4ac], R26 ;  /* 0x0004ac1a01007387 */ /* 0x000fe20000100800 */
[----:B0-----:R-:W-:-:S03]  /*1bef0*/  IMAD.MOV.U32 R0, RZ, RZ, R27 ;  /* 0x000000ffff007224 */ /* 0x001fc600078e001b */
[----:B------:R-:W-:Y:S04]  /*1bf00*/  STL [R1+0x4b4], R24 ;  /* 0x0004b41801007387 */ /* 0x000fe80000100800 */
[----:B------:R0:W-:Y:S02]  /*1bf10*/  STL [R1+0x420], R0 ;  /* 0x0004200001007387 */ /* 0x0001e40000100800 */
[----:B0-----:R-:W-:Y:S02]  /*1bf20*/  IMAD.MOV.U32 R0, RZ, RZ, R25 ;  /* 0x000000ffff007224 */ /* 0x001fe400078e0019 */
[----:B------:R-:W-:Y:S04]  /*1bf30*/  STL [R1+0x4bc], R12 ;  /* 0x0004bc0c01007387 */ /* 0x000fe80000100800 */
[----:B------:R0:W-:Y:S02]  /*1bf40*/  STL [R1+0x428], R0 ;  /* 0x0004280001007387 */ /* 0x0001e40000100800 */
[----:B0-----:R-:W-:-:S02]  /*1bf50*/  MOV R0, R13 ;  /* 0x0000000d00007202 */ /* 0x001fc40000000f00 */
[----:B------:R-:W-:Y:S04]  /*1bf60*/  STL [R1+0x4c4], R22 ;  /* 0x0004c41601007387 */ /* 0x000fe80000100800 */
        /* <DEDUP_REMOVED lines=8> */
[----:B---3--:R1:W-:Y:S04]  /*1bff0*/  STL [R1+0x4d4], R8 ;  /* 0x0004d40801007387 */ /* 0x0083e80000100800 */
[----:B------:R-:W-:Y:S01]  /*1c000*/  STL [R1+0x4dc], R20 ;  /* 0x0004dc1401007387 */ /* 0x000fe20000100800 */
[----:B0-----:R-:W-:-:S05]  /*1c010*/  IMAD.MOV.U32 R0, RZ, RZ, R9 ;  /* 0x000000ffff007224 */ /* 0x001fca00078e0009 */
[----:B------:R0:W-:Y:S04]  /*1c020*/  STL [R1+0x448], R0 ;  /* 0x0004480001007387 */ /* 0x0001e80000100800 */
[----:B-1----:R-:W3:Y:S04]  /*1c030*/  LDL.LU.64 R8, [R1+0x98] ;  /* 0x0000980001087983 */ /* 0x002ee80000300a00 */
[----:B------:R-:W-:Y:S01]  /*1c040*/  STL [R1+0x4e4], R6 ;  /* 0x0004e40601007387 */ /* 0x000fe20000100800 */
[----:B0-----:R-:W-:-:S05]  /*1c050*/  IMAD.MOV.U32 R0, RZ, RZ, R21 ;  /* 0x000000ffff007224 */ /* 0x001fca00078e0015 */
[----:B------:R0:W-:Y:S02]  /*1c060*/  STL [R1+0x450], R0 ;  /* 0x0004500001007387 */ /* 0x0001e40000100800 */
[----:B0-----:R-:W-:Y:S02]  /*1c070*/  IMAD.MOV.U32 R0, RZ, RZ, R7 ;  /* 0x000000ffff007224 */ /* 0x001fe400078e0007 */
[----:B------:R-:W3:Y:S04]  /*1c080*/  LDL.LU.64 R6, [R1+0x90] ;  /* 0x0000900001067983 */ /* 0x000ee80000300a00 */
[----:B------:R0:W-:Y:S04]  /*1c090*/  STL [R1+0x458], R0 ;  /* 0x0004580001007387 */ /* 0x0001e80000100800 */
[----:B----4-:R1:W-:Y:S04]  /*1c0a0*/  STL [R1+0x4ec], R4 ;  /* 0x0004ec0401007387 */ /* 0x0103e80000100800 */
[----:B------:R-:W-:Y:S01]  /*1c0b0*/  STL [R1+0x4f4], R18 ;  /* 0x0004f41201007387 */ /* 0x000fe20000100800 */
[----:B0-----:R-:W-:-:S05]  /*1c0c0*/  IMAD.MOV.U32 R0, RZ, RZ, R5 ;  /* 0x000000ffff007224 */ /* 0x001fca00078e0005 */
[----:B------:R0:W-:Y:S04]  /*1c0d0*/  STL [R1+0x460], R0 ;  /* 0x0004600001007387 */ /* 0x0001e80000100800 */
[----:B-1----:R-:W4:Y:S01]  /*1c0e0*/  LDL.LU.64 R4, [R1+0x88] ;  /* 0x0000880001047983 */ /* 0x002f220000300a00 */
[----:B0-----:R-:W-:-:S03]  /*1c0f0*/  IMAD.MOV.U32 R0, RZ, RZ, R19 ;  /* 0x000000ffff007224 */ /* 0x001fc600078e0013 */
[----:B--2---:R-:W-:Y:S04]  /*1c100*/  STL [R1+0x4fc], R28 ;  /* 0x0004fc1c01007387 */ /* 0x004fe80000100800 */
[----:B------:R0:W-:Y:S02]  /*1c110*/  STL [R1+0x468], R0 ;  /* 0x0004680001007387 */ /* 0x0001e40000100800 */
[----:B0-----:R-:W-:Y:S02]  /*1c120*/  IMAD.MOV.U32 R0, RZ, RZ, R29 ;  /* 0x000000ffff007224 */ /* 0x001fe400078e001d */
[----:B------:R-:W2:Y:S04]  /*1c130*/  LDL.LU.64 R28, [R1+0x80] ;  /* 0x00008000011c7983 */ /* 0x000ea80000300a00 */
[----:B------:R0:W-:Y:S04]  /*1c140*/  STL [R1+0x470], R0 ;  /* 0x0004700001007387 */ /* 0x0001e80000100800 */
[----:B------:R-:W-:Y:S01]  /*1c150*/  STL [R1+0x504], R16 ;  /* 0x0005041001007387 */ /* 0x000fe20000100800 */
[----:B0-----:R-:W-:-:S03]  /*1c160*/  IMAD.MOV.U32 R0, RZ, RZ, R17 ;  /* 0x000000ffff007224 */ /* 0x001fc600078e0011 */
[----:B------:R-:W-:Y:S04]  /*1c170*/  STL [R1+0x50c], R14 ;  /* 0x00050c0e01007387 */ /* 0x000fe80000100800 */
[----:B------:R-:W-:Y:S04]  /*1c180*/  STL [R1+0x478], R0 ;  /* 0x0004780001007387 */ /* 0x000fe80000100800 */
[----:B------:R-:W2:Y:S04]  /*1c190*/  LDL.LU.64 R26, [R1+0x68] ;  /* 0x00006800011a7983 */ /* 0x000ea80000300a00 */
[----:B--2---:R0:W-:Y:S04]  /*1c1a0*/  STL.64 [R1+0x770], R26 ;  /* 0x0007701a01007387 */ /* 0x0041e80000100a00 */
[----:B0-----:R-:W2:Y:S01]  /*1c1b0*/  LDL.LU.64 R26, [R1+0x70] ;  /* 0x00007000011a7983 */ /* 0x001ea20000300a00 */
[----:B------:R-:W-:-:S03]  /*1c1c0*/  IMAD.MOV.U32 R0, RZ, RZ, R15 ;  /* 0x000000ffff007224 */ /* 0x000fc600078e000f */
[----:B--2---:R0:W-:Y:S04]  /*1c1d0*/  STL.64 [R1+0x778], R26 ;  /* 0x0007781a01007387 */ /* 0x0041e80000100a00 */
[----:B0-----:R-:W2:Y:S04]  /*1c1e0*/  LDL.LU.64 R26, [R1+0x78] ;  /* 0x00007800011a7983 */ /* 0x001ea80000300a00 */
[----:B------:R-:W2:Y:S04]  /*1c1f0*/  LDL.LU.64 R2, [R1+0x60] ;  /* 0x0000600001027983 */ /* 0x000ea80000300a00 */
[----:B------:R0:W-:Y:S04]  /*1c200*/  STL [R1+0x480], R0 ;  /* 0x0004800001007387 */ /* 0x0001e80000100800 */
[----:B------:R-:W-:Y:S04]  /*1c210*/  STL [R1+0x514], R12 ;  /* 0x0005140c01007387 */ /* 0x000fe80000100800 */
[----:B------:R-:W2:Y:S04]  /*1c220*/  LDL.LU.64 R24, [R1+0x58] ;  /* 0x0000580001187983 */ /* 0x000ea80000300a00 */
[----:B------:R-:W2:Y:S01]  /*1c230*/  LDL.LU.64 R22, [R1+0x50] ;  /* 0x0000500001167983 */ /* 0x000ea20000300a00 */
[----:B0-----:R-:W-:-:S05]  /*1c240*/  IMAD.MOV.U32 R0, RZ, RZ, R13 ;  /* 0x000000ffff007224 */ /* 0x001fca00078e000d */
[----:B------:R0:W-:Y:S04]  /*1c250*/  STL [R1+0x488], R0 ;  /* 0x0004880001007387 */ /* 0x0001e80000100800 */
[----:B------:R-:W-:Y:S04]  /*1c260*/  STL [R1+0x51c], R10 ;  /* 0x00051c0a01007387 */ /* 0x000fe80000100800 */
[----:B------:R-:W2:Y:S04]  /*1c270*/  LDL.LU.64 R20, [R1+0x48] ;  /* 0x0000480001147983 */ /* 0x000ea80000300a00 */
[----:B------:R-:W2:Y:S01]  /*1c280*/  LDL.LU.64 R18, [R1+0x40] ;  /* 0x0000400001127983 */ /* 0x000ea20000300a00 */
[----:B0-----:R-:W-:-:S05]  /*1c290*/  IMAD.MOV.U32 R0, RZ, RZ, R11 ;  /* 0x000000ffff007224 */ /* 0x001fca00078e000b */
[----:B------:R0:W-:Y:S04]  /*1c2a0*/  STL [R1+0x490], R0 ;  /* 0x0004900001007387 */ /* 0x0001e80000100800 */
[----:B---3--:R-:W-:Y:S04]  /*1c2b0*/  STL [R1+0x524], R8 ;  /* 0x0005240801007387 */ /* 0x008fe80000100800 */
[----:B------:R-:W3:Y:S04]  /*1c2c0*/  LDL.LU.64 R16, [R1+0x38] ;  /* 0x0000380001107983 */ /* 0x000ee80000300a00 */
[----:B------:R-:W3:Y:S01]  /*1c2d0*/  LDL.LU.64 R14, [R1+0x30] ;  /* 0x00003000010e7983 */ /* 0x000ee20000300a00 */
[----:B0-----:R-:W-:-:S05]  /*1c2e0*/  IMAD.MOV.U32 R0, RZ, RZ, R9 ;  /* 0x000000ffff007224 */ /* 0x001fca00078e0009 */
[----:B------:R0:W-:Y:S04]  /*1c2f0*/  STL [R1+0x498], R0 ;  /* 0x0004980001007387 */ /* 0x0001e80000100800 */
[----:B------:R1:W-:Y:S04]  /*1c300*/  STL [R1+0x52c], R6 ;  /* 0x00052c0601007387 */ /* 0x0003e80000100800 */
[----:B------:R-:W3:Y:S04]  /*1c310*/  LDL.LU.64 R12, [R1+0x28] ;  /* 0x00002800010c7983 */ /* 0x000ee80000300a00 */
[----:B------:R-:W3:Y:S01]  /*1c320*/  LDL.LU.64 R10, [R1+0x20] ;  /* 0x00002000010a7983 */ /* 0x000ee20000300a00 */
[----:B0-----:R-:W-:-:S05]  /*1c330*/  IMAD.MOV.U32 R0, RZ, RZ, R7 ;  /* 0x000000ffff007224 */ /* 0x001fca00078e0007 */
[----:B------:R0:W-:Y:S04]  /*1c340*/  STL [R1+0x4a0], R0 ;  /* 0x0004a00001007387 */ /* 0x0001e80000100800 */
[----:B----4-:R4:W-:Y:S04]  /*1c350*/  STL [R1+0x534], R4 ;  /* 0x0005340401007387 */ /* 0x0109e80000100800 */
[----:B------:R-:W3:Y:S04]  /*1c360*/  LDL.LU.64 R8, [R1+0x18] ;  /* 0x0000180001087983 */ /* 0x000ee80000300a00 */
[----:B-1----:R-:W3:Y:S01]  /*1c370*/  LDL.LU.64 R6, [R1+0x10] ;  /* 0x0000100001067983 */ /* 0x002ee20000300a00 */
[----:B0-----:R-:W-:-:S05]  /*1c380*/  IMAD.MOV.U32 R0, RZ, RZ, R5 ;  /* 0x000000ffff007224 */ /* 0x001fca00078e0005 */
[----:B------:R0:W-:Y:S04]  /*1c390*/  STL [R1+0x4a8], R0 ;  /* 0x0004a80001007387 */ /* 0x0001e80000100800 */
[----:B------:R1:W-:Y:S04]  /*1c3a0*/  STL [R1+0x53c], R28 ;  /* 0x00053c1c01007387 */ /* 0x0003e80000100800 */
[----:B----4-:R-:W4:Y:S01]  /*1c3b0*/  LDL.LU.64 R4, [R1+0x8] ;  /* 0x0000080001047983 */ /* 0x010f220000300a00 */
[----:B0-----:R-:W-:-:S03]  /*1c3c0*/  IMAD.MOV.U32 R0, RZ, RZ, R29 ;  /* 0x000000ffff007224 */ /* 0x001fc600078e001d */
[----:B-1----:R-:W3:Y:S04]  /*1c3d0*/  LDL.LU.64 R28, [R1] ;  /* 0x00000000011c7983 */ /* 0x002ee80000300a00 */
[----:B------:R0:W-:Y:S04]  /*1c3e0*/  STL [R1+0x4b0], R0 ;  /* 0x0004b00001007387 */ /* 0x0001e80000100800 */
[----:B--2---:R1:W-:Y:S01]  /*1c3f0*/  STL [R1+0x544], R26 ;  /* 0x0005441a01007387 */ /* 0x0043e20000100800 */
[----:B0-----:R-:W-:-:S03]  /*1c400*/  IMAD.MOV.U32 R0, RZ, RZ, R27 ;  /* 0x000000ffff007224 */ /* 0x001fc600078e001b */
[----:B-1----:R-:W2:Y:S04]  /*1c410*/  LDL.LU.64 R26, [R1+0x778] ;  /* 0x00077800011a7983 */ /* 0x002ea80000300a00 */
[----:B--2---:R-:W-:Y:S04]  /*1c420*/  STL [R1+0x54c], R26 ;  /* 0x00054c1a01007387 */ /* 0x004fe80000100800 */
[----:B------:R0:W-:Y:S02]  /*1c430*/  STL [R1+0x4b8], R0 ;  /* 0x0004b80001007387 */ /* 0x0001e40000100800 */
[----:B0-----:R-:W-:-:S02]  /*1c440*/  IMAD.MOV.U32 R0, RZ, RZ, R27 ;  /* 0x000000ffff007224 */ /* 0x001fc400078e001b */
[----:B------:R-:W2:Y:S04]  /*1c450*/  LDL.LU.64 R26, [R1+0x770] ;  /* 0x00077000011a7983 */ /* 0x000ea80000300a00 */
[----:B--2---:R-:W-:Y:S04]  /*1c460*/  STL [R1+0x554], R26 ;  /* 0x0005541a01007387 */ /* 0x004fe80000100800 */
[----:B------:R0:W-:Y:S02]  /*1c470*/  STL [R1+0x4c0], R0 ;  /* 0x0004c00001007387 */ /* 0x0001e40000100800 */
[----:B0-----:R-:W-:-:S02]  /*1c480*/  IMAD.MOV.U32 R0, RZ, RZ, R27 ;  /* 0x000000ffff007224 */ /* 0x001fc400078e001b */
[----:B------:R-:W2:Y:S04]  /*1c490*/  LDL.LU.64 R26, [R1+0x768] ;  /* 0x00076800011a7983 */ /* 0x000ea80000300a00 */
[----:B------:R0:W-:Y:S04]  /*1c4a0*/  STL [R1+0x4c8], R0 ;  /* 0x0004c80001007387 */ /* 0x0001e80000100800 */
[----:B0-----:R0:W5:Y:S04]  /*1c4b0*/  LDL.LU R0, [R1+0x764] ;  /* 0x0007640001007983 */ /* 0x0011680000300800 */
[----:B------:R1:W-:Y:S04]  /*1c4c0*/  STL [R1+0x55c], R2 ;  /* 0x00055c0201007387 */ /* 0x0003e80000100800 */
[----:B-1----:R0:W5:Y:S04]  /*1c4d0*/  LDL.LU R2, [R1+0x760] ;  /* 0x0007600001027983 */ /* 0x0021680000300800 */
[----:B------:R-:W-:Y:S04]  /*1c4e0*/  STL [R1+0x560], R24 ;  /* 0x0005601801007387 */ /* 0x000fe80000100800 */
[----:B------:R1:W-:Y:S02]  /*1c4f0*/  STL [R1+0x4d0], R3 ;  /* 0x0004d00301007387 */ /* 0x0003e40000100800 */
[----:B-1----:R-:W-:-:S02]  /*1c500*/  IMAD.MOV.U32 R3, RZ, RZ, R25 ;  /* 0x000000ffff037224 */ /* 0x002fc400078e0019 */
[----:B------:R-:W2:Y:S04]  /*1c510*/  LDL.LU.64 R24, [R1+0x758] ;  /* 0x0007580001187983 */ /* 0x000ea80000300a00 */
        /* <DEDUP_REMOVED lines=12> */
[----:B---3--:R-:W-:Y:S04]  /*1c5e0*/  STL [R1+0x570], R16 ;  /* 0x0005701001007387 */ /* 0x008fe80000100800 */
[----:B------:R1:W-:Y:S02]  /*1c5f0*/  STL [R1+0x4f0], R3 ;  /* 0x0004f00301007387 */ /* 0x0003e40000100800 */
[----:B-1----:R-:W-:-:S02]  /*1c600*/  MOV R3, R17 ;  /* 0x0000001100037202 */ /* 0x002fc40000000f00 */
[----:B------:R-:W3:Y:S04]  /*1c610*/  LDL.LU.64 R16, [R1+0x738] ;  /* 0x0007380001107983 */ /* 0x000ee80000300a00 */
        /* <DEDUP_REMOVED lines=20> */
[----:B----4-:R-:W-:Y:S04]  /*1c760*/  STL [R1+0x690], R4 ;  /* 0x0006900401007387 */ /* 0x010fe80000100800 */
[----:B------:R1:W-:Y:S02]  /*1c770*/  STL [R1+0x520], R3 ;  /* 0x0005200301007387 */ /* 0x0003e40000100800 */
[----:B-1----:R-:W-:-:S02]  /*1c780*/  IMAD.MOV.U32 R3, RZ, RZ, R5 ;  /* 0x000000ffff037224 */ /* 0x002fc400078e0005 */
[----:B------:R-:W4:Y:S04]  /*1c790*/  LDL.LU.64 R4, [R1+0x708] ;  /* 0x0007080001047983 */ /* 0x000f280000300a00 */
[----:B------:R-:W-:Y:S04]  /*1c7a0*/  STL [R1+0x694], R28 ;  /* 0x0006941c01007387 */ /* 0x000fe80000100800 */
[----:B------:R1:W-:Y:S02]  /*1c7b0*/  STL [R1+0x528], R3 ;  /* 0x0005280301007387 */ /* 0x0003e40000100800 */
[----:B-1----:R-:W-:-:S02]  /*1c7c0*/  IMAD.MOV.U32 R3, RZ, RZ, R29 ;  /* 0x000000ffff037224 */ /* 0x002fc400078e001d */
[----:B------:R-:W2:Y:S04]  /*1c7d0*/  LDL.LU.64 R28, [R1+0x700] ;  /* 0x00070000011c7983 */ /* 0x000ea80000300a00 */
[----:B------:R1:W-:Y:S02]  /*1c7e0*/  STL [R1+0x530], R3 ;  /* 0x0005300301007387 */ /* 0x0003e40000100800 */
[----:B-1----:R-:W1:Y:S02]  /*1c7f0*/  LDC R3, c[0x0][0x3a8] ;  /* 0x0000ea00ff037b82 */ /* 0x002e640000000800 */
[----:B--2---:R-:W-:Y:S04]  /*1c800*/  STL [R1+0x698], R28 ;  /* 0x0006981c01007387 */ /* 0x004fe80000100800 */
[----:B------:R2:W-:Y:S04]  /*1c810*/  STL [R1+0x538], R29 ;  /* 0x0005381d01007387 */ /* 0x0005e80000100800 */
[----:B--2---:R-:W2:Y:S04]  /*1c820*/  LDL.LU.64 R28, [R1+0x290] ;  /* 0x00029000011c7983 */ /* 0x004ea80000300a00 */
[----:B----4-:R1:W-:Y:S04]  /*1c830*/  STL [R1+0x69c], R4 ;  /* 0x00069c0401007387 */ /* 0x0103e80000100800 */
[----:B------:R2:W-:Y:S04]  /*1c840*/  STL [R1+0x540], R5 ;  /* 0x0005400501007387 */ /* 0x0005e80000100800 */
        /* <DEDUP_REMOVED lines=10> */
[----:B---3--:R0:W-:Y:S04]  /*1c8f0*/  STL [R1+0x6b8], R16 ;  /* 0x0006b81001007387 */ /* 0x0081e80000100800 */
        /* <DEDUP_REMOVED lines=10> */
[----:B------:R0:W-:Y:S01]  /*1c9a0*/  STL [R1+0x6d8], R27 ;  /* 0x0006d81b01007387 */ /* 0x0001e20000100800 */
[----:B------:R-:W-:Y:S01]  /*1c9b0*/  UIADD3 UR5, UPT, UPT, UR5, -0x1, URZ ;  /* 0xffffffff05057890 */ /* 0x000fe2000fffe0ff */
[----:B-1----:R-:W-:-:S03]  /*1c9c0*/  IMAD.SHL.U32 R4, R3, 0x40, RZ ;  /* 0x0000004003047824 */ /* 0x002fc600078e00ff */
[----:B------:R-:W-:Y:S02]  /*1c9d0*/  UISETP.NE.U32.AND UP0, UPT, UR5, URZ, UPT ;  /* 0x000000ff0500728c */ /* 0x000fe4000bf05070 */
[----:B------:R-:W-:Y:S01]  /*1c9e0*/  UIADD3 UR7, UPT, UPT, UR7, -0x40, URZ ;  /* 0xffffffc007077890 */ /* 0x000fe2000fffe0ff */
[----:B--2---:R-:W-:-:S04]  /*1c9f0*/  IMAD.WIDE R4, R4, 0x2, R28 ;  /* 0x0000000204047825 */ /* 0x004fc800078e021c */
[----:B------:R-:W-:Y:S02]  /*1ca00*/  IMAD.MOV.U32 R3, RZ, RZ, R4 ;  /* 0x000000ffff037224 */ /* 0x000fe400078e0004 */
[----:B------:R-:W-:Y:S01]  /*1ca10*/  IMAD.MOV.U32 R4, RZ, RZ, R5 ;  /* 0x000000ffff047224 */ /* 0x000fe200078e0005 */
[----:B0-----:R-:W-:Y:S06]  /*1ca20*/  BRA.U UP0, `(.L_x_2) ;  /* 0xffffff0500d87547 */ /* 0x001fec000b83ffff */
[----:B------:R-:W2:Y:S04]  /*1ca30*/  LDL.LU R7, [R1+0x594] ;  /* 0x0005940001077983 */ /* 0x000ea80000300800 */
[----:B--2---:R0:W-:Y:S04]  /*1ca40*/  STL [R1+0x748], R7 ;  /* 0x0007480701007387 */ /* 0x0041e80000100800 */
[----:B0-----:R-:W2:Y:S04]  /*1ca50*/  LDL.LU R7, [R1+0x5f8] ;  /* 0x0005f80001077983 */ /* 0x001ea80000300800 */
        /* <DEDUP_REMOVED lines=14> */
[----:B------:R-:W3:Y:S04]  /*1cb40*/  LDL.LU R6, [R1+0x5b4] ;  /* 0x0005b40001067983 */ /* 0x000ee80000300800 */
[----:B---3--:R0:W-:Y:S04]  /*1cb50*/  STL [R1+0x744], R6 ;  /* 0x0007440601007387 */ /* 0x0081e80000100800 */
[----:B0-----:R-:W3:Y:S04]  /*1cb60*/  LDL.LU R6, [R1+0x584] ;  /* 0x0005840001067983 */ /* 0x001ee80000300800 */
        /* <DEDUP_REMOVED lines=15> */
[----:B0-----:R-:W2:Y:S04]  /*1cc60*/  LDL.LU R6, [R1+0x58c] ;  /* 0x00058c0001067983 */ /* 0x001ea80000300800 */
[----:B------:R-:W3:Y:S04]  /*1cc70*/  LDL.LU R5, [R1+0x5d4] ;  /* 0x0005d40001057983 */ /* 0x000ee80000300800 */
[----:B---3--:R0:W-:Y:S04]  /*1cc80*/  STL [R1+0x740], R5 ;  /* 0x0007400501007387 */ /* 0x0081e80000100800 */
[----:B0-----:R-:W3:Y:S04]  /*1cc90*/  LDL.LU R5, [R1+0x5a4] ;  /* 0x0005a40001057983 */ /* 0x001ee80000300800 */
[----:B------:R-:W4:Y:S04]  /*1cca0*/  LDL.LU R4, [R1+0x5f4] ;  /* 0x0005f40001047983 */ /* 0x000f280000300800 */
[----:B----4-:R0:W-:Y:S04]  /*1ccb0*/  STL [R1+0x73c], R4 ;  /* 0x00073c0401007387 */ /* 0x0101e80000100800 */
[----:B0-----:R-:W4:Y:S04]  /*1ccc0*/  LDL.LU R4, [R1+0x5c4] ;  /* 0x0005c40001047983 */ /* 0x001f280000300800 */
[----:B------:R-:W2:Y:S04]  /*1ccd0*/  LDL.LU R11, [R1+0x590] ;  /* 0x00059000010b7983 */ /* 0x000ea80000300800 */
[----:B--2---:R0:W-:Y:S04]  /*1cce0*/  STL [R1+0x738], R11 ;  /* 0x0007380b01007387 */ /* 0x0041e80000100800 */
[----:B0-----:R-:W2:Y:S04]  /*1ccf0*/  LDL.LU R11, [R1+0x5e4] ;  /* 0x0005e400010b7983 */ /* 0x001ea80000300800 */
        /* <DEDUP_REMOVED lines=42> */
[----:B------:R-:W2:Y:S01]  /*1cfa0*/  LDL.LU R3, [R1+0x664] ;  /* 0x0006640001037983 */ /* 0x000ea20000300800 */
[----:B------:R-:W-:-:S03]  /*1cfb0*/  F2FP.F16.F32.PACK_AB R7, R6, R7 ;  /* 0x000000070607723e */ /* 0x000fc600000000ff */
[----:B--2---:R0:W-:Y:S04]  /*1cfc0*/  STL [R1+0x6fc], R3 ;  /* 0x0006fc0301007387 */ /* 0x0041e80000100800 */
[----:B0-----:R-:W2:Y:S04]  /*1cfd0*/  LDL.LU R3, [R1+0x644] ;  /* 0x0006440001037983 */ /* 0x001ea80000300800 */
[----:B------:R-:W2:Y:S04]  /*1cfe0*/  LDL.LU R20, [R1+0x674] ;  /* 0x0006740001147983 */ /* 0x000ea80000300800 */
[----:B-----5:R-:W2:Y:S04]  /*1cff0*/  LDL.LU R0, [R1+0x600] ;  /* 0x0006000001007983 */ /* 0x020ea80000300800 */
        /* <DEDUP_REMOVED lines=9> */
[----:B0-----:R-:W2:Y:S02]  /*1d090*/  LDL.LU R7, [R1+0x780] ;  /* 0x0007800001077983 */ /* 0x001ea40000300800 */
[----:B--2---:R-:W-:-:S02]  /*1d0a0*/  F2FP.F16.F32.PACK_AB R7, R6, R7 ;  /* 0x000000070607723e */ /* 0x004fc400000000ff */
        /* <DEDUP_REMOVED lines=25> */
[----:B------:R0:W-:Y:S04]  /*1d240*/  STL [R1], R7 ;  /* 0x0000000701007387 */ /* 0x0001e80000100800 */
[----:B0-----:R-:W2:Y:S02]  /*1d250*/  LDL.LU R7, [R1+0x748] ;  /* 0x0007480001077983 */ /* 0x001ea40000300800 */
[----:B--2---:R-:W-:-:S02]  /*1d260*/  F2FP.F16.F32.PACK_AB R7, R6, R7 ;  /* 0x000000070607723e */ /* 0x004fc400000000ff */
[----:B------:R-:W3:Y:S02]  /*1d270*/  LDL.LU R6, [R1+0x744] ;  /* 0x0007440001067983 */ /* 0x000ee40000300800 */
[----:B---3--:R-:W-:Y:S02]  /*1d280*/  F2FP.F16.F32.PACK_AB R6, R5, R6 ;  /* 0x000000060506723e */ /* 0x008fe400000000ff */
[----:B------:R-:W4:Y:S02]  /*1d290*/  LDL.LU R5, [R1+0x740] ;  /* 0x0007400001057983 */ /* 0x000f240000300800 */
[----:B----4-:R-:W-:Y:S02]  /*1d2a0*/  F2FP.F16.F32.PACK_AB R5, R4, R5 ;  /* 0x000000050405723e */ /* 0x010fe400000000ff */
[----:B------:R-:W2:Y:S02]  /*1d2b0*/  LDL.LU R4, [R1+0x73c] ;  /* 0x00073c0001047983 */ /* 0x000ea40000300800 */
[----:B--2---:R-:W-:-:S02]  /*1d2c0*/  F2FP.F16.F32.PACK_AB R4, R11, R4 ;  /* 0x000000040b04723e */ /* 0x004fc400000000ff */
[----:B------:R-:W2:Y:S02]  /*1d2d0*/  LDL.LU R11, [R1+0x738] ;  /* 0x00073800010b7983 */ /* 0x000ea40000300800 */
[----:B--2---:R-:W-:Y:S02]  /*1d2e0*/  F2FP.F16.F32.PACK_AB R11, R10, R11 ;  /* 0x0000000b0a0b723e */ /* 0x004fe400000000ff */
[----:B------:R-:W2:Y:S02]  /*1d2f0*/  LDL.LU R10, [R1+0x734] ;  /* 0x00073400010a7983 */ /* 0x000ea40000300800 */
[----:B--2---:R-:W-:Y:S02]  /*1d300*/  F2FP.F16.F32.PACK_AB R10, R9, R10 ;  /* 0x0000000a090a723e */ /* 0x004fe400000000ff */
        /* <DEDUP_REMOVED lines=26> */
[----:B------:R-:W2:Y:S01]  /*1d4b0*/  LDL.LU R3, [R1+0x6fc] ;  /* 0x0006fc0001037983 */ /* 0x000ea20000300800 */
[----:B------:R-:W-:Y:S02]  /*1d4c0*/  F2FP.F16.F32.PACK_AB R25, R24, R25 ;  /* 0x000000191819723e */ /* 0x000fe400000000ff */
[----:B------:R-:W-:Y:S02]  /*1d4d0*/  F2FP.F16.F32.PACK_AB R27, R0, R27 ;  /* 0x0000001b001b723e */ /* 0x000fe400000000ff */
[----:B------:R-:W-:Y:S02]  /*1d4e0*/  F2FP.F16.F32.PACK_AB R26, R2, R26 ;  /* 0x0000001a021a723e */ /* 0x000fe400000000ff */
[----:B------:R-:W-:Y:S02]  /*1d4f0*/  F2FP.F16.F32.PACK_AB R24, R28, R29 ;  /* 0x0000001d1c18723e */ /* 0x000fe400000000ff */
[----:B--2---:R-:W-:-:S07]  /*1d500*/  F2FP.F16.F32.PACK_AB R20, R3, R20 ;  /* 0x000000140314723e */ /* 0x004fce00000000ff */
.L_x_1:
[----:B0-----:R-:W2:Y:S01]  /*1d510*/  LDL.LU R0, [R1+0x6f8] ;  /* 0x0006f80001007983 */ /* 0x001ea20000300800 */
[----:B------:R-:W0:Y:S01]  /*1d520*/  S2UR UR5, SR_CgaCtaId ;  /* 0x00000000000579c3 */ /* 0x000e220000008800 */
[----:B------:R-:W-:Y:S01]  /*1d530*/  UMOV UR4, 0x400 ;  /* 0x0000040000047882 */ /* 0x000fe20000000000 */
[----:B------:R-:W3:Y:S01]  /*1d540*/  LDCU.128 UR12, c[0x0][0x390] ;  /* 0x00007200ff0c77ac */ /* 0x000ee20008000c00 */
[----:B-1----:R-:W1:Y:S01]  /*1d550*/  S2R R28, SR_TID.X ;  /* 0x00000000001c7919 */ /* 0x002e620000002100 */
[----:B------:R-:W4:Y:S01]  /*1d560*/  S2R R29, SR_TID.X ;  /* 0x00000000001d7919 */ /* 0x000f220000002100 */
[----:B0-----:R-:W-:Y:S01]  /*1d570*/  ULEA UR4, UR5, UR4, 0x18 ;  /* 0x0000000405047291 */ /* 0x001fe2000f8ec0ff */
[----:B------:R-:W0:Y:S01]  /*1d580*/  LDCU UR5, c[0x0][0x3b4] ;  /* 0x00007680ff0577ac */ /* 0x000e220008000800 */
[C---:B-1----:R-:W-:Y:S02]  /*1d590*/  IMAD.SHL.U32 R2, R28.reuse, 0x4, RZ ;  /* 0x000000041c027824 */ /* 0x042fe400078e00ff */
[----:B------:R-:W-:-:S02]  /*1d5a0*/  IMAD.SHL.U32 R3, R28, 0x400, RZ ;  /* 0x000004001c037824 */ /* 0x000fc400078e00ff */
[----:B------:R-:W-:Y:S01]  /*1d5b0*/  IMAD.SHL.U32 R28, R28, 0x1000, RZ ;  /* 0x000010001c1c7824 */ /* 0x000fe200078e00ff */
[----:B------:R-:W-:Y:S01]  /*1d5c0*/  BAR.SYNC.DEFER_BLOCKING 0x0 ;  /* 0x0000000000007b1d */ /* 0x000fe20000010000 */
[----:B--2---:R-:W-:-:S04]  /*1d5d0*/  LOP3.LUT R0, R0, 0x1c60, RZ, 0xc0, !PT ;  /* 0x00001c6000007812 */ /* 0x004fc800078ec0ff */
[----:B------:R-:W-:Y:S02]  /*1d5e0*/  LOP3.LUT R0, R0, 0x70, R2, 0x78, !PT ;  /* 0x0000007000007812 */ /* 0x000fe400078e7802 */
[----:B------:R-:W-:Y:S02]  /*1d5f0*/  LOP3.LUT R2, R3, 0x6000, RZ, 0xc0, !PT ;  /* 0x0000600003027812 */ /* 0x000fe400078ec0ff */
[----:B------:R-:W-:Y:S02]  /*1d600*/  LOP3.LUT R3, R28, 0x6000, RZ, 0xc0, !PT ;  /* 0x000060001c037812 */ /* 0x000fe400078ec0ff */
[----:B------:R-:W-:Y:S02]  /*1d610*/  IADD3 R0, PT, PT, R0, UR4, R2 ;  /* 0x0000000400007c10 */ /* 0x000fe4000fffe002 */
[----:B------:R-:W3:Y:S01]  /*1d620*/  LDL.LU R2, [R1+0x6f4] ;  /* 0x0006f40001027983 */ /* 0x000ee20000300800 */
[----:B----4-:R-:W-:-:S03]  /*1d630*/  LOP3.LUT R28, R29, 0x3f, RZ, 0xc0, !PT ;  /* 0x0000003f1d1c7812 */ /* 0x010fc600078ec0ff */
[----:B------:R1:W-:Y:S04]  /*1d640*/  STS.128 [R0], R24 ;  /* 0x0000001800007388 */ /* 0x0003e80000000c00 */
[----:B------:R2:W-:Y:S04]  /*1d650*/  STS.128 [R0+0x200], R20 ;  /* 0x0002001400007388 */ /* 0x0005e80000000c00 */
[----:B-1----:R-:W4:Y:S04]  /*1d660*/  LDL.LU R27, [R1+0x6a0] ;  /* 0x0006a000011b7983 */ /* 0x002f280000300800 */
[----:B--2---:R-:W2:Y:S04]  /*1d670*/  LDL.LU R20, [R1+0x10] ;  /* 0x0000100001147983 */ /* 0x004ea80000300800 */
[----:B------:R-:W2:Y:S04]  /*1d680*/  LDL.LU R21, [R1+0x14] ;  /* 0x0000140001157983 */ /* 0x000ea80000300800 */
[----:B------:R-:W2:Y:S04]  /*1d690*/  LDL.LU R22, [R1+0x18] ;  /* 0x0000180001167983 */ /* 0x000ea80000300800 */
[----:B------:R-:W2:Y:S04]  /*1d6a0*/  LDL.LU R23, [R1+0x1c] ;  /* 0x00001c0001177983 */ /* 0x000ea80000300800 */
[----:B------:R1:W-:Y:S04]  /*1d6b0*/  STS.128 [R0+0x80], R16 ;  /* 0x0000801000007388 */ /* 0x0003e80000000c00 */
[----:B-1----:R-:W5:Y:S04]  /*1d6c0*/  LDL.LU R16, [R1] ;  /* 0x0000000001107983 */ /* 0x002f680000300800 */
[----:B------:R-:W5:Y:S04]  /*1d6d0*/  LDL.LU R17, [R1+0x4] ;  /* 0x0000040001117983 */ /* 0x000f680000300800 */
[----:B------:R-:W5:Y:S04]  /*1d6e0*/  LDL.LU R18, [R1+0x8] ;  /* 0x0000080001127983 */ /* 0x000f680000300800 */
[----:B------:R-:W5:Y:S01]  /*1d6f0*/  LDL.LU R19, [R1+0xc] ;  /* 0x00000c0001137983 */ /* 0x000f620000300800 */
[----:B------:R-:W1:Y:S01]  /*1d700*/  S2R R26, SR_TID.X ;  /* 0x00000000001a7919 */ /* 0x000e620000002100 */
[----:B------:R-:W-:Y:S01]  /*1d710*/  IMAD R3, R28, 0x10, R3 ;  /* 0x000000101c037824 */ /* 0x000fe200078e0203 */
[----:B------:R-:W-:Y:S01]  /*1d720*/  LOP3.LUT R28, R29, 0xc0, RZ, 0xc0, !PT ;  /* 0x000000c01d1c7812 */ /* 0x000fe200078ec0ff */
[----:B------:R-:W-:Y:S01]  /*1d730*/  STS.128 [R0+0x300], R4 ;  /* 0x0003000400007388 */ /* 0x000fe20000000c00 */
[----:B-1----:R-:W-:-:S03]  /*1d740*/  SHF.R.U32.HI R29, RZ, 0x5, R26 ;  /* 0x00000005ff1d7819 */ /* 0x002fc6000001161a */
[----:B------:R-:W-:Y:S04]  /*1d750*/  STS.128 [R0+0x280], R12 ;  /* 0x0002800c00007388 */ /* 0x000fe80000000c00 */
[----:B------:R-:W-:Y:S01]  /*1d760*/  STS.128 [R0+0x100], R8 ;  /* 0x0001000800007388 */ /* 0x000fe20000000c00 */
[----:B------:R-:W-:-:S04]  /*1d770*/  SHF.R.U32.HI R28, RZ, 0x1, R28 ;  /* 0x00000001ff1c7819 */ /* 0x000fc8000001161c */
[----:B------:R-:W-:Y:S01]  /*1d780*/  LOP3.LUT R3, R3, R28, RZ, 0x3c, !PT ;  /* 0x0000001c03037212 */ /* 0x000fe200078e3cff */
[----:B--2---:R1:W-:Y:S02]  /*1d790*/  STS.128 [R0+0x380], R20 ;  /* 0x0003801400007388 */ /* 0x0043e40000000c00 */
[----:B-1----:R-:W-:-:S04]  /*1d7a0*/  SGXT.U32 R20, R29, 0x3 ;  /* 0x000000031d14781a */ /* 0x002fc80000000000 */
[C-C-:B----4-:R-:W-:Y:S02]  /*1d7b0*/  LOP3.LUT R5, R27.reuse, 0x1e8, R20.reuse, 0xfe, !PT ;  /* 0x000001e81b057812 */ /* 0x150fe400078efe14 */
[C-C-:B------:R-:W-:Y:S02]  /*1d7c0*/  LOP3.LUT R4, R27.reuse, 0x1e0, R20.reuse, 0xfe, !PT ;  /* 0x000001e01b047812 */ /* 0x140fe400078efe14 */
[C-C-:B------:R-:W-:Y:S01]  /*1d7d0*/  LOP3.LUT R6, R27.reuse, 0x1d8, R20.reuse, 0xfe, !PT ;  /* 0x000001d81b067812 */ /* 0x140fe200078efe14 */
[----:B------:R1:W-:Y:S04]  /*1d7e0*/  STL [R1+0x124], R5 ;  /* 0x0001240501007387 */ /* 0x0003e80000100800 */
[----:B------:R2:W-:Y:S01]  /*1d7f0*/  STL [R1+0xdc], R4 ;  /* 0x0000dc0401007387 */ /* 0x0005e20000100800 */
[----:B-1----:R-:W-:-:S03]  /*1d800*/  LOP3.LUT R5, R27, 0x1d0, R20, 0xfe, !PT ;  /* 0x000001d01b057812 */ /* 0x002fc600078efe14 */
[----:B------:R1:W-:Y:S01]  /*1d810*/  STL [R1+0x120], R6 ;  /* 0x0001200601007387 */ /* 0x0003e20000100800 */
[----:B--2---:R-:W-:-:S03]  /*1d820*/  LOP3.LUT R4, R27, 0x1c8, R20, 0xfe, !PT ;  /* 0x000001c81b047812 */ /* 0x004fc600078efe14 */
[----:B------:R2:W-:Y:S04]  /*1d830*/  STL [R1+0x11c], R5 ;  /* 0x00011c0501007387 */ /* 0x0005e80000100800 */
[----:B------:R4:W-:Y:S01]  /*1d840*/  STL [R1+0x118], R4 ;  /* 0x0001180401007387 */ /* 0x0009e20000100800 */
[C-C-:B-1----:R-:W-:Y:S02]  /*1d850*/  LOP3.LUT R6, R27.reuse, 0x1c0, R20.reuse, 0xfe, !PT ;  /* 0x000001c01b067812 */ /* 0x142fe400078efe14 */
[----:B--2---:R-:W-:-:S03]  /*1d860*/  LOP3.LUT R5, R27, 0x1b8, R20, 0xfe, !PT ;  /* 0x000001b81b057812 */ /* 0x004fc600078efe14 */
[----:B------:R1:W-:Y:S01]  /*1d870*/  STL [R1+0x114], R6 ;  /* 0x0001140601007387 */ /* 0x0003e20000100800 */
[----:B----4-:R-:W-:-:S03]  /*1d880*/  LOP3.LUT R4, R27, 0x1b0, R20, 0xfe, !PT ;  /* 0x000001b01b047812 */ /* 0x010fc600078efe14 */
        /* <DEDUP_REMOVED lines=49> */
[----:B-----5:R-:W-:Y:S01]  /*1dba0*/  STS.128 [R0+0x180], R16 ;  /* 0x0001801000007388 */ /* 0x020fe20000000c00 */
[----:B-1----:R-:W-:-:S03]  /*1dbb0*/  LOP3.LUT R6, R27, 0xe8, R20, 0xfe, !PT ;  /* 0x000000e81b067812 */ /* 0x002fc600078efe14 */
[----:B------:R1:W-:Y:S01]  /*1dbc0*/  STL [R1+0xac], R4 ;  /* 0x0000ac0401007387 */ /* 0x0003e20000100800 */
[----:B--2---:R-:W-:-:S03]  /*1dbd0*/  LOP3.LUT R5, R27, 0xe0, R20, 0xfe, !PT ;  /* 0x000000e01b057812 */ /* 0x004fc600078efe14 */
[----:B------:R2:W-:Y:S01]  /*1dbe0*/  STL [R1+0xa8], R6 ;  /* 0x0000a80601007387 */ /* 0x0005e20000100800 */
[----:B-1----:R-:W-:-:S03]  /*1dbf0*/  LOP3.LUT R4, R27, 0xd8, R20, 0xfe, !PT ;  /* 0x000000d81b047812 */ /* 0x002fc600078efe14 */
[----:B------:R1:W-:Y:S01]  /*1dc00*/  STL [R1+0xa0], R5 ;  /* 0x0000a00501007387 */ /* 0x0003e20000100800 */
[C-C-:B------:R-:W-:Y:S01]  /*1dc10*/  LOP3.LUT R9, R27.reuse, 0x88, R20.reuse, 0xfe, !PT ;  /* 0x000000881b097812 */ /* 0x140fe200078efe14 */
[----:B------:R-:W4:Y:S01]  /*1dc20*/  LDC R17, c[0x0][0x3b8] ;  /* 0x0000ee00ff117b82 */ /* 0x000f220000000800 */
[C-C-:B--2---:R-:W-:Y:S01]  /*1dc30*/  LOP3.LUT R6, R27.reuse, 0xd0, R20.reuse, 0xfe, !PT ;  /* 0x000000d01b067812 */ /* 0x144fe200078efe14 */
        /* <DEDUP_REMOVED lines=9> */
[----:B-----5:R-:W-:-:S03]  /*1dcd0*/  LOP3.LUT R4, R27, 0xa8, R20, 0xfe, !PT ;  /* 0x000000a81b047812 */ /* 0x020fc600078efe14 */
[----:B------:R2:W-:Y:S04]  /*1dce0*/  STL [R1+0x88], R5 ;  /* 0x0000880501007387 */ /* 0x0005e80000100800 */
[----:B------:R5:W-:Y:S01]  /*1dcf0*/  STL [R1+0x84], R4 ;  /* 0x0000840401007387 */ /* 0x000be20000100800 */
[C-C-:B-1----:R-:W-:Y:S02]  /*1dd00*/  LOP3.LUT R6, R27.reuse, 0xa0, R20.reuse, 0xfe, !PT ;  /* 0x000000a01b067812 */ /* 0x142fe400078efe14 */
[----:B--2---:R-:W-:-:S03]  /*1dd10*/  LOP3.LUT R5, R27, 0x98, R20, 0xfe, !PT ;  /* 0x000000981b057812 */ /* 0x004fc600078efe14 */
[----:B------:R-:W-:Y:S01]  /*1dd20*/  STL [R1+0x80], R6 ;  /* 0x0000800601007387 */ /* 0x000fe20000100800 */
[----:B-----5:R-:W-:-:S03]  /*1dd30*/  LOP3.LUT R4, R27, 0x90, R20, 0xfe, !PT ;  /* 0x000000901b047812 */ /* 0x020fc600078efe14 */
[----:B------:R-:W-:Y:S04]  /*1dd40*/  STL [R1+0x7c], R5 ;  /* 0x00007c0501007387 */ /* 0x000fe80000100800 */
[----:B------:R-:W-:Y:S01]  /*1dd50*/  STL [R1+0x78], R4 ;  /* 0x0000780401007387 */ /* 0x000fe20000100800 */
[----:B------:R-:W-:Y:S06]  /*1dd60*/  BAR.SYNC.DEFER_BLOCKING 0x0 ;  /* 0x0000000000007b1d */ /* 0x000fec0000010000 */
[----:B------:R-:W1:Y:S04]  /*1dd70*/  LDS.128 R4, [R3+UR4] ;  /* 0x0000000403047984 */ /* 0x000e680008000c00 */
[----:B------:R-:W-:Y:S04]  /*1dd80*/  STL [R1+0x74], R9 ;  /* 0x0000740901007387 */ /* 0x000fe80000100800 */
[----:B-1----:R1:W-:Y:S04]  /*1dd90*/  STL.64 [R1+0x20], R4 ;  /* 0x0000200401007387 */ /* 0x0023e80000100a00 */
[----:B------:R-:W-:Y:S01]  /*1dda0*/  STL.64 [R1+0x28], R6 ;  /* 0x0000280601007387 */ /* 0x000fe20000100a00 */
[----:B-1----:R-:W-:-:S02]  /*1ddb0*/  LOP3.LUT R5, R27, 0x80, R20, 0xfe, !PT ;  /* 0x000000801b057812 */ /* 0x002fc400078efe14 */
[----:B------:R-:W-:-:S03]  /*1ddc0*/  LOP3.LUT R4, R27, 0x78, R20, 0xfe, !PT ;  /* 0x000000781b047812 */ /* 0x000fc600078efe14 */
[----:B------:R-:W-:Y:S04]  /*1ddd0*/  STL [R1+0x70], R5 ;  /* 0x0000700501007387 */ /* 0x000fe80000100800 */
[----:B------:R-:W-:Y:S04]  /*1dde0*/  STL [R1+0x6c], R4 ;  /* 0x00006c0401007387 */ /* 0x000fe80000100800 */
[----:B------:R-:W1:Y:S01]  /*1ddf0*/  LDS.128 R4, [R3+UR4+0x400] ;  /* 0x0004000403047984 */ /* 0x000e620008000c00 */
[C-C-:B------:R-:W-:Y:S02]  /*1de00*/  LOP3.LUT R10, R27.reuse, 0x70, R20.reuse, 0xfe, !PT ;  /* 0x000000701b0a7812 */ /* 0x140fe400078efe14 */
[----:B------:R-:W-:-:S03]  /*1de10*/  LOP3.LUT R9, R27, 0x68, R20, 0xfe, !PT ;  /* 0x000000681b097812 */ /* 0x000fc600078efe14 */
[----:B------:R-:W-:Y:S04]  /*1de20*/  STL [R1+0x68], R10 ;  /* 0x0000680a01007387 */ /* 0x000fe80000100800 */
[----:B-1----:R1:W-:Y:S04]  /*1de30*/  STL.64 [R1+0x10], R4 ;  /* 0x0000100401007387 */ /* 0x0023e80000100a00 */
[----:B------:R2:W-:Y:S04]  /*1de40*/  STL [R1+0x64], R9 ;  /* 0x0000640901007387 */ /* 0x0005e80000100800 */
[----:B------:R-:W-:Y:S01]  /*1de50*/  STL.64 [R1+0x18], R6 ;  /* 0x0000180601007387 */ /* 0x000fe20000100a00 */
[----:B-1----:R-:W-:-:S02]  /*1de60*/  LOP3.LUT R5, R27, 0x60, R20, 0xfe, !PT ;  /* 0x000000601b057812 */ /* 0x002fc400078efe14 */
[----:B------:R-:W-:-:S03]  /*1de70*/  LOP3.LUT R4, R27, 0x58, R20, 0xfe, !PT ;  /* 0x000000581b047812 */ /* 0x000fc600078efe14 */
[----:B------:R-:W-:Y:S04]  /*1de80*/  STL [R1+0x60], R5 ;  /* 0x0000600501007387 */ /* 0x000fe80000100800 */
[----:B------:R-:W-:Y:S04]  /*1de90*/  STL [R1+0x5c], R4 ;  /* 0x00005c0401007387 */ /* 0x000fe80000100800 */
[----:B------:R-:W1:Y:S01]  /*1dea0*/  LDS.128 R4, [R3+UR4+0x800] ;  /* 0x0008000403047984 */ /* 0x000e620008000c00 */
[C-C-:B------:R-:W-:Y:S02]  /*1deb0*/  LOP3.LUT R10, R27.reuse, 0x50, R20.reuse, 0xfe, !PT ;  /* 0x000000501b0a7812 */ /* 0x140fe400078efe14 */
[----:B--2---:R-:W-:-:S03]  /*1dec0*/  LOP3.LUT R9, R27, 0x48, R20, 0xfe, !PT ;  /* 0x000000481b097812 */ /* 0x004fc600078efe14 */
[----:B------:R-:W-:Y:S04]  /*1ded0*/  STL [R1+0x58], R10 ;  /* 0x0000580a01007387 */ /* 0x000fe80000100800 */
[----:B-1----:R1:W-:Y:S04]  /*1dee0*/  STL.64 [R1], R4 ;  /* 0x0000000401007387 */ /* 0x0023e80000100a00 */
        /* <DEDUP_REMOVED lines=8> */
[----:B------:R-:W-:-:S02]  /*1df70*/  LOP3.LUT R8, R27, 0x1f0, R20, 0xfe, !PT ;  /* 0x000001f01b087812 */ /* 0x000fc400078efe14 */
[C-C-:B--2---:R-:W-:Y:S02]  /*1df80*/  LOP3.LUT R9, R27.reuse, 0x30, R20.reuse, 0xfe, !PT ;  /* 0x000000301b097812 */ /* 0x144fe400078efe14 */
[----:B---3--:R-:W-:Y:S01]  /*1df90*/  ISETP.GE.AND P0, PT, R2, UR14, PT ;  /* 0x0000000e02007c0c */ /* 0x008fe2000bf06270 */
[----:B------:R-:W-:Y:S03]  /*1dfa0*/  STL [R1+0x48], R10 ;  /* 0x0000480a01007387 */ /* 0x000fe60000100800 */
[----:B------:R-:W-:Y:S01]  /*1dfb0*/  ISETP.LT.AND P1, PT, R8, UR15, !P0 ;  /* 0x0000000f08007c0c */ /* 0x000fe2000c721270 */
[----:B-1----:R-:W-:Y:S04]  /*1dfc0*/  STL [R1+0x718], R4 ;  /* 0x0007180401007387 */ /* 0x002fe80000100800 */
[----:B------:R-:W-:Y:S04]  /*1dfd0*/  STL [R1+0x44], R9 ;  /* 0x0000440901007387 */ /* 0x000fe80000100800 */
[----:B------:R-:W1:Y:S04]  /*1dfe0*/  LDS.128 R8, [R3+UR4+0x1000] ;  /* 0x0010000403087984 */ /* 0x000e680008000c00 */
[----:B------:R2:W-:Y:S04]  /*1dff0*/  STL [R1+0x704], R5 ;  /* 0x0007040501007387 */ /* 0x0005e80000100800 */
[----:B--2---:R-:W2:Y:S04]  /*1e000*/  LDL.LU R5, [R1] ;  /* 0x0000000001057983 */ /* 0x004ea80000300800 */
[----:B------:R3:W-:Y:S04]  /*1e010*/  STL [R1+0x700], R6 ;  /* 0x0007000601007387 */ /* 0x0007e80000100800 */
[----:B------:R5:W-:Y:S01]  /*1e020*/  STL [R1+0x6fc], R7 ;  /* 0x0006fc0701007387 */ /* 0x000be20000100800 */
[----:B---3--:R-:W-:-:S02]  /*1e030*/  LOP3.LUT R6, R27, 0x20, R20, 0xfe, !PT ;  /* 0x000000201b067812 */ /* 0x008fc400078efe14 */
[----:B-----5:R-:W-:-:S05]  /*1e040*/  LOP3.LUT R7, R27, 0x28, R20, 0xfe, !PT ;  /* 0x000000281b077812 */ /* 0x020fca00078efe14 */
[----:B------:R-:W-:Y:S04]  /*1e050*/  STL [R1+0x40], R7 ;  /* 0x0000400701007387 */ /* 0x000fe80000100800 */
[----:B------:R-:W-:Y:S04]  /*1e060*/  STL [R1+0x3c], R6 ;  /* 0x00003c0601007387 */ /* 0x000fe80000100800 */
[----:B-1----:R1:W-:Y:S04]  /*1e070*/  STL [R1+0x710], R9 ;  /* 0x0007100901007387 */ /* 0x0023e80000100800 */
[----:B-1----:R-:W3:Y:S04]  /*1e080*/  LDL.LU R9, [R1+0x48] ;  /* 0x0000480001097983 */ /* 0x002ee80000300800 */
[----:B------:R1:W-:Y:S04]  /*1e090*/  STL [R1+0x70c], R10 ;  /* 0x00070c0a01007387 */ /* 0x0003e80000100800 */
[----:B-1----:R-:W5:Y:S01]  /*1e0a0*/  LDL.LU R10, [R1+0x20] ;  /* 0x00002000010a7983 */ /* 0x002f620000300800 */
[----:B------:R-:W-:-:S04]  /*1e0b0*/  LOP3.LUT R12, R27, R20, RZ, 0xfc, !PT ;  /* 0x000000141b0c7212 */ /* 0x000fc800078efcff */
[C---:B------:R-:W-:Y:S01]  /*1e0c0*/  ISETP.LT.AND P3, PT, R12.reuse, UR15, !P0 ;  /* 0x0000000f0c007c0c */ /* 0x040fe2000c761270 */
[----:B----4-:R-:W-:Y:S02]  /*1e0d0*/  IMAD R6, R12, R17, RZ ;  /* 0x000000110c067224 */ /* 0x010fe400078e02ff */
[----:B------:R-:W1:Y:S01]  /*1e0e0*/  LDS.128 R12, [R3+UR4+0x1400] ;  /* 0x00140004030c7984 */ /* 0x000e620008000c00 */
[----:B0-----:R-:W-:-:S03]  /*1e0f0*/  IMAD R2, R2, UR5, RZ ;  /* 0x0000000502027c24 */ /* 0x001fc6000f8e02ff */
[----:B------:R0:W-:Y:S01]  /*1e100*/  STL [R1+0x708], R11 ;  /* 0x0007080b01007387 */ /* 0x0001e20000100800 */
[C-C-:B------:R-:W-:Y:S02]  /*1e110*/  LOP3.LUT R4, R27.reuse, 0x18, R20.reuse, 0xfe, !PT ;  /* 0x000000181b047812 */ /* 0x140fe400078efe14 */
[C---:B------:R-:W-:Y:S01]  /*1e120*/  LEA R0, P2, R2.reuse, UR12, 0x1 ;  /* 0x0000000c02007c11 */ /* 0x040fe2000f8408ff */
[----:B0-----:R-:W4:Y:S01]  /*1e130*/  LDL.LU R11, [R1+0x10] ;  /* 0x00001000010b7983 */ /* 0x001f220000300800 */
[C-C-:B------:R-:W-:Y:S02]  /*1e140*/  LOP3.LUT R16, R27.reuse, 0x10, R20.reuse, 0xfe, !PT ;  /* 0x000000101b107812 */ /* 0x140fe400078efe14 */
[----:B------:R-:W-:Y:S02]  /*1e150*/  LOP3.LUT R20, R27, 0x8, R20, 0xfe, !PT ;  /* 0x000000081b147812 */ /* 0x000fe400078efe14 */
[----:B------:R-:W-:Y:S02]  /*1e160*/  LEA.HI.X.SX32 R2, R2, UR13, 0x1, P2 ;  /* 0x0000000d02027c11 */ /* 0x000fe400090f0eff */
[C---:B------:R-:W-:Y:S01]  /*1e170*/  ISETP.LT.AND P2, PT, R20.reuse, UR15, !P0 ;  /* 0x0000000f14007c0c */ /* 0x040fe2000c741270 */
[----:B------:R-:W-:Y:S01]  /*1e180*/  IMAD R20, R20, R17, RZ ;  /* 0x0000001114147224 */ /* 0x000fe200078e02ff */
[----:B------:R-:W-:-:S04]  /*1e190*/  LEA R26, P6, R6, R0, 0x1 ;  /* 0x00000000061a7211 */ /* 0x000fc800078c08ff */
[----:B------:R-:W-:Y:S02]  /*1e1a0*/  LEA R28, P5, R20, R0, 0x1 ;  /* 0x00000000141c7211 */ /* 0x000fe400078a08ff */
[-C--:B------:R-:W-:Y:S01]  /*1e1b0*/  LEA.HI.X.SX32 R27, R6, R2.reuse, 0x1, P6 ;  /* 0x00000002061b7211 */ /* 0x080fe200030f0eff */
[CC--:B------:R-:W-:Y:S01]  /*1e1c0*/  IMAD R25, R16.reuse, R17.reuse, RZ ;  /* 0x0000001110197224 */ /* 0x0c0fe200078e02ff */
[----:B------:R-:W-:Y:S01]  /*1e1d0*/  ISETP.LT.AND P4, PT, R16, UR15, !P0 ;  /* 0x0000000f10007c0c */ /* 0x000fe2000c781270 */
[----:B------:R-:W-:Y:S01]  /*1e1e0*/  IMAD R7, R4, R17, RZ ;  /* 0x0000001104077224 */ /* 0x000fe200078e02ff */
[----:B------:R-:W-:Y:S01]  /*1e1f0*/  LEA.HI.X.SX32 R29, R20, R2, 0x1, P5 ;  /* 0x00000002141d7211 */ /* 0x000fe200028f0eff */
[----:B------:R-:W0:Y:S04]  /*1e200*/  LDS.128 R16, [R3+UR4+0x1800] ;  /* 0x0018000403107984 */ /* 0x000e280008000c00 */
[----:B------:R-:W0:Y:S04]  /*1e210*/  LDS.128 R20, [R3+UR4+0x1c00] ;  /* 0x001c000403147984 */ /* 0x000e280008000c00 */
[----:B-1----:R1:W-:Y:S04]  /*1e220*/  STL [R1+0x714], R15 ;  /* 0x0007140f01007387 */ /* 0x0023e80000100800 */
[----:B-1----:R-:W3:Y:S04]  /*1e230*/  LDL.LU R15, [R1+0x44] ;  /* 0x00004400010f7983 */ /* 0x002ee80000300800 */
[----:B------:R-:W3:Y:S04]  /*1e240*/  LDL.LU R3, [R1+0x40] ;  /* 0x0000400001037983 */ /* 0x000ee80000300800 */
[----:B-----5:R1:W-:Y:S01]  /*1e250*/  @P3 STG.E.U16 desc[UR8][R26.64], R10 ;  /* 0x0000000a1a003986 */ /* 0x0203e2000c101508 */
[----:B------:R-:W-:-:S03]  /*1e260*/  ISETP.LT.AND P3, PT, R4, UR15, !P0 ;  /* 0x0000000f04007c0c */ /* 0x000fc6000c761270 */
[----:B------:R-:W5:Y:S04]  /*1e270*/  LDL.LU R4, [R1+0x718] ;  /* 0x0007180001047983 */ /* 0x000f680000300800 */
[----:B-1----:R-:W5:Y:S04]  /*1e280*/  LDL.LU R27, [R1+0x3c] ;  /* 0x00003c00011b7983 */ /* 0x002f680000300800 */
[----:B----4-:R1:W-:Y:S02]  /*1e290*/  @P2 STG.E.U16 desc[UR8][R28.64], R11 ;  /* 0x0000000b1c002986 */ /* 0x0103e4000c101508 */
[----:B-1----:R-:W1:Y:S01]  /*1e2a0*/  LDC R29, c[0x0][0x3b8] ;  /* 0x0000ee00ff1d7b82 */ /* 0x002e620000000800 */
[----:B------:R-:W-:-:S02]  /*1e2b0*/  LEA R24, P6, R25, R0, 0x1 ;  /* 0x0000000019187211 */ /* 0x000fc400078c08ff */
[----:B------:R-:W-:Y:S02]  /*1e2c0*/  LEA R26, P5, R7, R0, 0x1 ;  /* 0x00000000071a7211 */ /* 0x000fe400078a08ff */
[----:B------:R-:W-:-:S05]  /*1e2d0*/  LEA.HI.X.SX32 R25, R25, R2, 0x1, P6 ;  /* 0x0000000219197211 */ /* 0x000fca00030f0eff */
[----:B--2---:R2:W-:Y:S01]  /*1e2e0*/  @P4 STG.E.U16 desc[UR8][R24.64], R5 ;  /* 0x0000000518004986 */ /* 0x0045e2000c101508 */
[C---:B---3--:R-:W-:Y:S01]  /*1e2f0*/  ISETP.LT.AND P4, PT, R3.reuse, UR15, !P0 ;  /* 0x0000000f03007c0c */ /* 0x048fe2000c781270 */
[-C--:B-1----:R-:W-:Y:S02]  /*1e300*/  IMAD R3, R3, R29.reuse, RZ ;  /* 0x0000001d03037224 */ /* 0x082fe400078e02ff */
[CC--:B-----5:R-:W-:Y:S01]  /*1e310*/  IMAD R28, R27.reuse, R29.reuse, RZ ;  /* 0x0000001d1b1c7224 */ /* 0x0e0fe200078e02ff */
[----:B------:R-:W-:Y:S02]  /*1e320*/  ISETP.LT.AND P2, PT, R27, UR15, !P0 ;  /* 0x0000000f1b007c0c */ /* 0x000fe4000c741270 */
[----:B------:R-:W-:Y:S02]  /*1e330*/  LEA.HI.X.SX32 R27, R7, R2, 0x1, P5 ;  /* 0x00000002071b7211 */ /* 0x000fe400028f0eff */
[C---:B--2---:R-:W-:Y:S01]  /*1e340*/  LEA R24, P5, R28.reuse, R0, 0x1 ;  /* 0x000000001c187211 */ /* 0x044fe200078a08ff */
[----:B------:R-:W2:Y:S03]  /*1e350*/  LDL.LU R7, [R1+0x58] ;  /* 0x0000580001077983 */ /* 0x000ea60000300800 */
[----:B------:R-:W-:Y:S01]  /*1e360*/  LEA.HI.X.SX32 R25, R28, R2, 0x1, P5 ;  /* 0x000000021c197211 */ /* 0x000fe200028f0eff */
[----:B------:R1:W-:Y:S01]  /*1e370*/  @P3 STG.E.U16 desc[UR8][R26.64], R4 ;  /* 0x000000041a003986 */ /* 0x0003e2000c101508 */
[C---:B------:R-:W-:Y:S01]  /*1e380*/  IMAD R28, R15.reuse, R29, RZ ;  /* 0x0000001d0f1c7224 */ /* 0x040fe200078e02ff */
[----:B------:R-:W-:-:S02]  /*1e390*/  ISETP.LT.AND P3, PT, R15, UR15, !P0 ;  /* 0x0000000f0f007c0c */ /* 0x000fc4000c761270 */
[----:B------:R3:W-:Y:S01]  /*1e3a0*/  @P2 STG.E.U16 desc[UR8][R24.64], R8 ;  /* 0x0000000818002986 */ /* 0x0007e2000c101508 */
[----:B------:R-:W-:-:S03]  /*1e3b0*/  ISETP.LT.AND P5, PT, R9, UR15, !P0 ;  /* 0x0000000f09007c0c */ /* 0x000fc6000c7a1270 */
[----:B------:R-:W4:Y:S01]  /*1e3c0*/  LDL.LU R15, [R1+0x714] ;  /* 0x00071400010f7983 */ /* 0x000f220000300800 */
[----:B-1----:R-:W-:-:S04]  /*1e3d0*/  LEA R26, P6, R3, R0, 0x1 ;  /* 0x00000000031a7211 */ /* 0x002fc800078c08ff */
[----:B------:R-:W-:Y:S02]  /*1e3e0*/  LEA.HI.X.SX32 R27, R3, R2, 0x1, P6 ;  /* 0x00000002031b7211 */ /* 0x000fe400030f0eff */
[C---:B---3--:R-:W-:Y:S01]  /*1e3f0*/  LEA R24, P2, R28.reuse, R0, 0x1 ;  /* 0x000000001c187211 */ /* 0x048fe200078408ff */
[----:B------:R-:W-:Y:S02]  /*1e400*/  IMAD R3, R9, R29, RZ ;  /* 0x0000001d09037224 */ /* 0x000fe400078e02ff */
[----:B------:R-:W3:Y:S01]  /*1e410*/  LDL.LU R9, [R1+0x710] ;  /* 0x0007100001097983 */ /* 0x000ee20000300800 */
[----:B------:R-:W-:-:S03]  /*1e420*/  LEA.HI.X.SX32 R25, R28, R2, 0x1, P2 ;  /* 0x000000021c197211 */ /* 0x000fc600010f0eff */
[----:B------:R1:W-:Y:S04]  /*1e430*/  @P4 STG.E.U16 desc[UR8][R26.64], R12 ;  /* 0x0000000c1a004986 */ /* 0x0003e8000c101508 */
[----:B-1----:R-:W5:Y:S04]  /*1e440*/  LDL.LU R27, [R1+0x4c] ;  /* 0x00004c00011b7983 */ /* 0x002f680000300800 */
[----:B------:R-:W2:Y:S01]  /*1e450*/  LDL.LU R28, [R1+0x50] ;  /* 0x00005000011c7983 */ /* 0x000ea20000300800 */
[----:B------:R-:W-:Y:S02]  /*1e460*/  LEA R26, P6, R3, R0, 0x1 ;  /* 0x00000000031a7211 */ /* 0x000fe400078c08ff */
[----:B------:R-:W-:Y:S01]  /*1e470*/  PRMT R4, R10, 0x7632, R4 ;  /* 0x000076320a047816 */ /* 0x000fe20000000004 */
[----:B0-----:R-:W-:Y:S01]  /*1e480*/  @P3 STG.E.U16 desc[UR8][R24.64], R16 ;  /* 0x0000001018003986 */ /* 0x001fe2000c101508 */
[----:B-----5:R-:W-:-:S02]  /*1e490*/  ISETP.LT.AND P4, PT, R27, UR15, !P0 ;  /* 0x0000000f1b007c0c */ /* 0x020fc4000c781270 */
[----:B------:R-:W-:Y:S02]  /*1e4a0*/  LEA.HI.X.SX32 R27, R3, R2, 0x1, P6 ;  /* 0x00000002031b7211 */ /* 0x000fe400030f0eff */
[----:B--2---:R-:W-:Y:S01]  /*1e4b0*/  ISETP.LT.AND P2, PT, R28, UR15, !P0 ;  /* 0x0000000f1c007c0c */ /* 0x004fe2000c741270 */
[----:B------:R-:W-:Y:S02]  /*1e4c0*/  IMAD R28, R29, 0x40, R6 ;  /* 0x000000401d1c7824 */ /* 0x000fe400078e0206 */
[----:B------:R-:W2:Y:S04]  /*1e4d0*/  LDL.LU R6, [R1+0x68] ;  /* 0x0000680001067983 */ /* 0x000ea80000300800 */
[----:B------:R-:W5:Y:S04]  /*1e4e0*/  LDL.LU R3, [R1+0x54] ;  /* 0x0000540001037983 */ /* 0x000f680000300800 */
[----:B------:R0:W-:Y:S01]  /*1e4f0*/  @P5 STG.E.U16 desc[UR8][R26.64], R20 ;  /* 0x000000141a005986 */ /* 0x0001e2000c101508 */
[----:B------:R-:W-:-:S03]  /*1e500*/  ISETP.LT.AND P5, PT, R7, UR15, !P0 ;  /* 0x0000000f07007c0c */ /* 0x000fc6000c7a1270 */
[----:B------:R-:W2:Y:S04]  /*1e510*/  LDL.LU R10, [R1+0x70c] ;  /* 0x00070c00010a7983 */ /* 0x000ea80000300800 */
[----:B------:R-:W2:Y:S04]  /*1e520*/  LDL.LU R7, [R1+0x6c] ;  /* 0x00006c0001077983 */ /* 0x000ea80000300800 */
[----:B0-----:R-:W2:Y:S01]  /*1e530*/  LDL.LU R27, [R1+0x5c] ;  /* 0x00005c00011b7983 */ /* 0x001ea20000300800 */
[----:B------:R-:W-:-:S04]  /*1e540*/  LEA R24, P6, R28, R0, 0x1 ;  /* 0x000000001c187211 */ /* 0x000fc800078c08ff */
[----:B------:R-:W-:-:S05]  /*1e550*/  LEA.HI.X.SX32 R25, R28, R2, 0x1, P6 ;  /* 0x000000021c197211 */ /* 0x000fca00030f0eff */
[----:B------:R0:W-:Y:S02]  /*1e560*/  @P4 STG.E.U16 desc[UR8][R24.64], R4 ;  /* 0x0000000418004986 */ /* 0x0001e4000c101508 */
[----:B0-----:R-:W-:Y:S02]  /*1e570*/  PRMT R4, R5, 0x7632, R4 ;  /* 0x0000763205047816 */ /* 0x001fe40000000004 */
[----:B-----5:R-:W-:Y:S01]  /*1e580*/  ISETP.LT.AND P3, PT, R3, UR15, !P0 ;  /* 0x0000000f03007c0c */ /* 0x020fe2000c761270 */
[----:B------:R-:W-:Y:S02]  /*1e590*/  IMAD R3, R29, 0x8, R28 ;  /* 0x000000081d037824 */ /* 0x000fe400078e021c */
[----:B------:R-:W0:Y:S03]  /*1e5a0*/  LDC R28, c[0x0][0x3b8] ;  /* 0x0000ee00ff1c7b82 */ /* 0x000e260000000800 */
[----:B------:R-:W-:-:S02]  /*1e5b0*/  LEA R26, P6, R3, R0, 0x1 ;  /* 0x00000000031a7211 */ /* 0x000fc400078c08ff */
[----:B--2---:R-:W-:Y:S02]  /*1e5c0*/  ISETP.LT.AND P4, PT, R27, UR15, !P0 ;  /* 0x0000000f1b007c0c */ /* 0x004fe4000c781270 */
[----:B------:R-:W-:Y:S01]  /*1e5d0*/  LEA.HI.X.SX32 R27, R3, R2, 0x1, P6 ;  /* 0x00000002031b7211 */ /* 0x000fe200030f0eff */
[--C-:B0-----:R-:W-:Y:S01]  /*1e5e0*/  IMAD R29, R28, 0x8, R3.reuse ;  /* 0x000000081c1d7824 */ /* 0x101fe200078e0203 */
[----:B------:R-:W-:Y:S02]  /*1e5f0*/  PRMT R3, R11, 0x7632, R3 ;  /* 0x000076320b037816 */ /* 0x000fe40000000003 */
[----:B------:R-:W2:Y:S02]  /*1e600*/  LDL.LU R11, [R1+0x708] ;  /* 0x00070800010b7983 */ /* 0x000ea40000300800 */
[C---:B------:R-:W-:Y:S02]  /*1e610*/  LEA R24, P6, R29.reuse, R0, 0x1 ;  /* 0x000000001d187211 */ /* 0x040fe400078c08ff */
[----:B------:R-:W5:Y:S02]  /*1e620*/  LDL.LU R5, [R1+0x704] ;  /* 0x0007040001057983 */ /* 0x000f640000300800 */
[----:B------:R-:W-:-:S02]  /*1e630*/  LEA.HI.X.SX32 R25, R29, R2, 0x1, P6 ;  /* 0x000000021d197211 */ /* 0x000fc400030f0eff */
[----:B------:R0:W-:Y:S04]  /*1e640*/  @P3 STG.E.U16 desc[UR8][R26.64], R3 ;  /* 0x000000031a003986 */ /* 0x0001e8000c101508 */
[----:B------:R1:W-:Y:S04]  /*1e650*/  @P5 STG.E.U16 desc[UR8][R24.64], R4 ;  /* 0x0000000418005986 */ /* 0x0003e8000c101508 */
[----:B0-----:R-:W2:Y:S04]  /*1e660*/  LDL.LU R27, [R1+0x60] ;  /* 0x00006000011b7983 */ /* 0x001ea80000300800 */
[----:B-1----:R-:W3:Y:S01]  /*1e670*/  LDL.LU R25, [R1+0x64] ;  /* 0x0000640001197983 */ /* 0x002ee20000300800 */
[----:B------:R-:W-:-:S02]  /*1e680*/  IMAD R28, R28, 0x8, R29 ;  /* 0x000000081c1c7824 */ /* 0x000fc400078e021d */
[----:B------:R-:W0:Y:S03]  /*1e690*/  LDC R29, c[0x0][0x3b8] ;  /* 0x0000ee00ff1d7b82 */ /* 0x000e260000000800 */
[----:B------:R-:W-:Y:S02]  /*1e6a0*/  LEA R26, P6, R28, R0, 0x1 ;  /* 0x000000001c1a7211 */ /* 0x000fe400078c08ff */
[----:B------:R-:W-:Y:S02]  /*1e6b0*/  PRMT R8, R4, 0x7632, R8 ;  /* 0x0000763204087816 */ /* 0x000fe40000000008 */
[----:B------:R-:W-:Y:S01]  /*1e6c0*/  PRMT R12, R12, 0x7632, R12 ;  /* 0x000076320c0c7816 */ /* 0x000fe2000000000c */
[----:B0-----:R-:W-:-:S04]  /*1e6d0*/  IMAD R3, R29, 0x8, R28 ;  /* 0x000000081d037824 */ /* 0x001fc800078e021c */
[----:B------:R-:W-:Y:S01]  /*1e6e0*/  IMAD R4, R29, 0x8, R3 ;  /* 0x000000081d047824 */ /* 0x000fe200078e0203 */
[----:B--2---:R-:W-:Y:S02]  /*1e6f0*/  ISETP.LT.AND P3, PT, R27, UR15, !P0 ;  /* 0x0000000f1b007c0c */ /* 0x004fe4000c761270 */
[----:B------:R-:W-:Y:S02]  /*1e700*/  LEA.HI.X.SX32 R27, R28, R2, 0x1, P6 ;  /* 0x000000021c1b7211 */ /* 0x000fe400030f0eff */
[----:B------:R-:W-:Y:S01]  /*1e710*/  LEA R24, P6, R3, R0, 0x1 ;  /* 0x0000000003187211 */ /* 0x000fe200078c08ff */
[----:B------:R-:W2:Y:S01]  /*1e720*/  LDL.LU R28, [R1+0x78] ;  /* 0x00007800011c7983 */ /* 0x000ea20000300800 */
[----:B---3--:R-:W-:Y:S02]  /*1e730*/  ISETP.LT.AND P5, PT, R25, UR15, !P0 ;  /* 0x0000000f19007c0c */ /* 0x008fe4000c7a1270 */
[----:B------:R-:W-:Y:S01]  /*1e740*/  LEA.HI.X.SX32 R25, R3, R2, 0x1, P6 ;  /* 0x0000000203197211 */ /* 0x000fe200030f0eff */
[----:B------:R0:W-:Y:S01]  /*1e750*/  @P4 STG.E.U16 desc[UR8][R26.64], R8 ;  /* 0x000000081a004986 */ /* 0x0001e2000c101508 */
[----:B------:R-:W-:Y:S01]  /*1e760*/  ISETP.LT.AND P4, PT, R6, UR15, !P0 ;  /* 0x0000000f06007c0c */ /* 0x000fe2000c781270 */
[----:B------:R-:W1:Y:S02]  /*1e770*/  LDC R3, c[0x0][0x3b8] ;  /* 0x0000ee00ff037b82 */ /* 0x000e640000000800 */
[----:B------:R-:W3:Y:S04]  /*1e780*/  LDL.LU R6, [R1+0x24] ;  /* 0x0000240001067983 */ /* 0x000ee80000300800 */
[----:B------:R-:W2:Y:S01]  /*1e790*/  LDL.LU R29, [R1+0x14] ;  /* 0x00001400011d7983 */ /* 0x000ea20000300800 */
[----:B0-----:R-:W-:-:S02]  /*1e7a0*/  LEA R26, P6, R4, R0, 0x1 ;  /* 0x00000000041a7211 */ /* 0x001fc400078c08ff */
[----:B------:R-:W-:Y:S02]  /*1e7b0*/  PRMT R8, R8, 0x7632, R8 ;  /* 0x0000763208087816 */ /* 0x000fe40000000008 */
[----:B------:R-:W-:-:S03]  /*1e7c0*/  LEA.HI.X.SX32 R27, R4, R2, 0x1, P6 ;  /* 0x00000002041b7211 */ /* 0x000fc600030f0eff */
[----:B------:R-:W-:Y:S01]  /*1e7d0*/  @P3 STG.E.U16 desc[UR8][R24.64], R8 ;  /* 0x0000000818003986 */ /* 0x000fe2000c101508 */
[----:B------:R-:W-:-:S03]  /*1e7e0*/  ISETP.LT.AND P3, PT, R7, UR15, !P0 ;  /* 0x0000000f07007c0c */ /* 0x000fc6000c761270 */
[----:B------:R-:W2:Y:S04]  /*1e7f0*/  LDL.LU R7, [R1+0x4] ;  /* 0x0000040001077983 */ /* 0x000ea80000300800 */
[----:B------:R0:W-:Y:S04]  /*1e800*/  @P5 STG.E.U16 desc[UR8][R26.64], R12 ;  /* 0x0000000c1a005986 */ /* 0x0001e8000c101508 */
[----:B0-----:R-:W2:Y:S01]  /*1e810*/  LDL.LU R27, [R1+0x70] ;  /* 0x00007000011b7983 */ /* 0x001ea20000300800 */
[----:B-1----:R-:W-:Y:S02]  /*1e820*/  IMAD R3, R3, 0x8, R4 ;  /* 0x0000000803037824 */ /* 0x002fe400078e0204 */
[----:B------:R-:W0:Y:S03]  /*1e830*/  LDC R4, c[0x0][0x3b8] ;  /* 0x0000ee00ff047b82 */ /* 0x000e260000000800 */
[----:B------:R-:W-:-:S04]  /*1e840*/  LEA R24, P6, R3, R0, 0x1 ;  /* 0x0000000003187211 */ /* 0x000fc800078c08ff */
[----:B------:R-:W-:Y:S01]  /*1e850*/  LEA.HI.X.SX32 R25, R3, R2, 0x1, P6 ;  /* 0x0000000203197211 */ /* 0x000fe200030f0eff */
[----:B0-----:R-:W-:Y:S02]  /*1e860*/  IMAD R4, R4, 0x8, R3 ;  /* 0x0000000804047824 */ /* 0x001fe400078e0203 */
[----:B------:R-:W0:Y:S03]  /*1e870*/  LDC R3, c[0x0][0x3b8] ;  /* 0x0000ee00ff037b82 */ /* 0x000e260000000800 */
[C---:B------:R-:W-:Y:S01]  /*1e880*/  LEA R26, P6, R4.reuse, R0, 0x1 ;  /* 0x00000000041a7211 */ /* 0x040fe200078c08ff */
[----:B0-----:R-:W-:Y:S01]  /*1e890*/  IMAD R3, R3, 0x8, R4 ;  /* 0x0000000803037824 */ /* 0x001fe200078e0204 */
[----:B--2---:R-:W-:Y:S02]  /*1e8a0*/  ISETP.LT.AND P5, PT, R27, UR15, !P0 ;  /* 0x0000000f1b007c0c */ /* 0x004fe4000c7a1270 */
[----:B------:R-:W-:-:S02]  /*1e8b0*/  LEA.HI.X.SX32 R27, R4, R2, 0x1, P6 ;  /* 0x00000002041b7211 */ /* 0x000fc400030f0eff */
[----:B------:R-:W2:Y:S01]  /*1e8c0*/  LDL.LU R4, [R1+0x74] ;  /* 0x0000740001047983 */ /* 0x000ea20000300800 */
[----:B------:R-:W-:Y:S02]  /*1e8d0*/  PRMT R16, R16, 0x7632, R16 ;  /* 0x0000763210107816 */ /* 0x000fe40000000010 */
[----:B------:R-:W-:-:S03]  /*1e8e0*/  PRMT R20, R20, 0x7632, R20 ;  /* 0x0000763214147816 */ /* 0x000fc60000000014 */
[----:B------:R0:W-:Y:S04]  /*1e8f0*/  @P4 STG.E.U16 desc[UR8][R24.64], R16 ;  /* 0x0000001018004986 */ /* 0x0001e8000c101508 */
[----:B------:R1:W-:Y:S01]  /*1e900*/  @P3 STG.E.U16 desc[UR8][R26.64], R20 ;  /* 0x000000141a003986 */ /* 0x0003e2000c101508 */
[----:B0-----:R-:W0:Y:S08]  /*1e910*/  LDC R16, c[0x0][0x3b8] ;  /* 0x0000ee00ff107b82 */ /* 0x001e300000000800 */
[----:B-1----:R-:W1:Y:S01]  /*1e920*/  LDC R20, c[0x0][0x3b8] ;  /* 0x0000ee00ff147b82 */ /* 0x002e620000000800 */
[----:B------:R-:W-:-:S04]  /*1e930*/  LEA R24, P6, R3, R0, 0x1 ;  /* 0x0000000003187211 */ /* 0x000fc800078c08ff */
[----:B------:R-:W-:Y:S02]  /*1e940*/  LEA.HI.X.SX32 R25, R3, R2, 0x1, P6 ;  /* 0x0000000203197211 */ /* 0x000fe400030f0eff */
[----:B------:R-:W-:Y:S02]  /*1e950*/  ISETP.LT.AND P3, PT, R28, UR15, !P0 ;  /* 0x0000000f1c007c0c */ /* 0x000fe4000c761270 */
[----:B--2---:R-:W-:Y:S02]  /*1e960*/  ISETP.LT.AND P4, PT, R4, UR15, !P0 ;  /* 0x0000000f04007c0c */ /* 0x004fe4000c781270 */
[----:B0-----:R-:W-:Y:S02]  /*1e970*/  LEA R4, R16, R3, 0x3 ;  /* 0x0000000310047211 */ /* 0x001fe400078e18ff */
[----:B------:R-:W2:Y:S02]  /*1e980*/  LDL.LU R16, [R1+0x8c] ;  /* 0x00008c0001107983 */ /* 0x000ea40000300800 */
[----:B------:R-:W-:Y:S01]  /*1e990*/  LEA R26, P6, R4, R0, 0x1 ;  /* 0x00000000041a7211 */ /* 0x000fe200078c08ff */
[----:B-1----:R-:W-:Y:S01]  /*1e9a0*/  IMAD R3, R20, 0x8, R4 ;  /* 0x0000000814037824 */ /* 0x002fe200078e0204 */
[----:B------:R-:W2:Y:S02]  /*1e9b0*/  LDL.LU R28, [R1+0x94] ;  /* 0x00009400011c7983 */ /* 0x000ea40000300800 */
[----:B------:R-:W-:-:S02]  /*1e9c0*/  LEA.HI.X.SX32 R27, R4, R2, 0x1, P6 ;  /* 0x00000002041b7211 */ /* 0x000fc400030f0eff */
[----:B------:R-:W2:Y:S04]  /*1e9d0*/  LDL.LU R4, [R1+0x7c] ;  /* 0x00007c0001047983 */ /* 0x000ea80000300800 */
[----:B---3--:R0:W-:Y:S02]  /*1e9e0*/  @P5 STG.E.U16 desc[UR8][R24.64], R6 ;  /* 0x0000000618005986 */ /* 0x0081e4000c101508 */
[----:B0-----:R-:W-:-:S04]  /*1e9f0*/  LEA R24, P6, R3, R0, 0x1 ;  /* 0x0000000003187211 */ /* 0x001fc800078c08ff */
[----:B------:R-:W-:Y:S02]  /*1ea00*/  LEA.HI.X.SX32 R25, R3, R2, 0x1, P6 ;  /* 0x0000000203197211 */ /* 0x000fe400030f0eff */
[----:B--2---:R-:W-:Y:S01]  /*1ea10*/  ISETP.LT.AND P5, PT, R4, UR15, !P0 ;  /* 0x0000000f04007c0c */ /* 0x004fe2000c7a1270 */
[----:B------:R-:W-:Y:S02]  /*1ea20*/  IMAD R4, R20, 0x8, R3 ;  /* 0x0000000814047824 */ /* 0x000fe400078e0203 */
[----:B------:R-:W2:Y:S04]  /*1ea30*/  LDL.LU R3, [R1+0x80] ;  /* 0x0000800001037983 */ /* 0x000ea80000300800 */
[----:B------:R0:W-:Y:S02]  /*1ea40*/  @P4 STG.E.U16 desc[UR8][R26.64], R29 ;  /* 0x0000001d1a004986 */ /* 0x0001e4000c101508 */
        /* <DEDUP_REMOVED lines=11> */
[----:B-----5:R0:W-:Y:S04]  /*1eb00*/  @P5 STG.E.U16 desc[UR8][R26.64], R5 ;  /* 0x000000051a005986 */ /* 0x0201e8000c101508 */
[----:B------:R1:W-:Y:S01]  /*1eb10*/  @P4 STG.E.U16 desc[UR8][R24.64], R9 ;  /* 0x0000000918004986 */ /* 0x0003e2000c101508 */
[----:B0-----:R-:W-:-:S04]  /*1eb20*/  LEA R26, P6, R4, R0, 0x1 ;  /* 0x00000000041a7211 */ /* 0x001fc800078c08ff */
[----:B------:R-:W-:Y:S02]  /*1eb30*/  LEA.HI.X.SX32 R27, R4, R2, 0x1, P6 ;  /* 0x00000002041b7211 */ /* 0x000fe400030f0eff */
[----:B------:R-:W-:Y:S02]  /*1eb40*/  ISETP.LT.AND P4, PT, R16, UR15, !P0 ;  /* 0x0000000f10007c0c */ /* 0x000fe4000c781270 */
[----:B------:R-:W3:Y:S04]  /*1eb50*/  LDL.LU R16, [R1+0xa8] ;  /* 0x0000a80001107983 */ /* 0x000ee80000300800 */
[----:B------:R-:W-:Y:S01]  /*1eb60*/  @P3 STG.E.U16 desc[UR8][R26.64], R13 ;  /* 0x0000000d1a003986 */ /* 0x000fe2000c101508 */
[----:B--2---:R-:W-:Y:S01]  /*1eb70*/  ISETP.LT.AND P5, PT, R3, UR15, !P0 ;  /* 0x0000000f03007c0c */ /* 0x004fe2000c7a1270 */
[----:B------:R-:W-:-:S05]  /*1eb80*/  IMAD R3, R20, 0x8, R4 ;  /* 0x0000000814037824 */ /* 0x000fca00078e0204 */
[----:B-1----:R-:W-:Y:S01]  /*1eb90*/  LEA R24, P6, R3, R0, 0x1 ;  /* 0x0000000003187211 */ /* 0x002fe200078c08ff */
[----:B------:R-:W-:-:S03]  /*1eba0*/  IMAD R4, R20, 0x8, R3 ;  /* 0x0000000814047824 */ /* 0x000fc600078e0203 */
[----:B------:R-:W-:Y:S02]  /*1ebb0*/  LEA.HI.X.SX32 R25, R3, R2, 0x1, P6 ;  /* 0x0000000203197211 */ /* 0x000fe400030f0eff */
[----:B------:R-:W2:Y:S04]  /*1ebc0*/  LDL.LU R3, [R1+0x90] ;  /* 0x0000900001037983 */ /* 0x000ea80000300800 */
[----:B------:R0:W-:Y:S01]  /*1ebd0*/  @P5 STG.E.U16 desc[UR8][R24.64], R17 ;  /* 0x0000001118005986 */ /* 0x0001e2000c101508 */
[----:B------:R-:W-:-:S03]  /*1ebe0*/  ISETP.LT.AND P5, PT, R28, UR15, !P0 ;  /* 0x0000000f1c007c0c */ /* 0x000fc6000c7a1270 */
[----:B------:R-:W5:Y:S04]  /*1ebf0*/  LDL.LU R28, [R1+0xac] ;  /* 0x0000ac00011c7983 */ /* 0x000f680000300800 */
[----:B0-----:R-:W3:Y:S01]  /*1ec00*/  LDL.LU R25, [R1+0x98] ;  /* 0x0000980001197983 */ /* 0x001ee20000300800 */
[----:B------:R-:W-:-:S04]  /*1ec10*/  LEA R26, P6, R4, R0, 0x1 ;  /* 0x00000000041a7211 */ /* 0x000fc800078c08ff */
[----:B------:R-:W-:-:S05]  /*1ec20*/  LEA.HI.X.SX32 R27, R4, R2, 0x1, P6 ;  /* 0x00000002041b7211 */ /* 0x000fca00030f0eff */
[----:B------:R0:W-:Y:S01]  /*1ec30*/  @P4 STG.E.U16 desc[UR8][R26.64], R21 ;  /* 0x000000151a004986 */ /* 0x0001e2000c101508 */
[----:B------:R-:W-:Y:S02]  /*1ec40*/  PRMT R8, R6, 0x7632, R8 ;  /* 0x0000763206087816 */ /* 0x000fe40000000008 */
[----:B------:R-:W-:Y:S01]  /*1ec50*/  PRMT R5, R29, 0x7632, R5 ;  /* 0x000076321d057816 */ /* 0x000fe20000000005 */
[----:B------:R-:W4:Y:S04]  /*1ec60*/  LDL.LU R6, [R1+0x700] ;  /* 0x0007000001067983 */ /* 0x000f280000300800 */
[----:B------:R-:W4:Y:S01]  /*1ec70*/  LDL.LU R29, [R1+0xb0] ;  /* 0x0000b000011d7983 */ /* 0x000f220000300800 */
[----:B--2---:R-:W-:Y:S01]  /*1ec80*/  ISETP.LT.AND P3, PT, R3, UR15, !P0 ;  /* 0x0000000f03007c0c */ /* 0x004fe2000c761270 */
[----:B------:R-:W-:-:S04]  /*1ec90*/  IMAD R3, R20, 0x8, R4 ;  /* 0x0000000814037824 */ /* 0x000fc800078e0204 */
[----:B------:R-:W-:Y:S01]  /*1eca0*/  IMAD R4, R20, 0x8, R3 ;  /* 0x0000000814047824 */ /* 0x000fe200078e0203 */
[----:B------:R-:W-:Y:S02]  /*1ecb0*/  LEA R24, P6, R3, R0, 0x1 ;  /* 0x0000000003187211 */ /* 0x000fe400078c08ff */
[----:B---3--:R-:W-:Y:S02]  /*1ecc0*/  ISETP.LT.AND P4, PT, R25, UR15, !P0 ;  /* 0x0000000f19007c0c */ /* 0x008fe4000c781270 */
[----:B------:R-:W-:Y:S02]  /*1ecd0*/  LEA.HI.X.SX32 R25, R3, R2, 0x1, P6 ;  /* 0x0000000203197211 */ /* 0x000fe400030f0eff */
[----:B0-----:R-:W-:Y:S01]  /*1ece0*/  LEA R26, P6, R4, R0, 0x1 ;  /* 0x00000000041a7211 */ /* 0x001fe200078c08ff */
[----:B------:R-:W-:-:S03]  /*1ecf0*/  IMAD R3, R20, 0x8, R4 ;  /* 0x0000000814037824 */ /* 0x000fc600078e0204 */
[----:B------:R-:W-:Y:S02]  /*1ed00*/  LEA.HI.X.SX32 R27, R4, R2, 0x1, P6 ;  /* 0x00000002041b7211 */ /* 0x000fe400030f0eff */
[----:B------:R-:W2:Y:S04]  /*1ed10*/  LDL.LU R4, [R1+0x9c] ;  /* 0x00009c0001047983 */ /* 0x000ea80000300800 */
[----:B------:R-:W-:Y:S04]  /*1ed20*/  @P3 STG.E.U16 desc[UR8][R24.64], R8 ;  /* 0x0000000818003986 */ /* 0x000fe8000c101508 */
[----:B------:R0:W-:Y:S04]  /*1ed30*/  @P5 STG.E.U16 desc[UR8][R26.64], R5 ;  /* 0x000000051a005986 */ /* 0x0001e8000c101508 */
[----:B0-----:R-:W3:Y:S01]  /*1ed40*/  LDL.LU R27, [R1+0xa0] ;  /* 0x0000a000011b7983 */ /* 0x001ee20000300800 */
[----:B------:R-:W-:-:S02]  /*1ed50*/  LEA R24, P6, R3, R0, 0x1 ;  /* 0x0000000003187211 */ /* 0x000fc400078c08ff */
[----:B------:R-:W-:Y:S02]  /*1ed60*/  PRMT R5, R7, 0x7632, R5 ;  /* 0x0000763207057816 */ /* 0x000fe40000000005 */
[----:B------:R-:W-:Y:S01]  /*1ed70*/  LEA.HI.X.SX32 R25, R3, R2, 0x1, P6 ;  /* 0x0000000203197211 */ /* 0x000fe200030f0eff */
[----:B------:R-:W4:Y:S01]  /*1ed80*/  LDL.LU R7, [R1+0x6fc] ;  /* 0x0006fc0001077983 */ /* 0x000f220000300800 */
[----:B------:R-:W-:-:S03]  /*1ed90*/  PRMT R8, R5, 0x7632, R8 ;  /* 0x0000763205087816 */ /* 0x000fc60000000008 */
[----:B------:R0:W-:Y:S01]  /*1eda0*/  @P4 STG.E.U16 desc[UR8][R24.64], R5 ;  /* 0x0000000518004986 */ /* 0x0001e2000c101508 */
[----:B------:R-:W-:-:S03]  /*1edb0*/  ISETP.LT.AND P4, PT, R16, UR15, !P0 ;  /* 0x0000000f10007c0c */ /* 0x000fc6000c781270 */
[----:B0-----:R-:W4:Y:S04]  /*1edc0*/  LDL.LU R25, [R1+0xb4] ;  /* 0x0000b40001197983 */ /* 0x001f280000300800 */
[----:B------:R-:W4:Y:S01]  /*1edd0*/  LDL.LU R16, [R1+0xbc] ;  /* 0x0000bc0001107983 */ /* 0x000f220000300800 */
[----:B--2---:R-:W-:Y:S01]  /*1ede0*/  ISETP.LT.AND P3, PT, R4, UR15, !P0 ;  /* 0x0000000f04007c0c */ /* 0x004fe2000c761270 */
[----:B------:R-:W-:-:S05]  /*1edf0*/  IMAD R4, R20, 0x8, R3 ;  /* 0x0000000814047824 */ /* 0x000fca00078e0203 */
[C---:B------:R-:W-:Y:S02]  /*1ee00*/  LEA R26, P6, R4.reuse, R0, 0x1 ;  /* 0x00000000041a7211 */ /* 0x040fe400078c08ff */
[----:B---3--:R-:W-:Y:S02]  /*1ee10*/  ISETP.LT.AND P5, PT, R27, UR15, !P0 ;  /* 0x0000000f1b007c0c */ /* 0x008fe4000c7a1270 */
[----:B------:R-:W-:-:S05]  /*1ee20*/  LEA.HI.X.SX32 R27, R4, R2, 0x1, P6 ;  /* 0x00000002041b7211 */ /* 0x000fca00030f0eff */
[----:B------:R0:W-:Y:S01]  /*1ee30*/  @P3 STG.E.U16 desc[UR8][R26.64], R8 ;  /* 0x000000081a003986 */ /* 0x0001e2000c101508 */
[----:B-----5:R-:W-:-:S03]  /*1ee40*/  ISETP.LT.AND P3, PT, R28, UR15, !P0 ;  /* 0x0000000f1c007c0c */ /* 0x020fc6000c761270 */
[----:B------:R-:W2:Y:S01]  /*1ee50*/  LDL.LU R28, [R1+0xb8] ;  /* 0x0000b800011c7983 */ /* 0x000ea20000300800 */
[----:B------:R-:W-:Y:S01]  /*1ee60*/  IMAD R3, R20, 0x8, R4 ;  /* 0x0000000814037824 */ /* 0x000fe200078e0204 */
[----:B------:R-:W-:-:S03]  /*1ee70*/  PRMT R12, R9, 0x7632, R12 ;  /* 0x00007632090c7816 */ /* 0x000fc6000000000c */
[C---:B------:R-:W-:Y:S01]  /*1ee80*/  IMAD R9, R20.reuse, 0x8, R3 ;  /* 0x0000000814097824 */ /* 0x040fe200078e0203 */
[----:B------:R-:W-:Y:S02]  /*1ee90*/  LEA R4, P6, R3, R0, 0x1 ;  /* 0x0000000003047211 */ /* 0x000fe400078c08ff */
[----:B------:R-:W-:Y:S01]  /*1eea0*/  PRMT R13, R13, 0x7632, R13 ;  /* 0x000076320d0d7816 */ /* 0x000fe2000000000d */
[----:B0-----:R-:W3:Y:S01]  /*1eeb0*/  LDL.LU R27, [R1+0x18] ;  /* 0x00001800011b7983 */ /* 0x001ee20000300800 */
[----:B------:R-:W-:Y:S02]  /*1eec0*/  LEA.HI.X.SX32 R5, R3, R2, 0x1, P6 ;  /* 0x0000000203057211 */ /* 0x000fe400030f0eff */
[C---:B------:R-:W-:Y:S01]  /*1eed0*/  LEA R8, P6, R9.reuse, R0, 0x1 ;  /* 0x0000000009087211 */ /* 0x040fe200078c08ff */
[----:B------:R-:W-:Y:S01]  /*1eee0*/  IMAD R3, R20, 0x8, R9 ;  /* 0x0000000814037824 */ /* 0x000fe200078e0209 */
[----:B------:R-:W5:Y:S02]  /*1eef0*/  LDL.LU R26, [R1+0xc4] ;  /* 0x0000c400011a7983 */ /* 0x000f640000300800 */
[----:B------:R-:W-:-:S02]  /*1ef00*/  LEA.HI.X.SX32 R9, R9, R2, 0x1, P6 ;  /* 0x0000000209097211 */ /* 0x000fc400030f0eff */
[----:B------:R-:W-:Y:S01]  /*1ef10*/  @P5 STG.E.U16 desc[UR8][R4.64], R12 ;  /* 0x0000000c04005986 */ /* 0x000fe2000c101508 */
[----:B----4-:R-:W-:-:S03]  /*1ef20*/  ISETP.LT.AND P5, PT, R29, UR15, !P0 ;  /* 0x0000000f1d007c0c */ /* 0x010fc6000c7a1270 */
[----:B------:R-:W4:Y:S04]  /*1ef30*/  LDL.LU R29, [R1+0xc0] ;  /* 0x0000c000011d7983 */ /* 0x000f280000300800 */
[----:B------:R-:W3:Y:S04]  /*1ef40*/  LDL.LU R24, [R1+0x8] ;  /* 0x0000080001187983 */ /* 0x000ee80000300800 */
[----:B------:R0:W-:Y:S04]  /*1ef50*/  @P4 STG.E.U16 desc[UR8][R8.64], R13 ;  /* 0x0000000d08004986 */ /* 0x0001e8000c101508 */
[----:B0-----:R-:W3:Y:S01]  /*1ef60*/  LDL.LU R13, [R1+0x28] ;  /* 0x00002800010d7983 */ /* 0x001ee20000300800 */
[----:B------:R-:W-:Y:S01]  /*1ef70*/  IMAD R12, R20, 0x8, R3 ;  /* 0x00000008140c7824 */ /* 0x000fe200078e0203 */
[----:B------:R-:W-:-:S02]  /*1ef80*/  LEA R4, P6, R3, R0, 0x1 ;  /* 0x0000000003047211 */ /* 0x000fc400078c08ff */
[----:B------:R-:W-:Y:S02]  /*1ef90*/  PRMT R17, R17, 0x7632, R17 ;  /* 0x0000763211117816 */ /* 0x000fe40000000011 */
[----:B------:R-:W-:Y:S01]  /*1efa0*/  LEA.HI.X.SX32 R5, R3, R2, 0x1, P6 ;  /* 0x0000000203057211 */ /* 0x000fe200030f0eff */
[----:B------:R-:W-:Y:S01]  /*1efb0*/  IMAD R3, R20, 0x8, R12 ;  /* 0x0000000814037824 */ /* 0x000fe200078e020c */
[C---:B------:R-:W-:Y:S02]  /*1efc0*/  LEA R8, P6, R12.reuse, R0, 0x1 ;  /* 0x000000000c087211 */ /* 0x040fe400078c08ff */
[----:B------:R-:W-:Y:S01]  /*1efd0*/  PRMT R21, R21, 0x7632, R21 ;  /* 0x0000763215157816 */ /* 0x000fe20000000015 */
[----:B------:R0:W-:Y:S01]  /*1efe0*/  @P3 STG.E.U16 desc[UR8][R4.64], R17 ;  /* 0x0000001104003986 */ /* 0x0001e2000c101508 */
[----:B------:R-:W-:Y:S02]  /*1eff0*/  LEA.HI.X.SX32 R9, R12, R2, 0x1, P6 ;  /* 0x000000020c097211 */ /* 0x000fe400030f0eff */
[----:B------:R-:W-:-:S02]  /*1f000*/  ISETP.LT.AND P4, PT, R25, UR15, !P0 ;  /* 0x0000000f19007c0c */ /* 0x000fc4000c781270 */
[----:B------:R-:W4:Y:S04]  /*1f010*/  LDL.LU R25, [R1+0xc8] ;  /* 0x0000c80001197983 */ /* 0x000f280000300800 */
[----:B------:R1:W-:Y:S01]  /*1f020*/  @P5 STG.E.U16 desc[UR8][R8.64], R21 ;  /* 0x0000001508005986 */ /* 0x0003e2000c101508 */
[----:B0-----:R-:W-:-:S04]  /*1f030*/  LEA R4, P3, R3, R0, 0x1 ;  /* 0x0000000003047211 */ /* 0x001fc800078608ff */
[----:B------:R-:W-:Y:S02]  /*1f040*/  LEA.HI.X.SX32 R5, R3, R2, 0x1, P3 ;  /* 0x0000000203057211 */ /* 0x000fe400018f0eff */
[----:B------:R-:W-:Y:S01]  /*1f050*/  ISETP.LT.AND P3, PT, R16, UR15, !P0 ;  /* 0x0000000f10007c0c */ /* 0x000fe2000c761270 */
[----:B-1----:R-:W4:Y:S04]  /*1f060*/  LDL.LU R21, [R1+0xcc] ;  /* 0x0000cc0001157983 */ /* 0x002f280000300800 */
[----:B------:R-:W4:Y:S04]  /*1f070*/  LDL.LU R17, [R1+0xdc] ;  /* 0x0000dc0001117983 */ /* 0x000f280000300800 */
[----:B------:R-:W4:Y:S01]  /*1f080*/  LDL.LU R16, [R1+0xd0] ;  /* 0x0000d00001107983 */ /* 0x000f220000300800 */
[----:B--2---:R-:W-:-:S03]  /*1f090*/  ISETP.LT.AND P5, PT, R28, UR15, !P0 ;  /* 0x0000000f1c007c0c */ /* 0x004fc6000c7a1270 */
[----:B------:R-:W2:Y:S01]  /*1f0a0*/  LDL.LU R28, [R1+0xd4] ;  /* 0x0000d400011c7983 */ /* 0x000ea20000300800 */
[----:B------:R-:W-:-:S04]  /*1f0b0*/  IMAD R12, R20, 0x8, R3 ;  /* 0x00000008140c7824 */ /* 0x000fc800078e0203 */
[----:B------:R-:W-:Y:S01]  /*1f0c0*/  IMAD R3, R20, 0x8, R12 ;  /* 0x0000000814037824 */ /* 0x000fe200078e020c */
[----:B------:R-:W-:-:S04]  /*1f0d0*/  LEA R8, P6, R12, R0, 0x1 ;  /* 0x000000000c087211 */ /* 0x000fc800078c08ff */
[----:B------:R-:W-:Y:S01]  /*1f0e0*/  LEA.HI.X.SX32 R9, R12, R2, 0x1, P6 ;  /* 0x000000020c097211 */ /* 0x000fe200030f0eff */
[----:B------:R-:W-:Y:S01]  /*1f0f0*/  IMAD R12, R20, 0x8, R3 ;  /* 0x00000008140c7824 */ /* 0x000fe200078e0203 */
[----:B---3--:R0:W-:Y:S04]  /*1f100*/  @P4 STG.E.U16 desc[UR8][R4.64], R13 ;  /* 0x0000000d04004986 */ /* 0x0081e8000c101508 */
[----:B------:R1:W-:Y:S01]  /*1f110*/  @P2 STG.E.U16 desc[UR8][R8.64], R27 ;  /* 0x0000001b08002986 */ /* 0x0003e2000c101508 */
[----:B-----5:R-:W-:-:S03]  /*1f120*/  ISETP.LT.AND P2, PT, R26, UR15, !P0 ;  /* 0x0000000f1a007c0c */ /* 0x020fc6000c741270 */
[----:B------:R-:W3:Y:S01]  /*1f130*/  LDL.LU R26, [R1+0xd8] ;  /* 0x0000d800011a7983 */ /* 0x000ee20000300800 */
[----:B0-----:R-:W-:-:S04]  /*1f140*/  LEA R4, P4, R3, R0, 0x1 ;  /* 0x0000000003047211 */ /* 0x001fc800078808ff */
[----:B------:R-:W-:Y:S01]  /*1f150*/  LEA.HI.X.SX32 R5, R3, R2, 0x1, P4 ;  /* 0x0000000203057211 */ /* 0x000fe200020f0eff */
[----:B------:R-:W-:Y:S01]  /*1f160*/  IMAD R3, R20, 0x8, R12 ;  /* 0x0000000814037824 */ /* 0x000fe200078e020c */
[C---:B-1----:R-:W-:Y:S02]  /*1f170*/  LEA R8, P6, R12.reuse, R0, 0x1 ;  /* 0x000000000c087211 */ /* 0x042fe400078c08ff */
[----:B----4-:R-:W-:Y:S01]  /*1f180*/  ISETP.LT.AND P4, PT, R29, UR15, !P0 ;  /* 0x0000000f1d007c0c */ /* 0x010fe2000c781270 */
[----:B------:R0:W-:Y:S01]  /*1f190*/  @P5 STG.E.U16 desc[UR8][R4.64], R24 ;  /* 0x0000001804005986 */ /* 0x0001e2000c101508 */
[----:B------:R-:W-:Y:S01]  /*1f1a0*/  LEA.HI.X.SX32 R9, R12, R2, 0x1, P6 ;  /* 0x000000020c097211 */ /* 0x000fe200030f0eff */
[----:B------:R-:W-:Y:S02]  /*1f1b0*/  IMAD R12, R20, 0x8, R3 ;  /* 0x00000008140c7824 */ /* 0x000fe400078e0203 */
[----:B------:R-:W4:Y:S04]  /*1f1c0*/  LDL.LU R29, [R1+0xe0] ;  /* 0x0000e000011d7983 */ /* 0x000f280000300800 */
[----:B------:R1:W-:Y:S01]  /*1f1d0*/  @P3 STG.E.U16 desc[UR8][R8.64], R6 ;  /* 0x0000000608003986 */ /* 0x0003e2000c101508 */
[----:B0-----:R-:W-:-:S04]  /*1f1e0*/  LEA R4, P5, R3, R0, 0x1 ;  /* 0x0000000003047211 */ /* 0x001fc800078a08ff */
[----:B------:R-:W-:Y:S01]  /*1f1f0*/  LEA.HI.X.SX32 R5, R3, R2, 0x1, P5 ;  /* 0x0000000203057211 */ /* 0x000fe200028f0eff */
[----:B------:R-:W-:Y:S01]  /*1f200*/  IMAD R3, R20, 0x8, R12 ;  /* 0x0000000814037824 */ /* 0x000fe200078e020c */
[----:B-1----:R-:W-:-:S04]  /*1f210*/  LEA R8, P3, R12, R0, 0x1 ;  /* 0x000000000c087211 */ /* 0x002fc800078608ff */
[----:B------:R-:W-:Y:S01]  /*1f220*/  LEA.HI.X.SX32 R9, R12, R2, 0x1, P3 ;  /* 0x000000020c097211 */ /* 0x000fe200018f0eff */
[----:B------:R-:W-:Y:S01]  /*1f230*/  IMAD R12, R20, 0x8, R3 ;  /* 0x00000008140c7824 */ /* 0x000fe200078e0203 */
[----:B------:R-:W-:Y:S04]  /*1f240*/  @P4 STG.E.U16 desc[UR8][R4.64], R10 ;  /* 0x0000000a04004986 */ /* 0x000fe8000c101508 */
[----:B------:R0:W-:Y:S01]  /*1f250*/  @P2 STG.E.U16 desc[UR8][R8.64], R14 ;  /* 0x0000000e08002986 */ /* 0x0001e2000c101508 */
[----:B------:R-:W-:Y:S02]  /*1f260*/  ISETP.LT.AND P6, PT, R25, UR15, !P0 ;  /* 0x0000000f19007c0c */ /* 0x000fe4000c7c1270 */
[----:B------:R-:W-:Y:S01]  /*1f270*/  ISETP.LT.AND P2, PT, R16, UR15, !P0 ;  /* 0x0000000f10007c0c */ /* 0x000fe2000c741270 */
[----:B------:R-:W5:Y:S04]  /*1f280*/  LDL.LU R25, [R1+0xe4] ;  /* 0x0000e40001197983 */ /* 0x000f680000300800 */
[----:B------:R-:W5:Y:S01]  /*1f290*/  LDL.LU R16, [R1+0xe8] ;  /* 0x0000e80001107983 */ /* 0x000f620000300800 */
[----:B0-----:R-:W-:-:S04]  /*1f2a0*/  LEA R8, P4, R12, R0, 0x1 ;  /* 0x000000000c087211 */ /* 0x001fc800078808ff */
[----:B------:R-:W-:Y:S02]  /*1f2b0*/  LEA.HI.X.SX32 R9, R12, R2, 0x1, P4 ;  /* 0x000000020c097211 */ /* 0x000fe400020f0eff */
[----:B--2---:R-:W-:Y:S02]  /*1f2c0*/  ISETP.LT.AND P4, PT, R28, UR15, !P0 ;  /* 0x0000000f1c007c0c */ /* 0x004fe4000c781270 */
[----:B------:R-:W2:Y:S01]  /*1f2d0*/  LDL.LU R28, [R1+0xec] ;  /* 0x0000ec00011c7983 */ /* 0x000ea20000300800 */
[----:B------:R-:W-:Y:S02]  /*1f2e0*/  LEA R4, P3, R3, R0, 0x1 ;  /* 0x0000000003047211 */ /* 0x000fe400078608ff */
[----:B------:R-:W-:Y:S02]  /*1f2f0*/  ISETP.LT.AND P5, PT, R21, UR15, !P0 ;  /* 0x0000000f15007c0c */ /* 0x000fe4000c7a1270 */
[----:B------:R-:W-:Y:S01]  /*1f300*/  LEA.HI.X.SX32 R5, R3, R2, 0x1, P3 ;  /* 0x0000000203057211 */ /* 0x000fe200018f0eff */
[----:B------:R-:W-:-:S04]  /*1f310*/  IMAD R3, R20, 0x8, R12 ;  /* 0x0000000814037824 */ /* 0x000fc800078e020c */
[----:B------:R0:W-:Y:S01]  /*1f320*/  @P6 STG.E.U16 desc[UR8][R4.64], R18 ;  /* 0x0000001204006986 */ /* 0x0001e2000c101508 */
[----:B------:R-:W-:-:S05]  /*1f330*/  PRMT R6, R13, 0x7632, R6 ;  /* 0x000076320d067816 */ /* 0x000fca0000000006 */
[----:B------:R1:W-:Y:S01]  /*1f340*/  @P5 STG.E.U16 desc[UR8][R8.64], R22 ;  /* 0x0000001608005986 */ /* 0x0003e2000c101508 */
[----:B0-----:R-:W-:-:S04]  /*1f350*/  LEA R4, P6, R3, R0, 0x1 ;  /* 0x0000000003047211 */ /* 0x001fc800078c08ff */
[----:B------:R-:W-:Y:S02]  /*1f360*/  LEA.HI.X.SX32 R5, R3, R2, 0x1, P6 ;  /* 0x0000000203057211 */ /* 0x000fe400030f0eff */
[----:B-1----:R-:W-:-:S03]  /*1f370*/  LEA R9, R20, R3, 0x3 ;  /* 0x0000000314097211 */ /* 0x002fc600078e18ff */
[----:B------:R0:W-:Y:S01]  /*1f380*/  @P2 STG.E.U16 desc[UR8][R4.64], R6 ;  /* 0x0000000604002986 */ /* 0x0001e2000c101508 */
[----:B------:R-:W-:Y:S01]  /*1f390*/  LEA R8, P6, R9, R0, 0x1 ;  /* 0x0000000009087211 */ /* 0x000fe200078c08ff */
[C---:B------:R-:W-:Y:S01]  /*1f3a0*/  IMAD R3, R20.reuse, 0x8, R9 ;  /* 0x0000000814037824 */ /* 0x040fe200078e0209 */
[----:B------:R-:W-:Y:S02]  /*1f3b0*/  PRMT R10, R27, 0x7632, R10 ;  /* 0x000076321b0a7816 */ /* 0x000fe4000000000a */
[----:B------:R-:W-:Y:S01]  /*1f3c0*/  LEA.HI.X.SX32 R9, R9, R2, 0x1, P6 ;  /* 0x0000000209097211 */ /* 0x000fe200030f0eff */
[----:B------:R-:W-:Y:S01]  /*1f3d0*/  IMAD R12, R20, 0x8, R3 ;  /* 0x00000008140c7824 */ /* 0x000fe200078e0203 */
[----:B---3--:R-:W-:Y:S02]  /*1f3e0*/  ISETP.LT.AND P5, PT, R26, UR15, !P0 ;  /* 0x0000000f1a007c0c */ /* 0x008fe4000c7a1270 */
[----:B0-----:R-:W-:Y:S01]  /*1f3f0*/  LEA R4, P6, R3, R0, 0x1 ;  /* 0x0000000003047211 */ /* 0x001fe200078c08ff */
[----:B------:R0:W-:Y:S01]  /*1f400*/  @P4 STG.E.U16 desc[UR8][R8.64], R10 ;  /* 0x0000000a08004986 */ /* 0x0001e2000c101508 */
[----:B------:R-:W-:-:S02]  /*1f410*/  PRMT R6, R24, 0x7632, R6 ;  /* 0x0000763218067816 */ /* 0x000fc40000000006 */
[----:B------:R-:W-:Y:S02]  /*1f420*/  LEA.HI.X.SX32 R5, R3, R2, 0x1, P6 ;  /* 0x0000000203057211 */ /* 0x000fe400030f0eff */
[----:B----4-:R-:W-:Y:S02]  /*1f430*/  ISETP.LT.AND P2, PT, R29, UR15, !P0 ;  /* 0x0000000f1d007c0c */ /* 0x010fe4000c741270 */
[----:B------:R-:W3:Y:S01]  /*1f440*/  LDL.LU R29, [R1+0xf0] ;  /* 0x0000f000011d7983 */ /* 0x000ee20000300800 */
[----:B0-----:R-:W-:-:S03]  /*1f450*/  LEA R8, P6, R12, R0, 0x1 ;  /* 0x000000000c087211 */ /* 0x001fc600078c08ff */
[----:B------:R0:W-:Y:S01]  /*1f460*/  @P5 STG.E.U16 desc[UR8][R4.64], R6 ;  /* 0x0000000604005986 */ /* 0x0001e2000c101508 */
[----:B------:R-:W-:-:S03]  /*1f470*/  LEA.HI.X.SX32 R9, R12, R2, 0x1, P6 ;  /* 0x000000020c097211 */ /* 0x000fc600030f0eff */
[----:B------:R-:W4:Y:S04]  /*1f480*/  LDL.LU R13, [R1+0xf4] ;  /* 0x0000f400010d7983 */ /* 0x000f280000300800 */
[----:B------:R-:W4:Y:S01]  /*1f490*/  LDL.LU R26, [R1+0xf8] ;  /* 0x0000f800011a7983 */ /* 0x000f220000300800 */
[----:B0-----:R-:W-:-:S03]  /*1f4a0*/  PRMT R5, R6, 0x7632, R5 ;  /* 0x0000763206057816 */ /* 0x001fc60000000005 */
[----:B------:R-:W4:Y:S04]  /*1f4b0*/  LDL.LU R24, [R1+0xfc] ;  /* 0x0000fc0001187983 */ /* 0x000f280000300800 */
[----:B------:R0:W-:Y:S01]  /*1f4c0*/  @P2 STG.E.U16 desc[UR8][R8.64], R5 ;  /* 0x0000000508002986 */ /* 0x0001e2000c101508 */
[----:B--2---:R-:W-:-:S03]  /*1f4d0*/  ISETP.LT.AND P2, PT, R28, UR15, !P0 ;  /* 0x0000000f1c007c0c */ /* 0x004fc6000c741270 */
[----:B------:R-:W2:Y:S01]  /*1f4e0*/  LDL.LU R28, [R1+0x100] ;  /* 0x00010000011c7983 */ /* 0x000ea20000300800 */
[C---:B------:R-:W-:Y:S01]  /*1f4f0*/  IMAD R3, R20.reuse, 0x8, R12 ;  /* 0x0000000814037824 */ /* 0x040fe200078e020c */
[----:B-----5:R-:W-:Y:S02]  /*1f500*/  ISETP.LT.AND P4, PT, R25, UR15, !P0 ;  /* 0x0000000f19007c0c */ /* 0x020fe4000c781270 */
[----:B------:R-:W5:Y:S01]  /*1f510*/  LDL.LU R25, [R1+0x2c] ;  /* 0x00002c0001197983 */ /* 0x000f620000300800 */
[----:B------:R-:W-:Y:S01]  /*1f520*/  IMAD R6, R20, 0x8, R3 ;  /* 0x0000000814067824 */ /* 0x000fe200078e0203 */
[C---:B------:R-:W-:Y:S02]  /*1f530*/  LEA R4, P6, R3.reuse, R0, 0x1 ;  /* 0x0000000003047211 */ /* 0x040fe400078c08ff */
[----:B------:R-:W-:Y:S02]  /*1f540*/  ISETP.LT.AND P5, PT, R16, UR15, !P0 ;  /* 0x0000000f10007c0c */ /* 0x000fe4000c7a1270 */
[----:B0-----:R-:W-:Y:S01]  /*1f550*/  LEA.HI.X.SX32 R5, R3, R2, 0x1, P6 ;  /* 0x0000000203057211 */ /* 0x001fe200030f0eff */
[----:B------:R-:W5:Y:S01]  /*1f560*/  LDL.LU R16, [R1+0x1c] ;  /* 0x00001c0001107983 */ /* 0x000f620000300800 */
[----:B------:R-:W-:Y:S01]  /*1f570*/  LEA R8, P6, R6, R0, 0x1 ;  /* 0x0000000006087211 */ /* 0x000fe200078c08ff */
[----:B------:R-:W-:Y:S01]  /*1f580*/  IMAD R3, R20, 0x8, R6 ;  /* 0x0000000814037824 */ /* 0x000fe200078e0206 */
[----:B------:R-:W-:Y:S01]  /*1f590*/  PRMT R10, R10, 0x7632, R10 ;  /* 0x000076320a0a7816 */ /* 0x000fe2000000000a */
[----:B------:R-:W5:Y:S01]  /*1f5a0*/  LDL.LU R27, [R1+0x104] ;  /* 0x00010400011b7983 */ /* 0x000f620000300800 */
[----:B------:R-:W-:Y:S01]  /*1f5b0*/  LEA.HI.X.SX32 R9, R6, R2, 0x1, P6 ;  /* 0x0000000206097211 */ /* 0x000fe200030f0eff */
[----:B------:R-:W-:Y:S01]  /*1f5c0*/  IMAD R6, R20, 0x8, R3 ;  /* 0x0000000814067824 */ /* 0x000fe200078e0203 */
[----:B------:R-:W-:Y:S01]  /*1f5d0*/  PRMT R14, R14, 0x7632, R14 ;  /* 0x000076320e0e7816 */ /* 0x000fe2000000000e */
[----:B------:R0:W-:Y:S01]  /*1f5e0*/  @P4 STG.E.U16 desc[UR8][R4.64], R10 ;  /* 0x0000000a04004986 */ /* 0x0001e2000c101508 */
[----:B------:R-:W-:-:S03]  /*1f5f0*/  PRMT R18, R18, 0x7632, R18 ;  /* 0x0000763212127816 */ /* 0x000fc60000000012 */
[----:B------:R1:W-:Y:S01]  /*1f600*/  @P5 STG.E.U16 desc[UR8][R8.64], R14 ;  /* 0x0000000e08005986 */ /* 0x0003e2000c101508 */
[----:B------:R-:W-:Y:S02]  /*1f610*/  ISETP.LT.AND P3, PT, R17, UR15, !P0 ;  /* 0x0000000f11007c0c */ /* 0x000fe4000c761270 */
[----:B0-----:R-:W-:-:S04]  /*1f620*/  LEA R4, P4, R3, R0, 0x1 ;  /* 0x0000000003047211 */ /* 0x001fc800078808ff */
[----:B------:R-:W-:Y:S01]  /*1f630*/  LEA.HI.X.SX32 R5, R3, R2, 0x1, P4 ;  /* 0x0000000203057211 */ /* 0x000fe200020f0eff */
[----:B------:R-:W-:Y:S01]  /*1f640*/  IMAD R3, R20, 0x8, R6 ;  /* 0x0000000814037824 */ /* 0x000fe200078e0206 */
[----:B-1----:R-:W-:Y:S02]  /*1f650*/  LEA R8, P5, R6, R0, 0x1 ;  /* 0x0000000006087211 */ /* 0x002fe400078a08ff */
[----:B------:R-:W-:Y:S01]  /*1f660*/  PRMT R22, R22, 0x7632, R22 ;  /* 0x0000763216167816 */ /* 0x000fe20000000016 */
[----:B------:R0:W-:Y:S01]  /*1f670*/  @P2 STG.E.U16 desc[UR8][R4.64], R18 ;  /* 0x0000001204002986 */ /* 0x0001e2000c101508 */
[----:B------:R-:W-:Y:S01]  /*1f680*/  LEA.HI.X.SX32 R9, R6, R2, 0x1, P5 ;  /* 0x0000000206097211 */ /* 0x000fe200028f0eff */
[----:B------:R-:W-:Y:S01]  /*1f690*/  IMAD R6, R20, 0x8, R3 ;  /* 0x0000000814067824 */ /* 0x000fe200078e0203 */
[----:B---3--:R-:W-:Y:S02]  /*1f6a0*/  ISETP.LT.AND P6, PT, R29, UR15, !P0 ;  /* 0x0000000f1d007c0c */ /* 0x008fe4000c7c1270 */
[----:B------:R-:W3:Y:S04]  /*1f6b0*/  LDL.LU R29, [R1+0xc] ;  /* 0x00000c00011d7983 */ /* 0x000ee80000300800 */
[----:B------:R-:W3:Y:S04]  /*1f6c0*/  LDL.LU R21, [R1+0x108] ;  /* 0x0001080001157983 */ /* 0x000ee80000300800 */
[----:B------:R-:W3:Y:S01]  /*1f6d0*/  LDL.LU R17, [R1+0x10c] ;  /* 0x00010c0001117983 */ /* 0x000ee20000300800 */
[----:B0-----:R-:W-:-:S02]  /*1f6e0*/  LEA R4, P2, R3, R0, 0x1 ;  /* 0x0000000003047211 */ /* 0x001fc400078408ff */
[----:B----4-:R-:W-:Y:S01]  /*1f6f0*/  ISETP.LT.AND P5, PT, R26, UR15, !P0 ;  /* 0x0000000f1a007c0c */ /* 0x010fe2000c7a1270 */
[----:B------:R0:W-:Y:S01]  /*1f700*/  @P6 STG.E.U16 desc[UR8][R8.64], R22 ;  /* 0x0000001608006986 */ /* 0x0001e2000c101508 */
[----:B------:R-:W-:Y:S02]  /*1f710*/  LEA.HI.X.SX32 R5, R3, R2, 0x1, P2 ;  /* 0x0000000203057211 */ /* 0x000fe400010f0eff */
[----:B------:R-:W-:Y:S01]  /*1f720*/  ISETP.LT.AND P2, PT, R24, UR15, !P0 ;  /* 0x0000000f18007c0c */ /* 0x000fe2000c741270 */
[----:B------:R-:W4:Y:S04]  /*1f730*/  LDL.LU R26, [R1+0x110] ;  /* 0x00011000011a7983 */ /* 0x000f280000300800 */
[----:B------:R-:W4:Y:S01]  /*1f740*/  LDL.LU R24, [R1+0x118] ;  /* 0x0001180001187983 */ /* 0x000f220000300800 */
[----:B0-----:R-:W-:-:S04]  /*1f750*/  LEA R8, P6, R6, R0, 0x1 ;  /* 0x0000000006087211 */ /* 0x001fc800078c08ff */
[----:B------:R-:W-:Y:S02]  /*1f760*/  LEA.HI.X.SX32 R9, R6, R2, 0x1, P6 ;  /* 0x0000000206097211 */ /* 0x000fe400030f0eff */
[----:B--2---:R-:W-:Y:S02]  /*1f770*/  ISETP.LT.AND P6, PT, R28, UR15, !P0 ;  /* 0x0000000f1c007c0c */ /* 0x004fe4000c7c1270 */
[----:B------:R-:W2:Y:S01]  /*1f780*/  LDL.LU R28, [R1+0x114] ;  /* 0x00011400011c7983 */ /* 0x000ea20000300800 */
[----:B------:R-:W-:Y:S01]  /*1f790*/  ISETP.LT.AND P4, PT, R13, UR15, !P0 ;  /* 0x0000000f0d007c0c */ /* 0x000fe2000c781270 */
[----:B------:R-:W-:-:S04]  /*1f7a0*/  IMAD R3, R20, 0x8, R6 ;  /* 0x0000000814037824 */ /* 0x000fc800078e0206 */
[----:B------:R-:W-:-:S08]  /*1f7b0*/  IMAD R13, R20, 0x8, R3 ;  /* 0x00000008140d7824 */ /* 0x000fd000078e0203 */
[----:B-----5:R0:W-:Y:S04]  /*1f7c0*/  @P4 STG.E.U16 desc[UR8][R4.64], R25 ;  /* 0x0000001904004986 */ /* 0x0201e8000c101508 */
[----:B------:R1:W-:Y:S01]  /*1f7d0*/  @P5 STG.E.U16 desc[UR8][R8.64], R16 ;  /* 0x0000001008005986 */ /* 0x0003e2000c101508 */
[----:B0-----:R-:W-:-:S04]  /*1f7e0*/  LEA R4, P4, R3, R0, 0x1 ;  /* 0x0000000003047211 */ /* 0x001fc800078808ff */
[----:B------:R-:W-:Y:S01]  /*1f7f0*/  LEA.HI.X.SX32 R5, R3, R2, 0x1, P4 ;  /* 0x0000000203057211 */ /* 0x000fe200020f0eff */
[C---:B------:R-:W-:Y:S01]  /*1f800*/  IMAD R3, R20.reuse, 0x8, R13 ;  /* 0x0000000814037824 */ /* 0x040fe200078e020d */
[----:B-1----:R-:W-:Y:S02]  /*1f810*/  LEA R8, P5, R13, R0, 0x1 ;  /* 0x000000000d087211 */ /* 0x002fe400078a08ff */
[----:B------:R-:W-:Y:S02]  /*1f820*/  ISETP.LT.AND P4, PT, R27, UR15, !P0 ;  /* 0x0000000f1b007c0c */ /* 0x000fe4000c781270 */
[----:B------:R-:W-:Y:S01]  /*1f830*/  LEA.HI.X.SX32 R9, R13, R2, 0x1, P5 ;  /* 0x000000020d097211 */ /* 0x000fe200028f0eff */
[----:B------:R-:W-:Y:S01]  /*1f840*/  IMAD R13, R20, 0x8, R3 ;  /* 0x00000008140d7824 */ /* 0x000fe200078e0203 */
[----:B------:R-:W5:Y:S04]  /*1f850*/  LDL.LU R27, [R1+0x11c] ;  /* 0x00011c00011b7983 */ /* 0x000f680000300800 */
[----:B---3--:R0:W-:Y:S01]  /*1f860*/  @P2 STG.E.U16 desc[UR8][R4.64], R29 ;  /* 0x0000001d04002986 */ /* 0x0081e2000c101508 */
[----:B------:R-:W-:-:S02]  /*1f870*/  ISETP.LT.AND P5, PT, R21, UR15, !P0 ;  /* 0x0000000f15007c0c */ /* 0x000fc4000c7a1270 */
[----:B0-----:R-:W-:-:S04]  /*1f880*/  LEA R4, P2, R3, R0, 0x1 ;  /* 0x0000000003047211 */ /* 0x001fc800078408ff */
[----:B------:R-:W-:Y:S01]  /*1f890*/  LEA.HI.X.SX32 R5, R3, R2, 0x1, P2 ;  /* 0x0000000203057211 */ /* 0x000fe200010f0eff */
[----:B------:R-:W-:Y:S01]  /*1f8a0*/  IMAD R3, R20, 0x8, R13 ;  /* 0x0000000814037824 */ /* 0x000fe200078e020d */
[----:B------:R-:W-:Y:S01]  /*1f8b0*/  ISETP.LT.AND P2, PT, R17, UR15, !P0 ;  /* 0x0000000f11007c0c */ /* 0x000fe2000c741270 */
[----:B------:R0:W-:Y:S04]  /*1f8c0*/  @P6 STG.E.U16 desc[UR8][R8.64], R7 ;  /* 0x0000000708006986 */ /* 0x0001e8000c101508 */
[----:B------:R1:W-:Y:S01]  /*1f8d0*/  @P4 STG.E.U16 desc[UR8][R4.64], R11 ;  /* 0x0000000b04004986 */ /* 0x0003e2000c101508 */
[-C--:B0-----:R-:W-:Y:S02]  /*1f8e0*/  LEA R8, P6, R13, R0.reuse, 0x1 ;  /* 0x000000000d087211 */ /* 0x081fe400078c08ff */
[----:B-1----:R-:W-:-:S02]  /*1f8f0*/  LEA R4, P4, R3, R0, 0x1 ;  /* 0x0000000003047211 */ /* 0x002fc400078808ff */
[-C--:B------:R-:W-:Y:S02]  /*1f900*/  LEA.HI.X.SX32 R9, R13, R2.reuse, 0x1, P6 ;  /* 0x000000020d097211 */ /* 0x080fe400030f0eff */
[----:B------:R-:W-:Y:S02]  /*1f910*/  LEA.HI.X.SX32 R5, R3, R2, 0x1, P4 ;  /* 0x0000000203057211 */ /* 0x000fe400020f0eff */
[----:B----4-:R-:W-:Y:S01]  /*1f920*/  ISETP.LT.AND P4, PT, R24, UR15, !P0 ;  /* 0x0000000f18007c0c */ /* 0x010fe2000c781270 */
[----:B------:R0:W-:Y:S01]  /*1f930*/  @P5 STG.E.U16 desc[UR8][R8.64], R15 ;  /* 0x0000000f08005986 */ /* 0x0001e2000c101508 */
[----:B------:R-:W-:-:S03]  /*1f940*/  ISETP.LT.AND P6, PT, R26, UR15, !P0 ;  /* 0x0000000f1a007c0c */ /* 0x000fc6000c7c1270 */
[----:B------:R-:W3:Y:S04]  /*1f950*/  LDL.LU R24, [R1+0x120] ;  /* 0x0001200001187983 */ /* 0x000ee80000300800 */
[----:B------:R1:W-:Y:S04]  /*1f960*/  @P2 STG.E.U16 desc[UR8][R4.64], R19 ;  /* 0x0000001304002986 */ /* 0x0003e8000c101508 */
[----:B------:R-:W4:Y:S01]  /*1f970*/  LDL.LU R26, [R1+0x124] ;  /* 0x00012400011a7983 */ /* 0x000f220000300800 */
[----:B--2---:R-:W-:-:S03]  /*1f980*/  ISETP.LT.AND P2, PT, R28, UR15, !P0 ;  /* 0x0000000f1c007c0c */ /* 0x004fc6000c741270 */
[----:B------:R-:W2:Y:S01]  /*1f990*/  LDL.LU R28, [R1+0x128] ;  /* 0x00012800011c7983 */ /* 0x000ea20000300800 */
[----:B------:R-:W-:-:S04]  /*1f9a0*/  IMAD R13, R20, 0x8, R3 ;  /* 0x00000008140d7824 */ /* 0x000fc800078e0203 */
[----:B------:R-:W-:Y:S01]  /*1f9b0*/  IMAD R3, R20, 0x8, R13 ;  /* 0x0000000814037824 */ /* 0x000fe200078e020d */
[----:B0-----:R-:W-:-:S04]  /*1f9c0*/  LEA R8, P5, R13, R0, 0x1 ;  /* 0x000000000d087211 */ /* 0x001fc800078a08ff */
[----:B------:R-:W-:Y:S01]  /*1f9d0*/  LEA.HI.X.SX32 R9, R13, R2, 0x1, P5 ;  /* 0x000000020d097211 */ /* 0x000fe200028f0eff */
[----:B------:R-:W-:Y:S01]  /*1f9e0*/  IMAD R13, R20, 0x8, R3 ;  /* 0x00000008140d7824 */ /* 0x000fe200078e0203 */
[----:B-1----:R-:W-:-:S03]  /*1f9f0*/  LEA R4, P5, R3, R0, 0x1 ;  /* 0x0000000003047211 */ /* 0x002fc600078a08ff */
[----:B------:R0:W-:Y:S01]  /*1fa00*/  @P6 STG.E.U16 desc[UR8][R8.64], R23 ;  /* 0x0000001708006986 */ /* 0x0001e2000c101508 */
[----:B------:R-:W-:Y:S01]  /*1fa10*/  LEA.HI.X.SX32 R5, R3, R2, 0x1, P5 ;  /* 0x0000000203057211 */ /* 0x000fe200028f0eff */
[----:B------:R-:W-:Y:S01]  /*1fa20*/  IMAD R3, R20, 0x8, R13 ;  /* 0x0000000814037824 */ /* 0x000fe200078e020d */
[----:B------:R-:W-:Y:S02]  /*1fa30*/  PRMT R6, R25, 0x7632, R6 ;  /* 0x0000763219067816 */ /* 0x000fe40000000006 */
[----:B0-----:R-:W-:-:S04]  /*1fa40*/  LEA R8, P6, R13, R0, 0x1 ;  /* 0x000000000d087211 */ /* 0x001fc800078c08ff */
[----:B------:R-:W-:Y:S01]  /*1fa50*/  LEA.HI.X.SX32 R9, R13, R2, 0x1, P6 ;  /* 0x000000020d097211 */ /* 0x000fe200030f0eff */
[----:B------:R-:W-:Y:S01]  /*1fa60*/  IMAD R13, R20, 0x8, R3 ;  /* 0x00000008140d7824 */ /* 0x000fe200078e0203 */
[----:B------:R-:W-:Y:S01]  /*1fa70*/  PRMT R7, R16, 0x7632, R7 ;  /* 0x0000763210077816 */ /* 0x000fe20000000007 */
[----:B------:R0:W-:Y:S02]  /*1fa80*/  @P2 STG.E.U16 desc[UR8][R4.64], R6 ;  /* 0x0000000604002986 */ /* 0x0001e4000c101508 */
[C---:B------:R-:W-:Y:S02]  /*1fa90*/  IMAD R21, R20.reuse, 0x8, R13 ;  /* 0x0000000814157824 */ /* 0x040fe400078e020d */
[----:B------:R1:W-:Y:S02]  /*1faa0*/  @P4 STG.E.U16 desc[UR8][R8.64], R7 ;  /* 0x0000000708004986 */ /* 0x0003e4000c101508 */
[----:B------:R-:W-:Y:S01]  /*1fab0*/  IMAD R25, R20, 0x8, R21 ;  /* 0x0000000814197824 */ /* 0x000fe200078e0215 */
[----:B------:R-:W-:-:S02]  /*1fac0*/  LEA R16, P4, R13, R0, 0x1 ;  /* 0x000000000d107211 */ /* 0x000fc400078808ff */
[-C--:B0-----:R-:W-:Y:S02]  /*1fad0*/  LEA R4, P2, R3, R0.reuse, 0x1 ;  /* 0x0000000003047211 */ /* 0x081fe400078408ff */
[----:B------:R-:W-:Y:S02]  /*1fae0*/  LEA R12, P6, R21, R0, 0x1 ;  /* 0x00000000150c7211 */ /* 0x000fe400078c08ff */
[-C--:B------:R-:W-:Y:S01]  /*1faf0*/  LEA.HI.X.SX32 R5, R3, R2.reuse, 0x1, P2 ;  /* 0x0000000203057211 */ /* 0x080fe200010f0eff */
[C---:B------:R-:W-:Y:S01]  /*1fb00*/  IMAD R3, R20.reuse, 0x8, R25 ;  /* 0x0000000814037824 */ /* 0x040fe200078e0219 */
[----:B-----5:R-:W-:Y:S02]  /*1fb10*/  ISETP.LT.AND P5, PT, R27, UR15, !P0 ;  /* 0x0000000f1b007c0c */ /* 0x020fe4000c7a1270 */
[-C--:B------:R-:W-:Y:S01]  /*1fb20*/  LEA.HI.X.SX32 R17, R13, R2.reuse, 0x1, P4 ;  /* 0x000000020d117211 */ /* 0x080fe200020f0eff */
[----:B------:R-:W-:Y:S01]  /*1fb30*/  IMAD R27, R20, 0x8, R3 ;  /* 0x00000008141b7824 */ /* 0x000fe200078e0203 */
[----:B------:R-:W-:-:S02]  /*1fb40*/  LEA.HI.X.SX32 R13, R21, R2, 0x1, P6 ;  /* 0x00000002150d7211 */ /* 0x000fc400030f0eff */
[-C--:B-1----:R-:W-:Y:S02]  /*1fb50*/  LEA R8, P6, R25, R0.reuse, 0x1 ;  /* 0x0000000019087211 */ /* 0x082fe400078c08ff */
[----:B------:R-:W-:Y:S02]  /*1fb60*/  LEA R20, P2, R3, R0, 0x1 ;  /* 0x0000000003147211 */ /* 0x000fe400078408ff */
[-C--:B------:R-:W-:Y:S02]  /*1fb70*/  LEA.HI.X.SX32 R9, R25, R2.reuse, 0x1, P6 ;  /* 0x0000000219097211 */ /* 0x080fe400030f0eff */
[----:B------:R-:W-:Y:S02]  /*1fb80*/  LEA.HI.X.SX32 R21, R3, R2, 0x1, P2 ;  /* 0x0000000203157211 */ /* 0x000fe400010f0eff */
[----:B------:R-:W-:Y:S02]  /*1fb90*/  PRMT R7, R7, 0x7632, R7 ;  /* 0x0000763207077816 */ /* 0x000fe40000000007 */
[----:B------:R-:W-:-:S02]  /*1fba0*/  PRMT R6, R11, 0x7632, R6 ;  /* 0x000076320b067816 */ /* 0x000fc40000000006 */
[----:B------:R-:W-:Y:S02]  /*1fbb0*/  PRMT R15, R15, 0x7632, R15 ;  /* 0x000076320f0f7816 */ /* 0x000fe4000000000f */
[----:B------:R-:W-:Y:S02]  /*1fbc0*/  PRMT R10, R19, 0x7632, R10 ;  /* 0x00007632130a7816 */ /* 0x000fe4000000000a */
[----:B---3--:R-:W-:Y:S02]  /*1fbd0*/  ISETP.LT.AND P4, PT, R24, UR15, !P0 ;  /* 0x0000000f18007c0c */ /* 0x008fe4000c781270 */
[C---:B------:R-:W-:Y:S02]  /*1fbe0*/  LEA R24, P6, R27.reuse, R0, 0x1 ;  /* 0x000000001b187211 */ /* 0x040fe400078c08ff */
[----:B----4-:R-:W-:Y:S02]  /*1fbf0*/  ISETP.LT.AND P2, PT, R26, UR15, !P0 ;  /* 0x0000000f1a007c0c */ /* 0x010fe4000c741270 */
[----:B------:R-:W-:-:S02]  /*1fc00*/  LEA.HI.X.SX32 R25, R27, R2, 0x1, P6 ;  /* 0x000000021b197211 */ /* 0x000fc400030f0eff */
[----:B------:R-:W-:-:S05]  /*1fc10*/  PRMT R2, R29, 0x7632, R2 ;  /* 0x000076321d027816 */ /* 0x000fca0000000002 */
[----:B------:R0:W-:Y:S04]  /*1fc20*/  @P5 STG.E.U16 desc[UR8][R4.64], R2 ;  /* 0x0000000204005986 */ /* 0x0001e8000c101508 */
[----:B------:R0:W-:Y:S04]  /*1fc30*/  @P4 STG.E.U16 desc[UR8][R16.64], R7 ;  /* 0x0000000710004986 */ /* 0x0001e8000c101508 */
[----:B------:R0:W-:Y:S04]  /*1fc40*/  @P3 STG.E.U16 desc[UR8][R12.64], R6 ;  /* 0x000000060c003986 */ /* 0x0001e8000c101508 */
[----:B------:R0:W-:Y:S04]  /*1fc50*/  @P2 STG.E.U16 desc[UR8][R8.64], R15 ;  /* 0x0000000f08002986 */ /* 0x0001e8000c101508 */
[----:B------:R0:W-:Y:S01]  /*1fc60*/  @P1 STG.E.U16 desc[UR8][R20.64], R10 ;  /* 0x0000000a14001986 */ /* 0x0001e2000c101508 */
[----:B--2---:R-:W-:-:S13]  /*1fc70*/  ISETP.LT.AND P0, PT, R28, UR15, !P0 ;  /* 0x0000000f1c007c0c */ /* 0x004fda000c701270 */
[----:B0-----:R-:W-:Y:S05]  /*1fc80*/  @!P0 EXIT ;  /* 0x000000000000894d */ /* 0x001fea0003800000 */
[----:B------:R-:W-:-:S05]  /*1fc90*/  PRMT R12, R23, 0x7632, R12 ;  /* 0x00007632170c7816 */ /* 0x000fca000000000c */
[----:B------:R-:W-:Y:S01]  /*1fca0*/  STG.E.U16 desc[UR8][R24.64], R12 ;  /* 0x0000000c18007986 */ /* 0x000fe2000c101508 */
[----:B------:R-:W-:Y:S05]  /*1fcb0*/  EXIT ;  /* 0x000000000000794d */ /* 0x000fea0003800000 */
.L_x_3:
[----:B------:R-:W-:-:S00]  /*1fcc0*/  BRA `(.L_x_3) ;  /* 0xfffffffc00fc7947 */ /* 0x000fc0000383ffff */
[----:B------:R-:W-:-:S00]  /*1fcd0*/  NOP ;  /* 0x0000000000007918 */ /* 0x000fc00000000000 */
        /* <DEDUP_REMOVED lines=10> */
.L_x_4:


//--------------------- .nv.shared.matmul_kernel  --------------------------
	.section	.nv.shared.matmul_kernel,"aw",@nobits
	.sectionflags	@""
	.align	16
	.zero		1024


//--------------------- .nv.shared.reserved.0     --------------------------
	.section	.nv.shared.reserved.0,"aw",@nobits
	.weak		__nv_reservedSMEM_offset_0_alias
	.size		__nv_reservedSMEM_offset_0_alias, 0, 64
	.other		__nv_reservedSMEM_offset_0_alias,@"STO_CUDA_RESERVED_SHARED STV_DEFAULT"
__nv_reservedSMEM_offset_0_alias:
	.zero		0
	.zero		64


//--------------------- .nv.constant0.matmul_kernel --------------------------
	.section	.nv.constant0.matmul_kernel,"a",@progbits
	.sectionflags	@""
	.align	4
.nv.constant0.matmul_kernel:
	.zero		976


//--------------------- SYMBOLS --------------------------

	.type		.nv.reservedSmem.offset0,@object
	.size		.nv.reservedSmem.offset0,0x4
	.type		.nv.reservedSmem.cap,@object
	.size		.nv.reservedSmem.cap,0x4
